//
// Generated by NVIDIA NVVM Compiler
//
// Compiler Build ID: CL-36424714
// Cuda compilation tools, release 13.0, V13.0.88
// Based on NVVM 20.0.0
//

.version 9.0
.target sm_100
.address_size 64

	// .globl	sepal_simulation_debug
.extern .func  (.param .b32 func_retval0) vprintf
(
	.param .b64 vprintf_param_0,
	.param .b64 vprintf_param_1
)
;
// _ZZ22sepal_simulation_debugE13has_converged has been demoted
// _ZZ22sepal_simulation_debugE21convergence_iteration has been demoted
.extern .shared .align 16 .b8 shared_mem[];
.global .align 1 .b8 $str[19] = {61, 61, 61, 32, 71, 80, 85, 32, 68, 69, 66, 85, 71, 32, 61, 61, 61, 10};
.global .align 1 .b8 $str$1[37] = {110, 95, 99, 101, 108, 108, 115, 58, 32, 37, 100, 44, 32, 110, 95, 115, 97, 116, 58, 32, 37, 100, 44, 32, 110, 95, 117, 110, 115, 97, 116, 58, 32, 37, 100, 10};
.global .align 1 .b8 $str$2[52] = {77, 101, 109, 111, 114, 121, 32, 108, 97, 121, 111, 117, 116, 58, 32, 99, 111, 110, 99, 91, 48, 58, 37, 100, 93, 32, 110, 104, 111, 111, 100, 91, 37, 100, 58, 37, 100, 93, 32, 100, 99, 100, 116, 91, 37, 100, 58, 37, 100, 93, 10};
.global .align 1 .b8 $str$3[45] = {73, 110, 105, 116, 105, 97, 108, 32, 99, 111, 110, 99, 91, 48, 58, 53, 93, 58, 32, 37, 46, 54, 102, 32, 37, 46, 54, 102, 32, 37, 46, 54, 102, 32, 37, 46, 54, 102, 32, 37, 46, 54, 102, 10};
.global .align 1 .b8 $str$4[20] = {115, 97, 116, 91, 48, 58, 51, 93, 58, 32, 37, 100, 32, 37, 100, 32, 37, 100, 10};
.global .align 1 .b8 $str$5[22] = {117, 110, 115, 97, 116, 91, 48, 58, 51, 93, 58, 32, 37, 100, 32, 37, 100, 32, 37, 100, 10};
.global .align 1 .b8 $str$6[10] = {73, 116, 101, 114, 32, 37, 100, 58, 10};
.global .align 1 .b8 $str$7[30] = {32, 32, 110, 104, 111, 111, 100, 91, 48, 58, 51, 93, 58, 32, 37, 46, 54, 102, 32, 37, 46, 54, 102, 32, 37, 46, 54, 102, 10};
.global .align 1 .b8 $str$8[34] = {32, 32, 99, 111, 110, 99, 91, 115, 97, 116, 93, 91, 48, 58, 51, 93, 58, 32, 37, 46, 54, 102, 32, 37, 46, 54, 102, 32, 37, 46, 54, 102, 10};
.global .align 1 .b8 $str$9[27] = {32, 32, 100, 50, 91, 48, 58, 51, 93, 58, 32, 37, 46, 54, 102, 32, 37, 46, 54, 102, 32, 37, 46, 54, 102, 10};
.global .align 1 .b8 $str$10[47] = {32, 32, 65, 102, 116, 101, 114, 32, 117, 112, 100, 97, 116, 101, 32, 99, 111, 110, 99, 91, 115, 97, 116, 93, 91, 48, 58, 51, 93, 58, 32, 37, 46, 54, 102, 32, 37, 46, 54, 102, 32, 37, 46, 54, 102, 10};
.global .align 1 .b8 $str$11[49] = {32, 32, 65, 102, 116, 101, 114, 32, 117, 112, 100, 97, 116, 101, 32, 99, 111, 110, 99, 91, 117, 110, 115, 97, 116, 93, 91, 48, 58, 51, 93, 58, 32, 37, 46, 54, 102, 32, 37, 46, 54, 102, 32, 37, 46, 54, 102, 10};
.global .align 1 .b8 $str$12[29] = {32, 32, 101, 110, 116, 114, 111, 112, 121, 58, 32, 37, 46, 54, 102, 44, 32, 100, 105, 102, 102, 58, 32, 37, 46, 54, 102, 10};
.global .align 1 .b8 $str$13[33] = {32, 32, 71, 80, 85, 32, 67, 79, 78, 86, 69, 82, 71, 69, 68, 32, 97, 116, 32, 105, 116, 101, 114, 97, 116, 105, 111, 110, 32, 37, 100, 10};
.global .align 1 .b8 $str$14[24] = {71, 80, 85, 32, 70, 105, 110, 97, 108, 32, 114, 101, 115, 117, 108, 116, 58, 32, 37, 46, 54, 102, 10};
.global .align 1 .b8 $str$15[20] = {71, 80, 85, 32, 78, 111, 32, 99, 111, 110, 118, 101, 114, 103, 101, 110, 99, 101, 10};

.visible .entry sepal_simulation_debug(
	.param .u64 .ptr .align 1 sepal_simulation_debug_param_0,
	.param .u64 .ptr .align 1 sepal_simulation_debug_param_1,
	.param .u64 .ptr .align 1 sepal_simulation_debug_param_2,
	.param .u64 .ptr .align 1 sepal_simulation_debug_param_3,
	.param .u64 .ptr .align 1 sepal_simulation_debug_param_4,
	.param .u64 .ptr .align 1 sepal_simulation_debug_param_5,
	.param .u32 sepal_simulation_debug_param_6,
	.param .u32 sepal_simulation_debug_param_7,
	.param .u32 sepal_simulation_debug_param_8,
	.param .u32 sepal_simulation_debug_param_9,
	.param .u32 sepal_simulation_debug_param_10,
	.param .u32 sepal_simulation_debug_param_11,
	.param .f32 sepal_simulation_debug_param_12,
	.param .f32 sepal_simulation_debug_param_13
)
{
	.local .align 8 .b8 	__local_depot0[40];
	.reg .b64 	%SP;
	.reg .b64 	%SPL;
	.reg .pred 	%p<593>;
	.reg .b16 	%rs<7>;
	.reg .b32 	%r<1150>;
	.reg .b32 	%f<1124>;
	.reg .b64 	%rd<215>;
	.reg .b64 	%fd<31>;
	// demoted variable
	.shared .align 1 .u8 _ZZ22sepal_simulation_debugE13has_converged;
	// demoted variable
	.shared .align 4 .u32 _ZZ22sepal_simulation_debugE21convergence_iteration;
	mov.u64 	%SPL, __local_depot0;
	cvta.local.u64 	%SP, %SPL;
	ld.param.u64 	%rd33, [sepal_simulation_debug_param_0];
	ld.param.u64 	%rd34, [sepal_simulation_debug_param_1];
	ld.param.u64 	%rd35, [sepal_simulation_debug_param_2];
	ld.param.u64 	%rd36, [sepal_simulation_debug_param_3];
	ld.param.u64 	%rd37, [sepal_simulation_debug_param_4];
	ld.param.u64 	%rd38, [sepal_simulation_debug_param_5];
	ld.param.u32 	%r258, [sepal_simulation_debug_param_6];
	ld.param.u32 	%r259, [sepal_simulation_debug_param_7];
	ld.param.u32 	%r260, [sepal_simulation_debug_param_8];
	ld.param.u32 	%r261, [sepal_simulation_debug_param_9];
	ld.param.u32 	%r262, [sepal_simulation_debug_param_10];
	ld.param.u32 	%r263, [sepal_simulation_debug_param_11];
	ld.param.f32 	%f259, [sepal_simulation_debug_param_12];
	ld.param.f32 	%f260, [sepal_simulation_debug_param_13];
	cvta.to.global.u64 	%rd1, %rd33;
	cvta.to.global.u64 	%rd2, %rd35;
	cvta.to.global.u64 	%rd3, %rd37;
	cvta.to.global.u64 	%rd4, %rd38;
	cvta.to.global.u64 	%rd5, %rd36;
	cvta.to.global.u64 	%rd6, %rd34;
	add.u64 	%rd39, %SP, 0;
	add.u64 	%rd7, %SPL, 0;
	mov.u32 	%r1, %tid.x;
	mov.u32 	%r2, %ntid.x;
	setp.ne.s32 	%p1, %r1, 0;
	@%p1 bra 	$L__BB0_2;
	mov.b16 	%rs1, 0;
	st.shared.u8 	[_ZZ22sepal_simulation_debugE13has_converged], %rs1;
	st.shared.u32 	[_ZZ22sepal_simulation_debugE21convergence_iteration], %r263;
	mov.u64 	%rd40, $str;
	cvta.global.u64 	%rd41, %rd40;
	{ // callseq 0, 0
	.param .b64 param0;
	st.param.b64 	[param0], %rd41;
	.param .b64 param1;
	st.param.b64 	[param1], 0;
	.param .b32 retval0;
	call.uni (retval0), 
	vprintf, 
	(
	param0, 
	param1
	);
	ld.param.b32 	%r264, [retval0];
	} // callseq 0
	st.local.v2.u32 	[%rd7], {%r258, %r259};
	st.local.u32 	[%rd7+8], %r260;
	mov.u64 	%rd42, $str$1;
	cvta.global.u64 	%rd43, %rd42;
	{ // callseq 1, 0
	.param .b64 param0;
	st.param.b64 	[param0], %rd43;
	.param .b64 param1;
	st.param.b64 	[param1], %rd39;
	.param .b32 retval0;
	call.uni (retval0), 
	vprintf, 
	(
	param0, 
	param1
	);
	ld.param.b32 	%r266, [retval0];
	} // callseq 1
	add.s32 	%r268, %r258, -1;
	add.s32 	%r269, %r268, %r259;
	add.s32 	%r270, %r269, %r258;
	st.local.v2.u32 	[%rd7], {%r268, %r258};
	add.s32 	%r271, %r259, %r258;
	st.local.v2.u32 	[%rd7+8], {%r269, %r271};
	st.local.u32 	[%rd7+16], %r270;
	mov.u64 	%rd45, $str$2;
	cvta.global.u64 	%rd46, %rd45;
	{ // callseq 2, 0
	.param .b64 param0;
	st.param.b64 	[param0], %rd46;
	.param .b64 param1;
	st.param.b64 	[param1], %rd39;
	.param .b32 retval0;
	call.uni (retval0), 
	vprintf, 
	(
	param0, 
	param1
	);
	ld.param.b32 	%r272, [retval0];
	} // callseq 2
$L__BB0_2:
	setp.ge.s32 	%p2, %r1, %r258;
	@%p2 bra 	$L__BB0_7;
	add.s32 	%r274, %r1, %r2;
	max.u32 	%r275, %r258, %r274;
	setp.lt.u32 	%p3, %r274, %r258;
	selp.u32 	%r276, 1, 0, %p3;
	add.s32 	%r277, %r274, %r276;
	sub.s32 	%r278, %r275, %r277;
	div.u32 	%r279, %r278, %r2;
	add.s32 	%r3, %r279, %r276;
	and.b32  	%r280, %r3, 3;
	setp.eq.s32 	%p4, %r280, 3;
	mov.u32 	%r1096, %r1;
	@%p4 bra 	$L__BB0_6;
	add.s32 	%r282, %r3, 1;
	and.b32  	%r4, %r282, 3;
	mov.b32 	%r1095, 0;
	mov.u32 	%r1096, %r1;
$L__BB0_5:
	.pragma "nounroll";
	mul.wide.u32 	%rd47, %r1096, 4;
	add.s64 	%rd48, %rd1, %rd47;
	ld.global.nc.f32 	%f261, [%rd48];
	shl.b32 	%r283, %r1096, 2;
	mov.u32 	%r284, shared_mem;
	add.s32 	%r285, %r284, %r283;
	st.shared.f32 	[%r285], %f261;
	add.s32 	%r1096, %r1096, %r2;
	add.s32 	%r1095, %r1095, 1;
	setp.ne.s32 	%p5, %r1095, %r4;
	@%p5 bra 	$L__BB0_5;
$L__BB0_6:
	setp.lt.u32 	%p6, %r3, 3;
	@%p6 bra 	$L__BB0_7;
	bra.uni 	$L__BB0_402;
$L__BB0_7:
	shl.b32 	%r296, %r258, 2;
	mov.u32 	%r297, shared_mem;
	add.s32 	%r10, %r297, %r296;
	setp.ge.s32 	%p8, %r1, %r259;
	@%p8 bra 	$L__BB0_12;
	add.s32 	%r298, %r1, %r2;
	max.u32 	%r299, %r259, %r298;
	setp.lt.u32 	%p9, %r298, %r259;
	selp.u32 	%r300, 1, 0, %p9;
	add.s32 	%r301, %r298, %r300;
	sub.s32 	%r302, %r299, %r301;
	div.u32 	%r303, %r302, %r2;
	add.s32 	%r11, %r303, %r300;
	and.b32  	%r304, %r11, 3;
	setp.eq.s32 	%p10, %r304, 3;
	mov.u32 	%r1099, %r1;
	@%p10 bra 	$L__BB0_11;
	add.s32 	%r306, %r11, 1;
	and.b32  	%r12, %r306, 3;
	mov.b32 	%r1098, 0;
	mov.u32 	%r1099, %r1;
$L__BB0_10:
	.pragma "nounroll";
	shl.b32 	%r307, %r1099, 2;
	add.s32 	%r308, %r10, %r307;
	mov.b32 	%r309, 0;
	st.shared.u32 	[%r308], %r309;
	add.s32 	%r1099, %r1099, %r2;
	add.s32 	%r1098, %r1098, 1;
	setp.ne.s32 	%p11, %r1098, %r12;
	@%p11 bra 	$L__BB0_10;
$L__BB0_11:
	setp.lt.u32 	%p12, %r11, 3;
	@%p12 bra 	$L__BB0_12;
	bra.uni 	$L__BB0_403;
$L__BB0_12:
	shl.b32 	%r317, %r259, 2;
	add.s32 	%r20, %r10, %r317;
	setp.ge.s32 	%p14, %r1, %r258;
	@%p14 bra 	$L__BB0_18;
	add.s32 	%r318, %r1, %r2;
	max.u32 	%r319, %r258, %r318;
	setp.lt.u32 	%p15, %r318, %r258;
	selp.u32 	%r320, 1, 0, %p15;
	add.s32 	%r321, %r318, %r320;
	sub.s32 	%r322, %r319, %r321;
	div.u32 	%r323, %r322, %r2;
	add.s32 	%r21, %r323, %r320;
	and.b32  	%r324, %r21, 3;
	setp.eq.s32 	%p16, %r324, 3;
	mov.u32 	%r1103, %r1;
	@%p16 bra 	$L__BB0_16;
	add.s32 	%r326, %r21, 1;
	and.b32  	%r22, %r326, 3;
	mov.b32 	%r1102, 0;
	mov.u32 	%r1103, %r1;
$L__BB0_15:
	.pragma "nounroll";
	shl.b32 	%r327, %r1103, 2;
	add.s32 	%r328, %r20, %r327;
	mov.b32 	%r329, 0;
	st.shared.u32 	[%r328], %r329;
	add.s32 	%r1103, %r1103, %r2;
	add.s32 	%r1102, %r1102, 1;
	setp.ne.s32 	%p17, %r1102, %r22;
	@%p17 bra 	$L__BB0_15;
$L__BB0_16:
	setp.lt.u32 	%p18, %r21, 3;
	@%p18 bra 	$L__BB0_18;
$L__BB0_17:
	shl.b32 	%r330, %r1103, 2;
	add.s32 	%r331, %r20, %r330;
	mov.b32 	%r332, 0;
	st.shared.u32 	[%r331], %r332;
	shl.b32 	%r333, %r2, 2;
	add.s32 	%r334, %r331, %r333;
	st.shared.u32 	[%r334], %r332;
	add.s32 	%r335, %r334, %r333;
	st.shared.u32 	[%r335], %r332;
	add.s32 	%r336, %r335, %r333;
	st.shared.u32 	[%r336], %r332;
	add.s32 	%r1103, %r333, %r1103;
	setp.lt.s32 	%p19, %r1103, %r258;
	@%p19 bra 	$L__BB0_17;
$L__BB0_18:
	setp.ne.s32 	%p20, %r1, 0;
	bar.sync 	0;
	@%p20 bra 	$L__BB0_24;
	ld.shared.v4.f32 	{%f266, %f267, %f268, %f269}, [shared_mem];
	cvt.f64.f32 	%fd5, %f266;
	cvt.f64.f32 	%fd6, %f267;
	cvt.f64.f32 	%fd7, %f268;
	cvt.f64.f32 	%fd8, %f269;
	ld.shared.f32 	%f270, [shared_mem+16];
	cvt.f64.f32 	%fd9, %f270;
	st.local.f64 	[%rd7], %fd5;
	st.local.f64 	[%rd7+8], %fd6;
	st.local.f64 	[%rd7+16], %fd7;
	st.local.f64 	[%rd7+24], %fd8;
	st.local.f64 	[%rd7+32], %fd9;
	mov.u64 	%rd57, $str$3;
	cvta.global.u64 	%rd58, %rd57;
	{ // callseq 3, 0
	.param .b64 param0;
	st.param.b64 	[param0], %rd58;
	.param .b64 param1;
	st.param.b64 	[param1], %rd39;
	.param .b32 retval0;
	call.uni (retval0), 
	vprintf, 
	(
	param0, 
	param1
	);
	ld.param.b32 	%r337, [retval0];
	} // callseq 3
	ld.global.nc.u32 	%r339, [%rd6];
	ld.global.nc.u32 	%r340, [%rd6+4];
	ld.global.nc.u32 	%r341, [%rd6+8];
	st.local.v2.u32 	[%rd7], {%r339, %r340};
	st.local.u32 	[%rd7+8], %r341;
	mov.u64 	%rd60, $str$4;
	cvta.global.u64 	%rd61, %rd60;
	{ // callseq 4, 0
	.param .b64 param0;
	st.param.b64 	[param0], %rd61;
	.param .b64 param1;
	st.param.b64 	[param1], %rd39;
	.param .b32 retval0;
	call.uni (retval0), 
	vprintf, 
	(
	param0, 
	param1
	);
	ld.param.b32 	%r342, [retval0];
	} // callseq 4
	setp.lt.s32 	%p21, %r260, 1;
	@%p21 bra 	$L__BB0_24;
	ld.global.nc.u32 	%r32, [%rd5];
	setp.eq.s32 	%p22, %r260, 1;
	mov.b32 	%r1106, -1;
	mov.u32 	%r1107, %r1106;
	@%p22 bra 	$L__BB0_23;
	ld.global.nc.u32 	%r1106, [%rd5+4];
	setp.lt.u32 	%p23, %r260, 3;
	@%p23 bra 	$L__BB0_23;
	ld.global.nc.u32 	%r1107, [%rd5+8];
$L__BB0_23:
	st.local.v2.u32 	[%rd7], {%r32, %r1106};
	st.local.u32 	[%rd7+8], %r1107;
	mov.u64 	%rd62, $str$5;
	cvta.global.u64 	%rd63, %rd62;
	{ // callseq 5, 0
	.param .b64 param0;
	st.param.b64 	[param0], %rd63;
	.param .b64 param1;
	st.param.b64 	[param1], %rd39;
	.param .b32 retval0;
	call.uni (retval0), 
	vprintf, 
	(
	param0, 
	param1
	);
	ld.param.b32 	%r346, [retval0];
	} // callseq 5
$L__BB0_24:
	setp.lt.s32 	%p24, %r263, 1;
	shl.b32 	%r348, %r1, 2;
	add.s32 	%r37, %r10, %r348;
	mul.wide.u32 	%rd65, %r1, 4;
	add.s64 	%rd8, %rd6, %rd65;
	mov.f32 	%f998, 0f3F800000;
	@%p24 bra 	$L__BB0_206;
	cvt.rn.f32.s32 	%f1, %r259;
	add.s32 	%r38, %r1, %r2;
	max.s32 	%r350, %r259, %r38;
	setp.lt.s32 	%p25, %r38, %r259;
	selp.u32 	%r351, 1, 0, %p25;
	add.s32 	%r352, %r38, %r351;
	sub.s32 	%r353, %r350, %r352;
	div.u32 	%r354, %r353, %r2;
	add.s32 	%r39, %r354, %r351;
	add.s32 	%r355, %r39, 1;
	max.s32 	%r356, %r260, %r38;
	setp.lt.s32 	%p26, %r38, %r260;
	selp.u32 	%r357, 1, 0, %p26;
	add.s32 	%r358, %r38, %r357;
	sub.s32 	%r359, %r356, %r358;
	div.u32 	%r360, %r359, %r2;
	add.s32 	%r40, %r360, %r357;
	add.s32 	%r41, %r259, -1;
	and.b32  	%r42, %r259, 15;
	and.b32  	%r43, %r259, 7;
	and.b32  	%r44, %r259, 3;
	and.b32  	%r45, %r261, 7;
	and.b32  	%r46, %r261, 3;
	and.b32  	%r47, %r355, 3;
	shl.b32 	%r48, %r2, 2;
	add.s32 	%r49, %r37, %r48;
	add.s32 	%r50, %r38, %r2;
	add.s32 	%r51, %r49, %r48;
	add.s32 	%r52, %r50, %r2;
	and.b32  	%r53, %r261, 2147483640;
	and.b32  	%r54, %r261, 1;
	mul.wide.s32 	%rd66, %r2, 4;
	add.s64 	%rd9, %rd8, %rd66;
	add.s64 	%rd10, %rd9, %rd66;
	and.b32  	%r55, %r40, 3;
	mul.wide.u32 	%rd67, %r1, 4;
	add.s64 	%rd11, %rd5, %rd67;
	add.s64 	%rd12, %rd3, %rd67;
	add.s64 	%rd13, %rd11, %rd66;
	add.s64 	%rd14, %rd12, %rd66;
	and.b32  	%r56, %r259, 2147483632;
	and.b32  	%r57, %r259, 2147483644;
	and.b32  	%r58, %r259, 1;
	min.s32 	%r59, %r263, 5;
	mov.f32 	%f998, 0f3F800000;
	mov.b32 	%r1108, 0;
$L__BB0_26:
	setp.ge.s32 	%p27, %r1, %r259;
	@%p27 bra 	$L__BB0_76;
	setp.lt.s32 	%p28, %r261, 1;
	@%p28 bra 	$L__BB0_70;
	mov.u32 	%r1109, %r1;
$L__BB0_29:
	setp.lt.u32 	%p34, %r261, 8;
	mul.lo.s32 	%r62, %r1109, %r261;
	mov.f32 	%f1000, 0f00000000;
	mov.b32 	%r1112, 0;
	@%p34 bra 	$L__BB0_48;
	mov.f32 	%f1000, 0f00000000;
	mov.b32 	%r1110, 0;
$L__BB0_31:
	.pragma "nounroll";
	add.s32 	%r372, %r1110, %r62;
	mul.wide.u32 	%rd68, %r372, 4;
	add.s64 	%rd15, %rd2, %rd68;
	ld.global.nc.u32 	%r64, [%rd15];
	setp.lt.s32 	%p35, %r64, 0;
	setp.ge.s32 	%p36, %r64, %r258;
	or.pred  	%p37, %p35, %p36;
	@%p37 bra 	$L__BB0_33;
	shl.b32 	%r373, %r64, 2;
	mov.u32 	%r374, shared_mem;
	add.s32 	%r375, %r374, %r373;
	ld.shared.f32 	%f277, [%r375];
	add.f32 	%f1000, %f1000, %f277;
$L__BB0_33:
	ld.global.nc.u32 	%r65, [%rd15+4];
	setp.lt.s32 	%p38, %r65, 0;
	setp.ge.s32 	%p39, %r65, %r258;
	or.pred  	%p40, %p38, %p39;
	@%p40 bra 	$L__BB0_35;
	shl.b32 	%r376, %r65, 2;
	mov.u32 	%r377, shared_mem;
	add.s32 	%r378, %r377, %r376;
	ld.shared.f32 	%f278, [%r378];
	add.f32 	%f1000, %f1000, %f278;
$L__BB0_35:
	ld.global.nc.u32 	%r66, [%rd15+8];
	setp.lt.s32 	%p41, %r66, 0;
	setp.ge.s32 	%p42, %r66, %r258;
	or.pred  	%p43, %p41, %p42;
	@%p43 bra 	$L__BB0_37;
	shl.b32 	%r379, %r66, 2;
	mov.u32 	%r380, shared_mem;
	add.s32 	%r381, %r380, %r379;
	ld.shared.f32 	%f279, [%r381];
	add.f32 	%f1000, %f1000, %f279;
$L__BB0_37:
	ld.global.nc.u32 	%r67, [%rd15+12];
	setp.lt.s32 	%p44, %r67, 0;
	setp.ge.s32 	%p45, %r67, %r258;
	or.pred  	%p46, %p44, %p45;
	@%p46 bra 	$L__BB0_39;
	shl.b32 	%r382, %r67, 2;
	mov.u32 	%r383, shared_mem;
	add.s32 	%r384, %r383, %r382;
	ld.shared.f32 	%f280, [%r384];
	add.f32 	%f1000, %f1000, %f280;
$L__BB0_39:
	ld.global.nc.u32 	%r68, [%rd15+16];
	setp.lt.s32 	%p47, %r68, 0;
	setp.ge.s32 	%p48, %r68, %r258;
	or.pred  	%p49, %p47, %p48;
	@%p49 bra 	$L__BB0_41;
	shl.b32 	%r385, %r68, 2;
	mov.u32 	%r386, shared_mem;
	add.s32 	%r387, %r386, %r385;
	ld.shared.f32 	%f281, [%r387];
	add.f32 	%f1000, %f1000, %f281;
$L__BB0_41:
	ld.global.nc.u32 	%r69, [%rd15+20];
	setp.lt.s32 	%p50, %r69, 0;
	setp.ge.s32 	%p51, %r69, %r258;
	or.pred  	%p52, %p50, %p51;
	@%p52 bra 	$L__BB0_43;
	shl.b32 	%r388, %r69, 2;
	mov.u32 	%r389, shared_mem;
	add.s32 	%r390, %r389, %r388;
	ld.shared.f32 	%f282, [%r390];
	add.f32 	%f1000, %f1000, %f282;
$L__BB0_43:
	ld.global.nc.u32 	%r70, [%rd15+24];
	setp.lt.s32 	%p53, %r70, 0;
	setp.ge.s32 	%p54, %r70, %r258;
	or.pred  	%p55, %p53, %p54;
	@%p55 bra 	$L__BB0_45;
	shl.b32 	%r391, %r70, 2;
	mov.u32 	%r392, shared_mem;
	add.s32 	%r393, %r392, %r391;
	ld.shared.f32 	%f283, [%r393];
	add.f32 	%f1000, %f1000, %f283;
$L__BB0_45:
	ld.global.nc.u32 	%r71, [%rd15+28];
	setp.lt.s32 	%p56, %r71, 0;
	setp.ge.s32 	%p57, %r71, %r258;
	or.pred  	%p58, %p56, %p57;
	@%p58 bra 	$L__BB0_47;
	shl.b32 	%r394, %r71, 2;
	mov.u32 	%r395, shared_mem;
	add.s32 	%r396, %r395, %r394;
	ld.shared.f32 	%f284, [%r396];
	add.f32 	%f1000, %f1000, %f284;
$L__BB0_47:
	add.s32 	%r1110, %r1110, 8;
	setp.eq.s32 	%p59, %r1110, %r53;
	mov.u32 	%r1112, %r53;
	@%p59 bra 	$L__BB0_48;
	bra.uni 	$L__BB0_31;
$L__BB0_48:
	setp.eq.s32 	%p60, %r45, 0;
	@%p60 bra 	$L__BB0_69;
	add.s32 	%r397, %r45, -1;
	setp.lt.u32 	%p61, %r397, 3;
	@%p61 bra 	$L__BB0_59;
	add.s32 	%r398, %r1112, %r62;
	mul.wide.u32 	%rd69, %r398, 4;
	add.s64 	%rd70, %rd2, %rd69;
	ld.global.nc.u32 	%r74, [%rd70];
	setp.lt.s32 	%p62, %r74, 0;
	setp.ge.s32 	%p63, %r74, %r258;
	or.pred  	%p64, %p62, %p63;
	@%p64 bra 	$L__BB0_52;
	shl.b32 	%r399, %r74, 2;
	mov.u32 	%r400, shared_mem;
	add.s32 	%r401, %r400, %r399;
	ld.shared.f32 	%f286, [%r401];
	add.f32 	%f1000, %f1000, %f286;
$L__BB0_52:
	cvt.u64.u32 	%rd71, %r62;
	cvt.u64.u32 	%rd72, %r1112;
	add.s64 	%rd73, %rd72, %rd71;
	shl.b64 	%rd74, %rd73, 2;
	add.s64 	%rd16, %rd2, %rd74;
	ld.global.nc.u32 	%r75, [%rd16+4];
	setp.lt.s32 	%p65, %r75, 0;
	setp.ge.s32 	%p66, %r75, %r258;
	or.pred  	%p67, %p65, %p66;
	@%p67 bra 	$L__BB0_54;
	shl.b32 	%r402, %r75, 2;
	mov.u32 	%r403, shared_mem;
	add.s32 	%r404, %r403, %r402;
	ld.shared.f32 	%f287, [%r404];
	add.f32 	%f1000, %f1000, %f287;
$L__BB0_54:
	ld.global.nc.u32 	%r76, [%rd16+8];
	setp.lt.s32 	%p68, %r76, 0;
	setp.ge.s32 	%p69, %r76, %r258;
	or.pred  	%p70, %p68, %p69;
	@%p70 bra 	$L__BB0_56;
	shl.b32 	%r405, %r76, 2;
	mov.u32 	%r406, shared_mem;
	add.s32 	%r407, %r406, %r405;
	ld.shared.f32 	%f288, [%r407];
	add.f32 	%f1000, %f1000, %f288;
$L__BB0_56:
	ld.global.nc.u32 	%r77, [%rd16+12];
	setp.lt.s32 	%p71, %r77, 0;
	setp.ge.s32 	%p72, %r77, %r258;
	or.pred  	%p73, %p71, %p72;
	@%p73 bra 	$L__BB0_58;
	shl.b32 	%r408, %r77, 2;
	mov.u32 	%r409, shared_mem;
	add.s32 	%r410, %r409, %r408;
	ld.shared.f32 	%f289, [%r410];
	add.f32 	%f1000, %f1000, %f289;
$L__BB0_58:
	add.s32 	%r1112, %r1112, 4;
$L__BB0_59:
	setp.eq.s32 	%p74, %r46, 0;
	@%p74 bra 	$L__BB0_69;
	setp.eq.s32 	%p75, %r46, 1;
	@%p75 bra 	$L__BB0_66;
	add.s32 	%r411, %r1112, %r62;
	mul.wide.u32 	%rd75, %r411, 4;
	add.s64 	%rd76, %rd2, %rd75;
	ld.global.nc.u32 	%r80, [%rd76];
	setp.lt.s32 	%p76, %r80, 0;
	setp.ge.s32 	%p77, %r80, %r258;
	or.pred  	%p78, %p76, %p77;
	@%p78 bra 	$L__BB0_63;
	shl.b32 	%r412, %r80, 2;
	mov.u32 	%r413, shared_mem;
	add.s32 	%r414, %r413, %r412;
	ld.shared.f32 	%f291, [%r414];
	add.f32 	%f1000, %f1000, %f291;
$L__BB0_63:
	cvt.u64.u32 	%rd77, %r62;
	cvt.u64.u32 	%rd78, %r1112;
	add.s64 	%rd79, %rd78, %rd77;
	shl.b64 	%rd80, %rd79, 2;
	add.s64 	%rd81, %rd2, %rd80;
	ld.global.nc.u32 	%r81, [%rd81+4];
	setp.lt.s32 	%p79, %r81, 0;
	setp.ge.s32 	%p80, %r81, %r258;
	or.pred  	%p81, %p79, %p80;
	@%p81 bra 	$L__BB0_65;
	shl.b32 	%r415, %r81, 2;
	mov.u32 	%r416, shared_mem;
	add.s32 	%r417, %r416, %r415;
	ld.shared.f32 	%f292, [%r417];
	add.f32 	%f1000, %f1000, %f292;
$L__BB0_65:
	add.s32 	%r1112, %r1112, 2;
$L__BB0_66:
	setp.eq.s32 	%p82, %r54, 0;
	@%p82 bra 	$L__BB0_69;
	add.s32 	%r418, %r1112, %r62;
	mul.wide.u32 	%rd82, %r418, 4;
	add.s64 	%rd83, %rd2, %rd82;
	ld.global.nc.u32 	%r84, [%rd83];
	setp.lt.s32 	%p83, %r84, 0;
	setp.ge.s32 	%p84, %r84, %r258;
	or.pred  	%p85, %p83, %p84;
	@%p85 bra 	$L__BB0_69;
	shl.b32 	%r419, %r84, 2;
	mov.u32 	%r420, shared_mem;
	add.s32 	%r421, %r420, %r419;
	ld.shared.f32 	%f293, [%r421];
	add.f32 	%f1000, %f1000, %f293;
$L__BB0_69:
	shl.b32 	%r422, %r1109, 2;
	add.s32 	%r423, %r10, %r422;
	st.shared.f32 	[%r423], %f1000;
	add.s32 	%r1109, %r1109, %r2;
	setp.lt.s32 	%p86, %r1109, %r259;
	@%p86 bra 	$L__BB0_29;
	bra.uni 	$L__BB0_76;
$L__BB0_70:
	setp.eq.s32 	%p29, %r47, 0;
	mov.u32 	%r1114, %r1;
	@%p29 bra 	$L__BB0_74;
	setp.eq.s32 	%p30, %r47, 1;
	mov.b32 	%r361, 0;
	st.shared.u32 	[%r37], %r361;
	mov.u32 	%r1114, %r38;
	@%p30 bra 	$L__BB0_74;
	setp.eq.s32 	%p31, %r47, 2;
	mov.b32 	%r362, 0;
	st.shared.u32 	[%r49], %r362;
	mov.u32 	%r1114, %r50;
	@%p31 bra 	$L__BB0_74;
	mov.b32 	%r363, 0;
	st.shared.u32 	[%r51], %r363;
	mov.u32 	%r1114, %r52;
$L__BB0_74:
	setp.lt.u32 	%p32, %r39, 3;
	@%p32 bra 	$L__BB0_76;
$L__BB0_75:
	shl.b32 	%r364, %r1114, 2;
	add.s32 	%r365, %r10, %r364;
	mov.b32 	%r366, 0;
	st.shared.u32 	[%r365], %r366;
	add.s32 	%r367, %r365, %r48;
	st.shared.u32 	[%r367], %r366;
	add.s32 	%r368, %r367, %r48;
	st.shared.u32 	[%r368], %r366;
	add.s32 	%r369, %r368, %r48;
	st.shared.u32 	[%r369], %r366;
	add.s32 	%r1114, %r48, %r1114;
	setp.lt.s32 	%p33, %r1114, %r259;
	@%p33 bra 	$L__BB0_75;
$L__BB0_76:
	setp.ne.s32 	%p87, %r1, 0;
	bar.sync 	0;
	@%p87 bra 	$L__BB0_78;
	st.local.u32 	[%rd7], %r1108;
	mov.u64 	%rd84, $str$6;
	cvta.global.u64 	%rd85, %rd84;
	add.u64 	%rd86, %SP, 0;
	{ // callseq 6, 0
	.param .b64 param0;
	st.param.b64 	[param0], %rd85;
	.param .b64 param1;
	st.param.b64 	[param1], %rd86;
	.param .b32 retval0;
	call.uni (retval0), 
	vprintf, 
	(
	param0, 
	param1
	);
	ld.param.b32 	%r424, [retval0];
	} // callseq 6
	ld.shared.f32 	%f294, [%r10];
	cvt.f64.f32 	%fd10, %f294;
	ld.shared.f32 	%f295, [%r10+4];
	cvt.f64.f32 	%fd11, %f295;
	ld.shared.f32 	%f296, [%r10+8];
	cvt.f64.f32 	%fd12, %f296;
	st.local.f64 	[%rd7], %fd10;
	st.local.f64 	[%rd7+8], %fd11;
	st.local.f64 	[%rd7+16], %fd12;
	mov.u64 	%rd87, $str$7;
	cvta.global.u64 	%rd88, %rd87;
	{ // callseq 7, 0
	.param .b64 param0;
	st.param.b64 	[param0], %rd88;
	.param .b64 param1;
	st.param.b64 	[param1], %rd86;
	.param .b32 retval0;
	call.uni (retval0), 
	vprintf, 
	(
	param0, 
	param1
	);
	ld.param.b32 	%r426, [retval0];
	} // callseq 7
	ld.global.nc.u32 	%r428, [%rd6];
	shl.b32 	%r429, %r428, 2;
	mov.u32 	%r430, shared_mem;
	add.s32 	%r431, %r430, %r429;
	ld.shared.f32 	%f297, [%r431];
	cvt.f64.f32 	%fd13, %f297;
	ld.global.nc.u32 	%r432, [%rd6+4];
	shl.b32 	%r433, %r432, 2;
	add.s32 	%r434, %r430, %r433;
	ld.shared.f32 	%f298, [%r434];
	cvt.f64.f32 	%fd14, %f298;
	ld.global.nc.u32 	%r435, [%rd6+8];
	shl.b32 	%r436, %r435, 2;
	add.s32 	%r437, %r430, %r436;
	ld.shared.f32 	%f299, [%r437];
	cvt.f64.f32 	%fd15, %f299;
	st.local.f64 	[%rd7], %fd13;
	st.local.f64 	[%rd7+8], %fd14;
	st.local.f64 	[%rd7+16], %fd15;
	mov.u64 	%rd89, $str$8;
	cvta.global.u64 	%rd90, %rd89;
	{ // callseq 8, 0
	.param .b64 param0;
	st.param.b64 	[param0], %rd90;
	.param .b64 param1;
	st.param.b64 	[param1], %rd86;
	.param .b32 retval0;
	call.uni (retval0), 
	vprintf, 
	(
	param0, 
	param1
	);
	ld.param.b32 	%r438, [retval0];
	} // callseq 8
$L__BB0_78:
	@%p27 bra 	$L__BB0_126;
	setp.eq.s32 	%p89, %r47, 0;
	mov.u32 	%r1116, %r1;
	@%p89 bra 	$L__BB0_100;
	ld.global.nc.u32 	%r89, [%rd8];
	setp.lt.s32 	%p90, %r89, 0;
	setp.ge.s32 	%p91, %r89, %r258;
	or.pred  	%p92, %p90, %p91;
	@%p92 bra 	$L__BB0_86;
	shl.b32 	%r440, %r89, 2;
	mov.u32 	%r441, shared_mem;
	add.s32 	%r442, %r441, %r440;
	ld.shared.f32 	%f41, [%r442];
	ld.shared.f32 	%f42, [%r37];
	setp.eq.s32 	%p93, %r262, 4;
	@%p93 bra 	$L__BB0_84;
	setp.ne.s32 	%p94, %r262, 6;
	@%p94 bra 	$L__BB0_85;
	fma.rn.f32 	%f301, %f41, 0fC0C00000, %f42;
	add.f32 	%f302, %f301, %f301;
	div.rn.f32 	%f1030, %f302, 0f40400000;
	bra.uni 	$L__BB0_85;
$L__BB0_84:
	fma.rn.f32 	%f1030, %f41, 0fC0800000, %f42;
$L__BB0_85:
	shl.b32 	%r443, %r89, 2;
	add.s32 	%r444, %r20, %r443;
	st.shared.f32 	[%r444], %f1030;
$L__BB0_86:
	setp.eq.s32 	%p95, %r47, 1;
	mov.u32 	%r1116, %r38;
	@%p95 bra 	$L__BB0_100;
	ld.global.nc.u32 	%r90, [%rd9];
	setp.lt.s32 	%p96, %r90, 0;
	setp.ge.s32 	%p97, %r90, %r258;
	or.pred  	%p98, %p96, %p97;
	@%p98 bra 	$L__BB0_93;
	shl.b32 	%r445, %r90, 2;
	mov.u32 	%r446, shared_mem;
	add.s32 	%r447, %r446, %r445;
	ld.shared.f32 	%f47, [%r447];
	ld.shared.f32 	%f48, [%r49];
	setp.eq.s32 	%p99, %r262, 4;
	@%p99 bra 	$L__BB0_91;
	setp.ne.s32 	%p100, %r262, 6;
	@%p100 bra 	$L__BB0_92;
	fma.rn.f32 	%f303, %f47, 0fC0C00000, %f48;
	add.f32 	%f304, %f303, %f303;
	div.rn.f32 	%f1030, %f304, 0f40400000;
	bra.uni 	$L__BB0_92;
$L__BB0_91:
	fma.rn.f32 	%f1030, %f47, 0fC0800000, %f48;
$L__BB0_92:
	shl.b32 	%r448, %r90, 2;
	add.s32 	%r449, %r20, %r448;
	st.shared.f32 	[%r449], %f1030;
$L__BB0_93:
	setp.eq.s32 	%p101, %r47, 2;
	mov.u32 	%r1116, %r50;
	@%p101 bra 	$L__BB0_100;
	ld.global.nc.u32 	%r91, [%rd10];
	setp.lt.s32 	%p102, %r91, 0;
	setp.ge.s32 	%p103, %r91, %r258;
	or.pred  	%p104, %p102, %p103;
	mov.u32 	%r1116, %r52;
	@%p104 bra 	$L__BB0_100;
	shl.b32 	%r450, %r91, 2;
	mov.u32 	%r451, shared_mem;
	add.s32 	%r452, %r451, %r450;
	ld.shared.f32 	%f53, [%r452];
	ld.shared.f32 	%f54, [%r51];
	setp.eq.s32 	%p105, %r262, 4;
	@%p105 bra 	$L__BB0_98;
	setp.ne.s32 	%p106, %r262, 6;
	@%p106 bra 	$L__BB0_99;
	fma.rn.f32 	%f305, %f53, 0fC0C00000, %f54;
	add.f32 	%f306, %f305, %f305;
	div.rn.f32 	%f1030, %f306, 0f40400000;
	bra.uni 	$L__BB0_99;
$L__BB0_98:
	fma.rn.f32 	%f1030, %f53, 0fC0800000, %f54;
$L__BB0_99:
	shl.b32 	%r453, %r91, 2;
	add.s32 	%r454, %r20, %r453;
	st.shared.f32 	[%r454], %f1030;
	mov.u32 	%r1116, %r52;
$L__BB0_100:
	setp.lt.u32 	%p107, %r39, 3;
	@%p107 bra 	$L__BB0_126;
$L__BB0_101:
	mul.wide.u32 	%rd91, %r1116, 4;
	add.s64 	%rd92, %rd6, %rd91;
	ld.global.nc.u32 	%r94, [%rd92];
	setp.lt.s32 	%p108, %r94, 0;
	setp.ge.s32 	%p109, %r94, %r258;
	or.pred  	%p110, %p108, %p109;
	@%p110 bra 	$L__BB0_107;
	shl.b32 	%r455, %r94, 2;
	mov.u32 	%r456, shared_mem;
	add.s32 	%r457, %r456, %r455;
	ld.shared.f32 	%f61, [%r457];
	shl.b32 	%r458, %r1116, 2;
	add.s32 	%r459, %r10, %r458;
	ld.shared.f32 	%f62, [%r459];
	setp.eq.s32 	%p111, %r262, 6;
	@%p111 bra 	$L__BB0_105;
	setp.ne.s32 	%p112, %r262, 4;
	@%p112 bra 	$L__BB0_106;
	fma.rn.f32 	%f1030, %f61, 0fC0800000, %f62;
	bra.uni 	$L__BB0_106;
$L__BB0_105:
	fma.rn.f32 	%f307, %f61, 0fC0C00000, %f62;
	add.f32 	%f308, %f307, %f307;
	div.rn.f32 	%f1030, %f308, 0f40400000;
$L__BB0_106:
	shl.b32 	%r460, %r94, 2;
	add.s32 	%r461, %r20, %r460;
	st.shared.f32 	[%r461], %f1030;
$L__BB0_107:
	add.s32 	%r95, %r1116, %r2;
	mul.wide.u32 	%rd93, %r95, 4;
	add.s64 	%rd94, %rd6, %rd93;
	ld.global.nc.u32 	%r96, [%rd94];
	setp.lt.s32 	%p113, %r96, 0;
	setp.ge.s32 	%p114, %r96, %r258;
	or.pred  	%p115, %p113, %p114;
	@%p115 bra 	$L__BB0_113;
	shl.b32 	%r462, %r96, 2;
	mov.u32 	%r463, shared_mem;
	add.s32 	%r464, %r463, %r462;
	ld.shared.f32 	%f67, [%r464];
	shl.b32 	%r465, %r95, 2;
	add.s32 	%r466, %r10, %r465;
	ld.shared.f32 	%f68, [%r466];
	setp.eq.s32 	%p116, %r262, 4;
	@%p116 bra 	$L__BB0_111;
	setp.ne.s32 	%p117, %r262, 6;
	@%p117 bra 	$L__BB0_112;
	fma.rn.f32 	%f309, %f67, 0fC0C00000, %f68;
	add.f32 	%f310, %f309, %f309;
	div.rn.f32 	%f1030, %f310, 0f40400000;
	bra.uni 	$L__BB0_112;
$L__BB0_111:
	fma.rn.f32 	%f1030, %f67, 0fC0800000, %f68;
$L__BB0_112:
	shl.b32 	%r467, %r96, 2;
	add.s32 	%r468, %r20, %r467;
	st.shared.f32 	[%r468], %f1030;
$L__BB0_113:
	add.s32 	%r97, %r95, %r2;
	mul.wide.u32 	%rd95, %r97, 4;
	add.s64 	%rd96, %rd6, %rd95;
	ld.global.nc.u32 	%r98, [%rd96];
	setp.lt.s32 	%p118, %r98, 0;
	setp.ge.s32 	%p119, %r98, %r258;
	or.pred  	%p120, %p118, %p119;
	@%p120 bra 	$L__BB0_119;
	shl.b32 	%r469, %r98, 2;
	mov.u32 	%r470, shared_mem;
	add.s32 	%r471, %r470, %r469;
	ld.shared.f32 	%f73, [%r471];
	shl.b32 	%r472, %r97, 2;
	add.s32 	%r473, %r10, %r472;
	ld.shared.f32 	%f74, [%r473];
	setp.eq.s32 	%p121, %r262, 4;
	@%p121 bra 	$L__BB0_117;
	setp.ne.s32 	%p122, %r262, 6;
	@%p122 bra 	$L__BB0_118;
	fma.rn.f32 	%f311, %f73, 0fC0C00000, %f74;
	add.f32 	%f312, %f311, %f311;
	div.rn.f32 	%f1030, %f312, 0f40400000;
	bra.uni 	$L__BB0_118;
$L__BB0_117:
	fma.rn.f32 	%f1030, %f73, 0fC0800000, %f74;
$L__BB0_118:
	shl.b32 	%r474, %r98, 2;
	add.s32 	%r475, %r20, %r474;
	st.shared.f32 	[%r475], %f1030;
$L__BB0_119:
	add.s32 	%r99, %r97, %r2;
	mul.wide.u32 	%rd97, %r99, 4;
	add.s64 	%rd98, %rd6, %rd97;
	ld.global.nc.u32 	%r100, [%rd98];
	setp.lt.s32 	%p123, %r100, 0;
	setp.ge.s32 	%p124, %r100, %r258;
	or.pred  	%p125, %p123, %p124;
	@%p125 bra 	$L__BB0_125;
	shl.b32 	%r476, %r100, 2;
	mov.u32 	%r477, shared_mem;
	add.s32 	%r478, %r477, %r476;
	ld.shared.f32 	%f79, [%r478];
	shl.b32 	%r479, %r99, 2;
	add.s32 	%r480, %r10, %r479;
	ld.shared.f32 	%f80, [%r480];
	setp.eq.s32 	%p126, %r262, 4;
	@%p126 bra 	$L__BB0_123;
	setp.ne.s32 	%p127, %r262, 6;
	@%p127 bra 	$L__BB0_124;
	fma.rn.f32 	%f313, %f79, 0fC0C00000, %f80;
	add.f32 	%f314, %f313, %f313;
	div.rn.f32 	%f1030, %f314, 0f40400000;
	bra.uni 	$L__BB0_124;
$L__BB0_123:
	fma.rn.f32 	%f1030, %f79, 0fC0800000, %f80;
$L__BB0_124:
	shl.b32 	%r481, %r100, 2;
	add.s32 	%r482, %r20, %r481;
	st.shared.f32 	[%r482], %f1030;
$L__BB0_125:
	add.s32 	%r1116, %r99, %r2;
	setp.lt.s32 	%p128, %r1116, %r259;
	@%p128 bra 	$L__BB0_101;
$L__BB0_126:
	bar.sync 	0;
	@%p87 bra 	$L__BB0_128;
	ld.global.nc.u32 	%r483, [%rd6];
	shl.b32 	%r484, %r483, 2;
	add.s32 	%r485, %r20, %r484;
	ld.shared.f32 	%f315, [%r485];
	cvt.f64.f32 	%fd16, %f315;
	ld.global.nc.u32 	%r486, [%rd6+4];
	shl.b32 	%r487, %r486, 2;
	add.s32 	%r488, %r20, %r487;
	ld.shared.f32 	%f316, [%r488];
	cvt.f64.f32 	%fd17, %f316;
	ld.global.nc.u32 	%r489, [%rd6+8];
	shl.b32 	%r490, %r489, 2;
	add.s32 	%r491, %r20, %r490;
	ld.shared.f32 	%f317, [%r491];
	cvt.f64.f32 	%fd18, %f317;
	st.local.f64 	[%rd7], %fd16;
	st.local.f64 	[%rd7+8], %fd17;
	st.local.f64 	[%rd7+16], %fd18;
	mov.u64 	%rd99, $str$9;
	cvta.global.u64 	%rd100, %rd99;
	add.u64 	%rd101, %SP, 0;
	{ // callseq 9, 0
	.param .b64 param0;
	st.param.b64 	[param0], %rd100;
	.param .b64 param1;
	st.param.b64 	[param1], %rd101;
	.param .b32 retval0;
	call.uni (retval0), 
	vprintf, 
	(
	param0, 
	param1
	);
	ld.param.b32 	%r492, [retval0];
	} // callseq 9
$L__BB0_128:
	@%p27 bra 	$L__BB0_139;
	setp.eq.s32 	%p131, %r47, 0;
	mov.u32 	%r1118, %r1;
	@%p131 bra 	$L__BB0_138;
	ld.global.nc.u32 	%r102, [%rd8];
	setp.lt.s32 	%p132, %r102, 0;
	setp.ge.s32 	%p133, %r102, %r258;
	or.pred  	%p134, %p132, %p133;
	@%p134 bra 	$L__BB0_132;
	shl.b32 	%r494, %r102, 2;
	add.s32 	%r495, %r20, %r494;
	ld.shared.f32 	%f318, [%r495];
	mov.u32 	%r496, shared_mem;
	add.s32 	%r497, %r496, %r494;
	ld.shared.f32 	%f319, [%r497];
	fma.rn.f32 	%f320, %f259, %f318, %f319;
	max.f32 	%f321, %f320, 0f00000000;
	st.shared.f32 	[%r497], %f321;
$L__BB0_132:
	setp.eq.s32 	%p135, %r47, 1;
	mov.u32 	%r1118, %r38;
	@%p135 bra 	$L__BB0_138;
	ld.global.nc.u32 	%r103, [%rd9];
	setp.lt.s32 	%p136, %r103, 0;
	setp.ge.s32 	%p137, %r103, %r258;
	or.pred  	%p138, %p136, %p137;
	@%p138 bra 	$L__BB0_135;
	shl.b32 	%r498, %r103, 2;
	add.s32 	%r499, %r20, %r498;
	ld.shared.f32 	%f322, [%r499];
	mov.u32 	%r500, shared_mem;
	add.s32 	%r501, %r500, %r498;
	ld.shared.f32 	%f323, [%r501];
	fma.rn.f32 	%f324, %f259, %f322, %f323;
	max.f32 	%f325, %f324, 0f00000000;
	st.shared.f32 	[%r501], %f325;
$L__BB0_135:
	setp.eq.s32 	%p139, %r47, 2;
	mov.u32 	%r1118, %r50;
	@%p139 bra 	$L__BB0_138;
	ld.global.nc.u32 	%r104, [%rd10];
	setp.lt.s32 	%p140, %r104, 0;
	setp.ge.s32 	%p141, %r104, %r258;
	or.pred  	%p142, %p140, %p141;
	mov.u32 	%r1118, %r52;
	@%p142 bra 	$L__BB0_138;
	shl.b32 	%r502, %r104, 2;
	add.s32 	%r503, %r20, %r502;
	ld.shared.f32 	%f326, [%r503];
	mov.u32 	%r504, shared_mem;
	add.s32 	%r505, %r504, %r502;
	ld.shared.f32 	%f327, [%r505];
	fma.rn.f32 	%f328, %f259, %f326, %f327;
	max.f32 	%f329, %f328, 0f00000000;
	st.shared.f32 	[%r505], %f329;
	mov.u32 	%r1118, %r52;
$L__BB0_138:
	setp.lt.u32 	%p143, %r39, 3;
	@%p143 bra 	$L__BB0_139;
	bra.uni 	$L__BB0_229;
$L__BB0_139:
	setp.ge.s32 	%p157, %r1, %r260;
	@%p157 bra 	$L__BB0_159;
	setp.eq.s32 	%p158, %r55, 3;
	mov.u32 	%r1119, %r1;
	@%p158 bra 	$L__BB0_149;
	ld.global.nc.u32 	%r106, [%rd11];
	ld.global.nc.u32 	%r107, [%rd12];
	setp.gt.s32 	%p159, %r106, -1;
	setp.lt.s32 	%p160, %r106, %r258;
	and.pred  	%p161, %p159, %p160;
	setp.gt.s32 	%p162, %r107, -1;
	setp.lt.s32 	%p163, %r107, %r258;
	and.pred  	%p164, %p162, %p163;
	and.pred  	%p166, %p161, %p164;
	not.pred 	%p167, %p166;
	@%p167 bra 	$L__BB0_143;
	shl.b32 	%r522, %r107, 2;
	add.s32 	%r523, %r20, %r522;
	ld.shared.f32 	%f346, [%r523];
	shl.b32 	%r524, %r106, 2;
	mov.u32 	%r525, shared_mem;
	add.s32 	%r526, %r525, %r524;
	ld.shared.f32 	%f347, [%r526];
	fma.rn.f32 	%f348, %f259, %f346, %f347;
	max.f32 	%f349, %f348, 0f00000000;
	st.shared.f32 	[%r526], %f349;
$L__BB0_143:
	setp.eq.s32 	%p168, %r55, 0;
	mov.u32 	%r1119, %r38;
	@%p168 bra 	$L__BB0_149;
	ld.global.nc.u32 	%r108, [%rd13];
	ld.global.nc.u32 	%r109, [%rd14];
	setp.gt.s32 	%p169, %r108, -1;
	setp.lt.s32 	%p170, %r108, %r258;
	and.pred  	%p171, %p169, %p170;
	setp.gt.s32 	%p172, %r109, -1;
	setp.lt.s32 	%p173, %r109, %r258;
	and.pred  	%p174, %p172, %p173;
	and.pred  	%p176, %p171, %p174;
	not.pred 	%p177, %p176;
	@%p177 bra 	$L__BB0_146;
	shl.b32 	%r527, %r109, 2;
	add.s32 	%r528, %r20, %r527;
	ld.shared.f32 	%f350, [%r528];
	shl.b32 	%r529, %r108, 2;
	mov.u32 	%r530, shared_mem;
	add.s32 	%r531, %r530, %r529;
	ld.shared.f32 	%f351, [%r531];
	fma.rn.f32 	%f352, %f259, %f350, %f351;
	max.f32 	%f353, %f352, 0f00000000;
	st.shared.f32 	[%r531], %f353;
$L__BB0_146:
	setp.eq.s32 	%p178, %r55, 1;
	mov.u32 	%r1119, %r50;
	@%p178 bra 	$L__BB0_149;
	mul.wide.s32 	%rd110, %r2, 4;
	add.s64 	%rd111, %rd13, %rd110;
	ld.global.nc.u32 	%r110, [%rd111];
	add.s64 	%rd112, %rd14, %rd110;
	ld.global.nc.u32 	%r111, [%rd112];
	setp.gt.s32 	%p179, %r110, -1;
	setp.lt.s32 	%p180, %r110, %r258;
	and.pred  	%p181, %p179, %p180;
	setp.gt.s32 	%p182, %r111, -1;
	setp.lt.s32 	%p183, %r111, %r258;
	and.pred  	%p184, %p182, %p183;
	and.pred  	%p186, %p181, %p184;
	not.pred 	%p187, %p186;
	mov.u32 	%r1119, %r52;
	@%p187 bra 	$L__BB0_149;
	shl.b32 	%r532, %r111, 2;
	add.s32 	%r533, %r20, %r532;
	ld.shared.f32 	%f354, [%r533];
	shl.b32 	%r534, %r110, 2;
	mov.u32 	%r535, shared_mem;
	add.s32 	%r536, %r535, %r534;
	ld.shared.f32 	%f355, [%r536];
	fma.rn.f32 	%f356, %f259, %f354, %f355;
	max.f32 	%f357, %f356, 0f00000000;
	st.shared.f32 	[%r536], %f357;
	mov.u32 	%r1119, %r52;
$L__BB0_149:
	setp.lt.u32 	%p188, %r40, 3;
	@%p188 bra 	$L__BB0_159;
$L__BB0_150:
	mul.wide.u32 	%rd113, %r1119, 4;
	add.s64 	%rd114, %rd5, %rd113;
	ld.global.nc.u32 	%r123, [%rd114];
	add.s64 	%rd115, %rd3, %rd113;
	ld.global.nc.u32 	%r124, [%rd115];
	setp.gt.s32 	%p189, %r123, -1;
	setp.lt.s32 	%p190, %r123, %r258;
	and.pred  	%p191, %p189, %p190;
	setp.gt.s32 	%p192, %r124, -1;
	setp.lt.s32 	%p193, %r124, %r258;
	and.pred  	%p194, %p192, %p193;
	and.pred  	%p196, %p191, %p194;
	not.pred 	%p197, %p196;
	@%p197 bra 	$L__BB0_152;
	shl.b32 	%r537, %r124, 2;
	add.s32 	%r538, %r20, %r537;
	ld.shared.f32 	%f358, [%r538];
	shl.b32 	%r539, %r123, 2;
	mov.u32 	%r540, shared_mem;
	add.s32 	%r541, %r540, %r539;
	ld.shared.f32 	%f359, [%r541];
	fma.rn.f32 	%f360, %f259, %f358, %f359;
	max.f32 	%f361, %f360, 0f00000000;
	st.shared.f32 	[%r541], %f361;
$L__BB0_152:
	add.s32 	%r125, %r1119, %r2;
	mul.wide.u32 	%rd116, %r125, 4;
	add.s64 	%rd117, %rd5, %rd116;
	ld.global.nc.u32 	%r126, [%rd117];
	add.s64 	%rd118, %rd3, %rd116;
	ld.global.nc.u32 	%r127, [%rd118];
	setp.gt.s32 	%p198, %r126, -1;
	setp.lt.s32 	%p199, %r126, %r258;
	and.pred  	%p200, %p198, %p199;
	setp.gt.s32 	%p201, %r127, -1;
	setp.lt.s32 	%p202, %r127, %r258;
	and.pred  	%p203, %p201, %p202;
	and.pred  	%p205, %p200, %p203;
	not.pred 	%p206, %p205;
	@%p206 bra 	$L__BB0_154;
	shl.b32 	%r542, %r127, 2;
	add.s32 	%r543, %r20, %r542;
	ld.shared.f32 	%f362, [%r543];
	shl.b32 	%r544, %r126, 2;
	mov.u32 	%r545, shared_mem;
	add.s32 	%r546, %r545, %r544;
	ld.shared.f32 	%f363, [%r546];
	fma.rn.f32 	%f364, %f259, %f362, %f363;
	max.f32 	%f365, %f364, 0f00000000;
	st.shared.f32 	[%r546], %f365;
$L__BB0_154:
	add.s32 	%r128, %r125, %r2;
	mul.wide.u32 	%rd119, %r128, 4;
	add.s64 	%rd120, %rd5, %rd119;
	ld.global.nc.u32 	%r129, [%rd120];
	add.s64 	%rd121, %rd3, %rd119;
	ld.global.nc.u32 	%r130, [%rd121];
	setp.gt.s32 	%p207, %r129, -1;
	setp.lt.s32 	%p208, %r129, %r258;
	and.pred  	%p209, %p207, %p208;
	setp.gt.s32 	%p210, %r130, -1;
	setp.lt.s32 	%p211, %r130, %r258;
	and.pred  	%p212, %p210, %p211;
	and.pred  	%p214, %p209, %p212;
	not.pred 	%p215, %p214;
	@%p215 bra 	$L__BB0_156;
	shl.b32 	%r547, %r130, 2;
	add.s32 	%r548, %r20, %r547;
	ld.shared.f32 	%f366, [%r548];
	shl.b32 	%r549, %r129, 2;
	mov.u32 	%r550, shared_mem;
	add.s32 	%r551, %r550, %r549;
	ld.shared.f32 	%f367, [%r551];
	fma.rn.f32 	%f368, %f259, %f366, %f367;
	max.f32 	%f369, %f368, 0f00000000;
	st.shared.f32 	[%r551], %f369;
$L__BB0_156:
	add.s32 	%r131, %r128, %r2;
	mul.wide.u32 	%rd122, %r131, 4;
	add.s64 	%rd123, %rd5, %rd122;
	ld.global.nc.u32 	%r132, [%rd123];
	add.s64 	%rd124, %rd3, %rd122;
	ld.global.nc.u32 	%r133, [%rd124];
	setp.gt.s32 	%p216, %r132, -1;
	setp.lt.s32 	%p217, %r132, %r258;
	and.pred  	%p218, %p216, %p217;
	setp.gt.s32 	%p219, %r133, -1;
	setp.lt.s32 	%p220, %r133, %r258;
	and.pred  	%p221, %p219, %p220;
	and.pred  	%p223, %p218, %p221;
	not.pred 	%p224, %p223;
	@%p224 bra 	$L__BB0_158;
	shl.b32 	%r552, %r133, 2;
	add.s32 	%r553, %r20, %r552;
	ld.shared.f32 	%f370, [%r553];
	shl.b32 	%r554, %r132, 2;
	mov.u32 	%r555, shared_mem;
	add.s32 	%r556, %r555, %r554;
	ld.shared.f32 	%f371, [%r556];
	fma.rn.f32 	%f372, %f259, %f370, %f371;
	max.f32 	%f373, %f372, 0f00000000;
	st.shared.f32 	[%r556], %f373;
$L__BB0_158:
	add.s32 	%r1119, %r131, %r2;
	setp.lt.s32 	%p225, %r1119, %r260;
	@%p225 bra 	$L__BB0_150;
$L__BB0_159:
	bar.sync 	0;
	@%p87 bra 	$L__BB0_205;
	setp.lt.s32 	%p227, %r260, 1;
	ld.global.nc.u32 	%r557, [%rd6];
	shl.b32 	%r558, %r557, 2;
	mov.u32 	%r559, shared_mem;
	add.s32 	%r560, %r559, %r558;
	ld.shared.f32 	%f374, [%r560];
	cvt.f64.f32 	%fd19, %f374;
	ld.global.nc.u32 	%r561, [%rd6+4];
	shl.b32 	%r562, %r561, 2;
	add.s32 	%r563, %r559, %r562;
	ld.shared.f32 	%f375, [%r563];
	cvt.f64.f32 	%fd20, %f375;
	ld.global.nc.u32 	%r564, [%rd6+8];
	shl.b32 	%r565, %r564, 2;
	add.s32 	%r566, %r559, %r565;
	ld.shared.f32 	%f376, [%r566];
	cvt.f64.f32 	%fd21, %f376;
	st.local.f64 	[%rd7], %fd19;
	st.local.f64 	[%rd7+8], %fd20;
	st.local.f64 	[%rd7+16], %fd21;
	mov.u64 	%rd125, $str$10;
	cvta.global.u64 	%rd126, %rd125;
	add.u64 	%rd127, %SP, 0;
	{ // callseq 10, 0
	.param .b64 param0;
	st.param.b64 	[param0], %rd126;
	.param .b64 param1;
	st.param.b64 	[param1], %rd127;
	.param .b32 retval0;
	call.uni (retval0), 
	vprintf, 
	(
	param0, 
	param1
	);
	ld.param.b32 	%r567, [retval0];
	} // callseq 10
	mov.f64 	%fd30, 0d0000000000000000;
	@%p227 bra 	$L__BB0_165;
	setp.eq.s32 	%p228, %r260, 1;
	ld.global.nc.u32 	%r569, [%rd5];
	shl.b32 	%r570, %r569, 2;
	mov.u32 	%r571, shared_mem;
	add.s32 	%r572, %r571, %r570;
	ld.shared.f32 	%f86, [%r572];
	mov.f64 	%fd29, 0d0000000000000000;
	@%p228 bra 	$L__BB0_164;
	setp.lt.u32 	%p229, %r260, 3;
	ld.global.nc.u32 	%r573, [%rd5+4];
	shl.b32 	%r574, %r573, 2;
	mov.u32 	%r575, shared_mem;
	add.s32 	%r576, %r575, %r574;
	ld.shared.f32 	%f377, [%r576];
	cvt.f64.f32 	%fd29, %f377;
	@%p229 bra 	$L__BB0_164;
	ld.global.nc.u32 	%r577, [%rd5+8];
	shl.b32 	%r578, %r577, 2;
	mov.u32 	%r579, shared_mem;
	add.s32 	%r580, %r579, %r578;
	ld.shared.f32 	%f378, [%r580];
	cvt.f64.f32 	%fd30, %f378;
$L__BB0_164:
	cvt.f64.f32 	%fd24, %f86;
	st.local.f64 	[%rd7], %fd24;
	st.local.f64 	[%rd7+8], %fd29;
	st.local.f64 	[%rd7+16], %fd30;
	mov.u64 	%rd128, $str$11;
	cvta.global.u64 	%rd129, %rd128;
	add.u64 	%rd130, %SP, 0;
	{ // callseq 11, 0
	.param .b64 param0;
	st.param.b64 	[param0], %rd129;
	.param .b64 param1;
	st.param.b64 	[param1], %rd130;
	.param .b32 retval0;
	call.uni (retval0), 
	vprintf, 
	(
	param0, 
	param1
	);
	ld.param.b32 	%r581, [retval0];
	} // callseq 11
$L__BB0_165:
	setp.lt.s32 	%p230, %r259, 1;
	mov.f32 	%f1045, 0f00000000;
	@%p230 bra 	$L__BB0_179;
	setp.lt.u32 	%p231, %r41, 15;
	mov.f32 	%f1045, 0f00000000;
	mov.b32 	%r1124, 0;
	@%p231 bra 	$L__BB0_169;
	mov.f32 	%f1045, 0f00000000;
	mov.b32 	%r1122, 0;
$L__BB0_168:
	.pragma "nounroll";
	mul.wide.u32 	%rd131, %r1122, 4;
	add.s64 	%rd132, %rd6, %rd131;
	ld.global.nc.u32 	%r585, [%rd132];
	shl.b32 	%r586, %r585, 2;
	mov.u32 	%r587, shared_mem;
	add.s32 	%r588, %r587, %r586;
	ld.shared.f32 	%f383, [%r588];
	setp.gt.f32 	%p232, %f383, 0f00000000;
	add.f32 	%f384, %f1045, %f383;
	selp.f32 	%f385, %f384, %f1045, %p232;
	ld.global.nc.u32 	%r589, [%rd132+4];
	shl.b32 	%r590, %r589, 2;
	add.s32 	%r591, %r587, %r590;
	ld.shared.f32 	%f386, [%r591];
	setp.gt.f32 	%p233, %f386, 0f00000000;
	add.f32 	%f387, %f385, %f386;
	selp.f32 	%f388, %f387, %f385, %p233;
	ld.global.nc.u32 	%r592, [%rd132+8];
	shl.b32 	%r593, %r592, 2;
	add.s32 	%r594, %r587, %r593;
	ld.shared.f32 	%f389, [%r594];
	setp.gt.f32 	%p234, %f389, 0f00000000;
	add.f32 	%f390, %f388, %f389;
	selp.f32 	%f391, %f390, %f388, %p234;
	ld.global.nc.u32 	%r595, [%rd132+12];
	shl.b32 	%r596, %r595, 2;
	add.s32 	%r597, %r587, %r596;
	ld.shared.f32 	%f392, [%r597];
	setp.gt.f32 	%p235, %f392, 0f00000000;
	add.f32 	%f393, %f391, %f392;
	selp.f32 	%f394, %f393, %f391, %p235;
	ld.global.nc.u32 	%r598, [%rd132+16];
	shl.b32 	%r599, %r598, 2;
	add.s32 	%r600, %r587, %r599;
	ld.shared.f32 	%f395, [%r600];
	setp.gt.f32 	%p236, %f395, 0f00000000;
	add.f32 	%f396, %f394, %f395;
	selp.f32 	%f397, %f396, %f394, %p236;
	ld.global.nc.u32 	%r601, [%rd132+20];
	shl.b32 	%r602, %r601, 2;
	add.s32 	%r603, %r587, %r602;
	ld.shared.f32 	%f398, [%r603];
	setp.gt.f32 	%p237, %f398, 0f00000000;
	add.f32 	%f399, %f397, %f398;
	selp.f32 	%f400, %f399, %f397, %p237;
	ld.global.nc.u32 	%r604, [%rd132+24];
	shl.b32 	%r605, %r604, 2;
	add.s32 	%r606, %r587, %r605;
	ld.shared.f32 	%f401, [%r606];
	setp.gt.f32 	%p238, %f401, 0f00000000;
	add.f32 	%f402, %f400, %f401;
	selp.f32 	%f403, %f402, %f400, %p238;
	ld.global.nc.u32 	%r607, [%rd132+28];
	shl.b32 	%r608, %r607, 2;
	add.s32 	%r609, %r587, %r608;
	ld.shared.f32 	%f404, [%r609];
	setp.gt.f32 	%p239, %f404, 0f00000000;
	add.f32 	%f405, %f403, %f404;
	selp.f32 	%f406, %f405, %f403, %p239;
	ld.global.nc.u32 	%r610, [%rd132+32];
	shl.b32 	%r611, %r610, 2;
	add.s32 	%r612, %r587, %r611;
	ld.shared.f32 	%f407, [%r612];
	setp.gt.f32 	%p240, %f407, 0f00000000;
	add.f32 	%f408, %f406, %f407;
	selp.f32 	%f409, %f408, %f406, %p240;
	ld.global.nc.u32 	%r613, [%rd132+36];
	shl.b32 	%r614, %r613, 2;
	add.s32 	%r615, %r587, %r614;
	ld.shared.f32 	%f410, [%r615];
	setp.gt.f32 	%p241, %f410, 0f00000000;
	add.f32 	%f411, %f409, %f410;
	selp.f32 	%f412, %f411, %f409, %p241;
	ld.global.nc.u32 	%r616, [%rd132+40];
	shl.b32 	%r617, %r616, 2;
	add.s32 	%r618, %r587, %r617;
	ld.shared.f32 	%f413, [%r618];
	setp.gt.f32 	%p242, %f413, 0f00000000;
	add.f32 	%f414, %f412, %f413;
	selp.f32 	%f415, %f414, %f412, %p242;
	ld.global.nc.u32 	%r619, [%rd132+44];
	shl.b32 	%r620, %r619, 2;
	add.s32 	%r621, %r587, %r620;
	ld.shared.f32 	%f416, [%r621];
	setp.gt.f32 	%p243, %f416, 0f00000000;
	add.f32 	%f417, %f415, %f416;
	selp.f32 	%f418, %f417, %f415, %p243;
	ld.global.nc.u32 	%r622, [%rd132+48];
	shl.b32 	%r623, %r622, 2;
	add.s32 	%r624, %r587, %r623;
	ld.shared.f32 	%f419, [%r624];
	setp.gt.f32 	%p244, %f419, 0f00000000;
	add.f32 	%f420, %f418, %f419;
	selp.f32 	%f421, %f420, %f418, %p244;
	ld.global.nc.u32 	%r625, [%rd132+52];
	shl.b32 	%r626, %r625, 2;
	add.s32 	%r627, %r587, %r626;
	ld.shared.f32 	%f422, [%r627];
	setp.gt.f32 	%p245, %f422, 0f00000000;
	add.f32 	%f423, %f421, %f422;
	selp.f32 	%f424, %f423, %f421, %p245;
	ld.global.nc.u32 	%r628, [%rd132+56];
	shl.b32 	%r629, %r628, 2;
	add.s32 	%r630, %r587, %r629;
	ld.shared.f32 	%f425, [%r630];
	setp.gt.f32 	%p246, %f425, 0f00000000;
	add.f32 	%f426, %f424, %f425;
	selp.f32 	%f427, %f426, %f424, %p246;
	ld.global.nc.u32 	%r631, [%rd132+60];
	shl.b32 	%r632, %r631, 2;
	add.s32 	%r633, %r587, %r632;
	ld.shared.f32 	%f428, [%r633];
	setp.gt.f32 	%p247, %f428, 0f00000000;
	add.f32 	%f429, %f427, %f428;
	selp.f32 	%f1045, %f429, %f427, %p247;
	add.s32 	%r1122, %r1122, 16;
	setp.ne.s32 	%p248, %r1122, %r56;
	mov.u32 	%r1124, %r56;
	@%p248 bra 	$L__BB0_168;
$L__BB0_169:
	setp.eq.s32 	%p249, %r42, 0;
	@%p249 bra 	$L__BB0_179;
	add.s32 	%r634, %r42, -1;
	setp.lt.u32 	%p250, %r634, 7;
	@%p250 bra 	$L__BB0_172;
	mul.wide.u32 	%rd133, %r1124, 4;
	add.s64 	%rd134, %rd6, %rd133;
	ld.global.nc.u32 	%r635, [%rd134];
	shl.b32 	%r636, %r635, 2;
	mov.u32 	%r637, shared_mem;
	add.s32 	%r638, %r637, %r636;
	ld.shared.f32 	%f431, [%r638];
	setp.gt.f32 	%p251, %f431, 0f00000000;
	add.f32 	%f432, %f1045, %f431;
	selp.f32 	%f433, %f432, %f1045, %p251;
	ld.global.nc.u32 	%r639, [%rd134+4];
	shl.b32 	%r640, %r639, 2;
	add.s32 	%r641, %r637, %r640;
	ld.shared.f32 	%f434, [%r641];
	setp.gt.f32 	%p252, %f434, 0f00000000;
	add.f32 	%f435, %f433, %f434;
	selp.f32 	%f436, %f435, %f433, %p252;
	ld.global.nc.u32 	%r642, [%rd134+8];
	shl.b32 	%r643, %r642, 2;
	add.s32 	%r644, %r637, %r643;
	ld.shared.f32 	%f437, [%r644];
	setp.gt.f32 	%p253, %f437, 0f00000000;
	add.f32 	%f438, %f436, %f437;
	selp.f32 	%f439, %f438, %f436, %p253;
	ld.global.nc.u32 	%r645, [%rd134+12];
	shl.b32 	%r646, %r645, 2;
	add.s32 	%r647, %r637, %r646;
	ld.shared.f32 	%f440, [%r647];
	setp.gt.f32 	%p254, %f440, 0f00000000;
	add.f32 	%f441, %f439, %f440;
	selp.f32 	%f442, %f441, %f439, %p254;
	ld.global.nc.u32 	%r648, [%rd134+16];
	shl.b32 	%r649, %r648, 2;
	add.s32 	%r650, %r637, %r649;
	ld.shared.f32 	%f443, [%r650];
	setp.gt.f32 	%p255, %f443, 0f00000000;
	add.f32 	%f444, %f442, %f443;
	selp.f32 	%f445, %f444, %f442, %p255;
	ld.global.nc.u32 	%r651, [%rd134+20];
	shl.b32 	%r652, %r651, 2;
	add.s32 	%r653, %r637, %r652;
	ld.shared.f32 	%f446, [%r653];
	setp.gt.f32 	%p256, %f446, 0f00000000;
	add.f32 	%f447, %f445, %f446;
	selp.f32 	%f448, %f447, %f445, %p256;
	ld.global.nc.u32 	%r654, [%rd134+24];
	shl.b32 	%r655, %r654, 2;
	add.s32 	%r656, %r637, %r655;
	ld.shared.f32 	%f449, [%r656];
	setp.gt.f32 	%p257, %f449, 0f00000000;
	add.f32 	%f450, %f448, %f449;
	selp.f32 	%f451, %f450, %f448, %p257;
	ld.global.nc.u32 	%r657, [%rd134+28];
	shl.b32 	%r658, %r657, 2;
	add.s32 	%r659, %r637, %r658;
	ld.shared.f32 	%f452, [%r659];
	setp.gt.f32 	%p258, %f452, 0f00000000;
	add.f32 	%f453, %f451, %f452;
	selp.f32 	%f1045, %f453, %f451, %p258;
	add.s32 	%r1124, %r1124, 8;
$L__BB0_172:
	setp.eq.s32 	%p259, %r43, 0;
	@%p259 bra 	$L__BB0_179;
	add.s32 	%r660, %r43, -1;
	setp.lt.u32 	%p260, %r660, 3;
	@%p260 bra 	$L__BB0_175;
	mul.wide.u32 	%rd135, %r1124, 4;
	add.s64 	%rd136, %rd6, %rd135;
	ld.global.nc.u32 	%r661, [%rd136];
	shl.b32 	%r662, %r661, 2;
	mov.u32 	%r663, shared_mem;
	add.s32 	%r664, %r663, %r662;
	ld.shared.f32 	%f455, [%r664];
	setp.gt.f32 	%p261, %f455, 0f00000000;
	add.f32 	%f456, %f1045, %f455;
	selp.f32 	%f457, %f456, %f1045, %p261;
	ld.global.nc.u32 	%r665, [%rd136+4];
	shl.b32 	%r666, %r665, 2;
	add.s32 	%r667, %r663, %r666;
	ld.shared.f32 	%f458, [%r667];
	setp.gt.f32 	%p262, %f458, 0f00000000;
	add.f32 	%f459, %f457, %f458;
	selp.f32 	%f460, %f459, %f457, %p262;
	ld.global.nc.u32 	%r668, [%rd136+8];
	shl.b32 	%r669, %r668, 2;
	add.s32 	%r670, %r663, %r669;
	ld.shared.f32 	%f461, [%r670];
	setp.gt.f32 	%p263, %f461, 0f00000000;
	add.f32 	%f462, %f460, %f461;
	selp.f32 	%f463, %f462, %f460, %p263;
	ld.global.nc.u32 	%r671, [%rd136+12];
	shl.b32 	%r672, %r671, 2;
	add.s32 	%r673, %r663, %r672;
	ld.shared.f32 	%f464, [%r673];
	setp.gt.f32 	%p264, %f464, 0f00000000;
	add.f32 	%f465, %f463, %f464;
	selp.f32 	%f1045, %f465, %f463, %p264;
	add.s32 	%r1124, %r1124, 4;
$L__BB0_175:
	setp.eq.s32 	%p265, %r44, 0;
	@%p265 bra 	$L__BB0_179;
	setp.eq.s32 	%p266, %r44, 1;
	mul.wide.u32 	%rd137, %r1124, 4;
	add.s64 	%rd17, %rd6, %rd137;
	ld.global.nc.u32 	%r674, [%rd17];
	shl.b32 	%r675, %r674, 2;
	mov.u32 	%r676, shared_mem;
	add.s32 	%r677, %r676, %r675;
	ld.shared.f32 	%f466, [%r677];
	setp.gt.f32 	%p267, %f466, 0f00000000;
	add.f32 	%f467, %f1045, %f466;
	selp.f32 	%f1045, %f467, %f1045, %p267;
	@%p266 bra 	$L__BB0_179;
	setp.eq.s32 	%p268, %r44, 2;
	ld.global.nc.u32 	%r678, [%rd17+4];
	shl.b32 	%r679, %r678, 2;
	mov.u32 	%r680, shared_mem;
	add.s32 	%r681, %r680, %r679;
	ld.shared.f32 	%f468, [%r681];
	setp.gt.f32 	%p269, %f468, 0f00000000;
	add.f32 	%f469, %f1045, %f468;
	selp.f32 	%f1045, %f469, %f1045, %p269;
	@%p268 bra 	$L__BB0_179;
	ld.global.nc.u32 	%r682, [%rd17+8];
	shl.b32 	%r683, %r682, 2;
	mov.u32 	%r684, shared_mem;
	add.s32 	%r685, %r684, %r683;
	ld.shared.f32 	%f470, [%r685];
	setp.gt.f32 	%p270, %f470, 0f00000000;
	add.f32 	%f471, %f1045, %f470;
	selp.f32 	%f1045, %f471, %f1045, %p270;
$L__BB0_179:
	setp.le.f32 	%p271, %f1045, 0f00000000;
	mov.f32 	%f1058, 0f00000000;
	@%p271 bra 	$L__BB0_203;
	mov.f32 	%f1047, 0f00000000;
	@%p230 bra 	$L__BB0_202;
	setp.lt.u32 	%p273, %r41, 3;
	mov.f32 	%f1047, 0f00000000;
	mov.b32 	%r1128, 0;
	@%p273 bra 	$L__BB0_192;
	mov.f32 	%f1047, 0f00000000;
	mov.b32 	%r1126, 0;
$L__BB0_183:
	.pragma "nounroll";
	mul.wide.u32 	%rd138, %r1126, 4;
	add.s64 	%rd18, %rd6, %rd138;
	ld.global.nc.u32 	%r688, [%rd18];
	shl.b32 	%r689, %r688, 2;
	mov.u32 	%r690, shared_mem;
	add.s32 	%r691, %r690, %r689;
	ld.shared.f32 	%f102, [%r691];
	setp.leu.f32 	%p274, %f102, 0f00000000;
	@%p274 bra 	$L__BB0_185;
	div.rn.f32 	%f477, %f102, %f1045;
	setp.lt.f32 	%p275, %f477, 0f00800000;
	mul.f32 	%f478, %f477, 0f4B000000;
	selp.f32 	%f479, %f478, %f477, %p275;
	selp.f32 	%f480, 0fC1B80000, 0f00000000, %p275;
	mov.b32 	%r692, %f479;
	add.s32 	%r693, %r692, -1059760811;
	and.b32  	%r694, %r693, -8388608;
	sub.s32 	%r695, %r692, %r694;
	mov.b32 	%f481, %r695;
	cvt.rn.f32.s32 	%f482, %r694;
	fma.rn.f32 	%f483, %f482, 0f34000000, %f480;
	add.f32 	%f484, %f481, 0fBF800000;
	fma.rn.f32 	%f485, %f484, 0fBE055027, 0f3E1039F6;
	fma.rn.f32 	%f486, %f485, %f484, 0fBDF8CDCC;
	fma.rn.f32 	%f487, %f486, %f484, 0f3E0F2955;
	fma.rn.f32 	%f488, %f487, %f484, 0fBE2AD8B9;
	fma.rn.f32 	%f489, %f488, %f484, 0f3E4CED0B;
	fma.rn.f32 	%f490, %f489, %f484, 0fBE7FFF22;
	fma.rn.f32 	%f491, %f490, %f484, 0f3EAAAA78;
	fma.rn.f32 	%f492, %f491, %f484, 0fBF000000;
	mul.f32 	%f493, %f484, %f492;
	fma.rn.f32 	%f494, %f493, %f484, %f484;
	fma.rn.f32 	%f495, %f483, 0f3F317218, %f494;
	setp.gt.u32 	%p276, %r692, 2139095039;
	fma.rn.f32 	%f496, %f479, 0f7F800000, 0f7F800000;
	selp.f32 	%f497, %f496, %f495, %p276;
	setp.eq.f32 	%p277, %f479, 0f00000000;
	selp.f32 	%f498, 0fFF800000, %f497, %p277;
	mul.f32 	%f499, %f477, %f498;
	sub.f32 	%f1047, %f1047, %f499;
$L__BB0_185:
	ld.global.nc.u32 	%r696, [%rd18+4];
	shl.b32 	%r697, %r696, 2;
	mov.u32 	%r698, shared_mem;
	add.s32 	%r699, %r698, %r697;
	ld.shared.f32 	%f105, [%r699];
	setp.leu.f32 	%p278, %f105, 0f00000000;
	@%p278 bra 	$L__BB0_187;
	div.rn.f32 	%f500, %f105, %f1045;
	setp.lt.f32 	%p279, %f500, 0f00800000;
	mul.f32 	%f501, %f500, 0f4B000000;
	selp.f32 	%f502, %f501, %f500, %p279;
	selp.f32 	%f503, 0fC1B80000, 0f00000000, %p279;
	mov.b32 	%r700, %f502;
	add.s32 	%r701, %r700, -1059760811;
	and.b32  	%r702, %r701, -8388608;
	sub.s32 	%r703, %r700, %r702;
	mov.b32 	%f504, %r703;
	cvt.rn.f32.s32 	%f505, %r702;
	fma.rn.f32 	%f506, %f505, 0f34000000, %f503;
	add.f32 	%f507, %f504, 0fBF800000;
	fma.rn.f32 	%f508, %f507, 0fBE055027, 0f3E1039F6;
	fma.rn.f32 	%f509, %f508, %f507, 0fBDF8CDCC;
	fma.rn.f32 	%f510, %f509, %f507, 0f3E0F2955;
	fma.rn.f32 	%f511, %f510, %f507, 0fBE2AD8B9;
	fma.rn.f32 	%f512, %f511, %f507, 0f3E4CED0B;
	fma.rn.f32 	%f513, %f512, %f507, 0fBE7FFF22;
	fma.rn.f32 	%f514, %f513, %f507, 0f3EAAAA78;
	fma.rn.f32 	%f515, %f514, %f507, 0fBF000000;
	mul.f32 	%f516, %f507, %f515;
	fma.rn.f32 	%f517, %f516, %f507, %f507;
	fma.rn.f32 	%f518, %f506, 0f3F317218, %f517;
	setp.gt.u32 	%p280, %r700, 2139095039;
	fma.rn.f32 	%f519, %f502, 0f7F800000, 0f7F800000;
	selp.f32 	%f520, %f519, %f518, %p280;
	setp.eq.f32 	%p281, %f502, 0f00000000;
	selp.f32 	%f521, 0fFF800000, %f520, %p281;
	mul.f32 	%f522, %f500, %f521;
	sub.f32 	%f1047, %f1047, %f522;
$L__BB0_187:
	ld.global.nc.u32 	%r704, [%rd18+8];
	shl.b32 	%r705, %r704, 2;
	mov.u32 	%r706, shared_mem;
	add.s32 	%r707, %r706, %r705;
	ld.shared.f32 	%f108, [%r707];
	setp.leu.f32 	%p282, %f108, 0f00000000;
	@%p282 bra 	$L__BB0_189;
	div.rn.f32 	%f523, %f108, %f1045;
	setp.lt.f32 	%p283, %f523, 0f00800000;
	mul.f32 	%f524, %f523, 0f4B000000;
	selp.f32 	%f525, %f524, %f523, %p283;
	selp.f32 	%f526, 0fC1B80000, 0f00000000, %p283;
	mov.b32 	%r708, %f525;
	add.s32 	%r709, %r708, -1059760811;
	and.b32  	%r710, %r709, -8388608;
	sub.s32 	%r711, %r708, %r710;
	mov.b32 	%f527, %r711;
	cvt.rn.f32.s32 	%f528, %r710;
	fma.rn.f32 	%f529, %f528, 0f34000000, %f526;
	add.f32 	%f530, %f527, 0fBF800000;
	fma.rn.f32 	%f531, %f530, 0fBE055027, 0f3E1039F6;
	fma.rn.f32 	%f532, %f531, %f530, 0fBDF8CDCC;
	fma.rn.f32 	%f533, %f532, %f530, 0f3E0F2955;
	fma.rn.f32 	%f534, %f533, %f530, 0fBE2AD8B9;
	fma.rn.f32 	%f535, %f534, %f530, 0f3E4CED0B;
	fma.rn.f32 	%f536, %f535, %f530, 0fBE7FFF22;
	fma.rn.f32 	%f537, %f536, %f530, 0f3EAAAA78;
	fma.rn.f32 	%f538, %f537, %f530, 0fBF000000;
	mul.f32 	%f539, %f530, %f538;
	fma.rn.f32 	%f540, %f539, %f530, %f530;
	fma.rn.f32 	%f541, %f529, 0f3F317218, %f540;
	setp.gt.u32 	%p284, %r708, 2139095039;
	fma.rn.f32 	%f542, %f525, 0f7F800000, 0f7F800000;
	selp.f32 	%f543, %f542, %f541, %p284;
	setp.eq.f32 	%p285, %f525, 0f00000000;
	selp.f32 	%f544, 0fFF800000, %f543, %p285;
	mul.f32 	%f545, %f523, %f544;
	sub.f32 	%f1047, %f1047, %f545;
$L__BB0_189:
	ld.global.nc.u32 	%r712, [%rd18+12];
	shl.b32 	%r713, %r712, 2;
	mov.u32 	%r714, shared_mem;
	add.s32 	%r715, %r714, %r713;
	ld.shared.f32 	%f111, [%r715];
	setp.leu.f32 	%p286, %f111, 0f00000000;
	@%p286 bra 	$L__BB0_191;
	div.rn.f32 	%f546, %f111, %f1045;
	setp.lt.f32 	%p287, %f546, 0f00800000;
	mul.f32 	%f547, %f546, 0f4B000000;
	selp.f32 	%f548, %f547, %f546, %p287;
	selp.f32 	%f549, 0fC1B80000, 0f00000000, %p287;
	mov.b32 	%r716, %f548;
	add.s32 	%r717, %r716, -1059760811;
	and.b32  	%r718, %r717, -8388608;
	sub.s32 	%r719, %r716, %r718;
	mov.b32 	%f550, %r719;
	cvt.rn.f32.s32 	%f551, %r718;
	fma.rn.f32 	%f552, %f551, 0f34000000, %f549;
	add.f32 	%f553, %f550, 0fBF800000;
	fma.rn.f32 	%f554, %f553, 0fBE055027, 0f3E1039F6;
	fma.rn.f32 	%f555, %f554, %f553, 0fBDF8CDCC;
	fma.rn.f32 	%f556, %f555, %f553, 0f3E0F2955;
	fma.rn.f32 	%f557, %f556, %f553, 0fBE2AD8B9;
	fma.rn.f32 	%f558, %f557, %f553, 0f3E4CED0B;
	fma.rn.f32 	%f559, %f558, %f553, 0fBE7FFF22;
	fma.rn.f32 	%f560, %f559, %f553, 0f3EAAAA78;
	fma.rn.f32 	%f561, %f560, %f553, 0fBF000000;
	mul.f32 	%f562, %f553, %f561;
	fma.rn.f32 	%f563, %f562, %f553, %f553;
	fma.rn.f32 	%f564, %f552, 0f3F317218, %f563;
	setp.gt.u32 	%p288, %r716, 2139095039;
	fma.rn.f32 	%f565, %f548, 0f7F800000, 0f7F800000;
	selp.f32 	%f566, %f565, %f564, %p288;
	setp.eq.f32 	%p289, %f548, 0f00000000;
	selp.f32 	%f567, 0fFF800000, %f566, %p289;
	mul.f32 	%f568, %f546, %f567;
	sub.f32 	%f1047, %f1047, %f568;
$L__BB0_191:
	add.s32 	%r1126, %r1126, 4;
	setp.ne.s32 	%p290, %r1126, %r57;
	mov.u32 	%r1128, %r57;
	@%p290 bra 	$L__BB0_183;
$L__BB0_192:
	setp.eq.s32 	%p291, %r44, 0;
	@%p291 bra 	$L__BB0_202;
	setp.eq.s32 	%p292, %r44, 1;
	@%p292 bra 	$L__BB0_199;
	mul.wide.u32 	%rd139, %r1128, 4;
	add.s64 	%rd19, %rd6, %rd139;
	ld.global.nc.u32 	%r720, [%rd19];
	shl.b32 	%r721, %r720, 2;
	mov.u32 	%r722, shared_mem;
	add.s32 	%r723, %r722, %r721;
	ld.shared.f32 	%f116, [%r723];
	setp.leu.f32 	%p293, %f116, 0f00000000;
	@%p293 bra 	$L__BB0_196;
	div.rn.f32 	%f570, %f116, %f1045;
	setp.lt.f32 	%p294, %f570, 0f00800000;
	mul.f32 	%f571, %f570, 0f4B000000;
	selp.f32 	%f572, %f571, %f570, %p294;
	selp.f32 	%f573, 0fC1B80000, 0f00000000, %p294;
	mov.b32 	%r724, %f572;
	add.s32 	%r725, %r724, -1059760811;
	and.b32  	%r726, %r725, -8388608;
	sub.s32 	%r727, %r724, %r726;
	mov.b32 	%f574, %r727;
	cvt.rn.f32.s32 	%f575, %r726;
	fma.rn.f32 	%f576, %f575, 0f34000000, %f573;
	add.f32 	%f577, %f574, 0fBF800000;
	fma.rn.f32 	%f578, %f577, 0fBE055027, 0f3E1039F6;
	fma.rn.f32 	%f579, %f578, %f577, 0fBDF8CDCC;
	fma.rn.f32 	%f580, %f579, %f577, 0f3E0F2955;
	fma.rn.f32 	%f581, %f580, %f577, 0fBE2AD8B9;
	fma.rn.f32 	%f582, %f581, %f577, 0f3E4CED0B;
	fma.rn.f32 	%f583, %f582, %f577, 0fBE7FFF22;
	fma.rn.f32 	%f584, %f583, %f577, 0f3EAAAA78;
	fma.rn.f32 	%f585, %f584, %f577, 0fBF000000;
	mul.f32 	%f586, %f577, %f585;
	fma.rn.f32 	%f587, %f586, %f577, %f577;
	fma.rn.f32 	%f588, %f576, 0f3F317218, %f587;
	setp.gt.u32 	%p295, %r724, 2139095039;
	fma.rn.f32 	%f589, %f572, 0f7F800000, 0f7F800000;
	selp.f32 	%f590, %f589, %f588, %p295;
	setp.eq.f32 	%p296, %f572, 0f00000000;
	selp.f32 	%f591, 0fFF800000, %f590, %p296;
	mul.f32 	%f592, %f570, %f591;
	sub.f32 	%f1047, %f1047, %f592;
$L__BB0_196:
	ld.global.nc.u32 	%r728, [%rd19+4];
	shl.b32 	%r729, %r728, 2;
	mov.u32 	%r730, shared_mem;
	add.s32 	%r731, %r730, %r729;
	ld.shared.f32 	%f119, [%r731];
	setp.leu.f32 	%p297, %f119, 0f00000000;
	@%p297 bra 	$L__BB0_198;
	div.rn.f32 	%f593, %f119, %f1045;
	setp.lt.f32 	%p298, %f593, 0f00800000;
	mul.f32 	%f594, %f593, 0f4B000000;
	selp.f32 	%f595, %f594, %f593, %p298;
	selp.f32 	%f596, 0fC1B80000, 0f00000000, %p298;
	mov.b32 	%r732, %f595;
	add.s32 	%r733, %r732, -1059760811;
	and.b32  	%r734, %r733, -8388608;
	sub.s32 	%r735, %r732, %r734;
	mov.b32 	%f597, %r735;
	cvt.rn.f32.s32 	%f598, %r734;
	fma.rn.f32 	%f599, %f598, 0f34000000, %f596;
	add.f32 	%f600, %f597, 0fBF800000;
	fma.rn.f32 	%f601, %f600, 0fBE055027, 0f3E1039F6;
	fma.rn.f32 	%f602, %f601, %f600, 0fBDF8CDCC;
	fma.rn.f32 	%f603, %f602, %f600, 0f3E0F2955;
	fma.rn.f32 	%f604, %f603, %f600, 0fBE2AD8B9;
	fma.rn.f32 	%f605, %f604, %f600, 0f3E4CED0B;
	fma.rn.f32 	%f606, %f605, %f600, 0fBE7FFF22;
	fma.rn.f32 	%f607, %f606, %f600, 0f3EAAAA78;
	fma.rn.f32 	%f608, %f607, %f600, 0fBF000000;
	mul.f32 	%f609, %f600, %f608;
	fma.rn.f32 	%f610, %f609, %f600, %f600;
	fma.rn.f32 	%f611, %f599, 0f3F317218, %f610;
	setp.gt.u32 	%p299, %r732, 2139095039;
	fma.rn.f32 	%f612, %f595, 0f7F800000, 0f7F800000;
	selp.f32 	%f613, %f612, %f611, %p299;
	setp.eq.f32 	%p300, %f595, 0f00000000;
	selp.f32 	%f614, 0fFF800000, %f613, %p300;
	mul.f32 	%f615, %f593, %f614;
	sub.f32 	%f1047, %f1047, %f615;
$L__BB0_198:
	add.s32 	%r1128, %r1128, 2;
$L__BB0_199:
	setp.eq.s32 	%p301, %r58, 0;
	@%p301 bra 	$L__BB0_202;
	mul.wide.u32 	%rd140, %r1128, 4;
	add.s64 	%rd141, %rd6, %rd140;
	ld.global.nc.u32 	%r736, [%rd141];
	shl.b32 	%r737, %r736, 2;
	mov.u32 	%r738, shared_mem;
	add.s32 	%r739, %r738, %r737;
	ld.shared.f32 	%f124, [%r739];
	setp.leu.f32 	%p302, %f124, 0f00000000;
	@%p302 bra 	$L__BB0_202;
	div.rn.f32 	%f616, %f124, %f1045;
	setp.lt.f32 	%p303, %f616, 0f00800000;
	mul.f32 	%f617, %f616, 0f4B000000;
	selp.f32 	%f618, %f617, %f616, %p303;
	selp.f32 	%f619, 0fC1B80000, 0f00000000, %p303;
	mov.b32 	%r740, %f618;
	add.s32 	%r741, %r740, -1059760811;
	and.b32  	%r742, %r741, -8388608;
	sub.s32 	%r743, %r740, %r742;
	mov.b32 	%f620, %r743;
	cvt.rn.f32.s32 	%f621, %r742;
	fma.rn.f32 	%f622, %f621, 0f34000000, %f619;
	add.f32 	%f623, %f620, 0fBF800000;
	fma.rn.f32 	%f624, %f623, 0fBE055027, 0f3E1039F6;
	fma.rn.f32 	%f625, %f624, %f623, 0fBDF8CDCC;
	fma.rn.f32 	%f626, %f625, %f623, 0f3E0F2955;
	fma.rn.f32 	%f627, %f626, %f623, 0fBE2AD8B9;
	fma.rn.f32 	%f628, %f627, %f623, 0f3E4CED0B;
	fma.rn.f32 	%f629, %f628, %f623, 0fBE7FFF22;
	fma.rn.f32 	%f630, %f629, %f623, 0f3EAAAA78;
	fma.rn.f32 	%f631, %f630, %f623, 0fBF000000;
	mul.f32 	%f632, %f623, %f631;
	fma.rn.f32 	%f633, %f632, %f623, %f623;
	fma.rn.f32 	%f634, %f622, 0f3F317218, %f633;
	setp.gt.u32 	%p304, %r740, 2139095039;
	fma.rn.f32 	%f635, %f618, 0f7F800000, 0f7F800000;
	selp.f32 	%f636, %f635, %f634, %p304;
	setp.eq.f32 	%p305, %f618, 0f00000000;
	selp.f32 	%f637, 0fFF800000, %f636, %p305;
	mul.f32 	%f638, %f616, %f637;
	sub.f32 	%f1047, %f1047, %f638;
$L__BB0_202:
	div.rn.f32 	%f1058, %f1047, %f1;
$L__BB0_203:
	sub.f32 	%f639, %f1058, %f998;
	abs.f32 	%f640, %f639;
	cvt.f64.f32 	%fd25, %f1058;
	cvt.f64.f32 	%fd26, %f640;
	st.local.f64 	[%rd7], %fd25;
	st.local.f64 	[%rd7+8], %fd26;
	mov.u64 	%rd142, $str$12;
	cvta.global.u64 	%rd143, %rd142;
	add.u64 	%rd144, %SP, 0;
	{ // callseq 12, 0
	.param .b64 param0;
	st.param.b64 	[param0], %rd143;
	.param .b64 param1;
	st.param.b64 	[param1], %rd144;
	.param .b32 retval0;
	call.uni (retval0), 
	vprintf, 
	(
	param0, 
	param1
	);
	ld.param.b32 	%r744, [retval0];
	} // callseq 12
	setp.gtu.f32 	%p306, %f640, %f260;
	mov.f32 	%f998, %f1058;
	@%p306 bra 	$L__BB0_205;
	mov.b16 	%rs2, 1;
	st.shared.u8 	[_ZZ22sepal_simulation_debugE13has_converged], %rs2;
	st.shared.u32 	[_ZZ22sepal_simulation_debugE21convergence_iteration], %r1108;
	st.local.u32 	[%rd7], %r1108;
	mov.u64 	%rd145, $str$13;
	cvta.global.u64 	%rd146, %rd145;
	add.u64 	%rd147, %SP, 0;
	{ // callseq 13, 0
	.param .b64 param0;
	st.param.b64 	[param0], %rd146;
	.param .b64 param1;
	st.param.b64 	[param1], %rd147;
	.param .b32 retval0;
	call.uni (retval0), 
	vprintf, 
	(
	param0, 
	param1
	);
	ld.param.b32 	%r746, [retval0];
	} // callseq 13
$L__BB0_205:
	bar.sync 	0;
	ld.shared.u8 	%rs3, [_ZZ22sepal_simulation_debugE13has_converged];
	setp.eq.s16 	%p307, %rs3, 0;
	add.s32 	%r1108, %r1108, 1;
	setp.lt.s32 	%p308, %r1108, %r59;
	and.pred  	%p309, %p307, %p308;
	@%p309 bra 	$L__BB0_26;
$L__BB0_206:
	setp.lt.s32 	%p310, %r263, 6;
	@%p310 bra 	$L__BB0_388;
	cvt.rn.f32.s32 	%f131, %r259;
	add.s32 	%r148, %r1, %r2;
	max.s32 	%r749, %r259, %r148;
	setp.lt.s32 	%p311, %r148, %r259;
	selp.u32 	%r750, 1, 0, %p311;
	add.s32 	%r751, %r148, %r750;
	sub.s32 	%r752, %r749, %r751;
	div.u32 	%r753, %r752, %r2;
	add.s32 	%r149, %r753, %r750;
	add.s32 	%r754, %r149, 1;
	max.s32 	%r755, %r260, %r148;
	setp.lt.s32 	%p312, %r148, %r260;
	selp.u32 	%r756, 1, 0, %p312;
	add.s32 	%r757, %r148, %r756;
	sub.s32 	%r758, %r755, %r757;
	div.u32 	%r759, %r758, %r2;
	add.s32 	%r150, %r759, %r756;
	add.s32 	%r151, %r259, -1;
	and.b32  	%r152, %r259, 15;
	and.b32  	%r153, %r259, 7;
	and.b32  	%r154, %r259, 3;
	and.b32  	%r155, %r261, 7;
	and.b32  	%r156, %r261, 3;
	and.b32  	%r157, %r754, 3;
	shl.b32 	%r158, %r2, 2;
	add.s32 	%r159, %r37, %r158;
	add.s32 	%r160, %r148, %r2;
	add.s32 	%r161, %r159, %r158;
	add.s32 	%r162, %r160, %r2;
	and.b32  	%r163, %r261, 2147483640;
	and.b32  	%r164, %r261, 1;
	mul.wide.s32 	%rd148, %r2, 4;
	add.s64 	%rd20, %rd8, %rd148;
	add.s64 	%rd21, %rd20, %rd148;
	and.b32  	%r165, %r150, 3;
	mul.wide.u32 	%rd149, %r1, 4;
	add.s64 	%rd22, %rd5, %rd149;
	add.s64 	%rd23, %rd3, %rd149;
	add.s64 	%rd24, %rd22, %rd148;
	add.s64 	%rd25, %rd23, %rd148;
	and.b32  	%r166, %r259, 2147483632;
	and.b32  	%r167, %r259, 2147483644;
	and.b32  	%r168, %r259, 1;
	neg.s32 	%r169, %r163;
	mov.b32 	%r1129, 5;
$L__BB0_208:
	setp.ge.s32 	%p313, %r1, %r259;
	@%p313 bra 	$L__BB0_267;
	setp.lt.s32 	%p314, %r261, 1;
	@%p314 bra 	$L__BB0_261;
	mov.u32 	%r1130, %r1;
$L__BB0_211:
	setp.lt.u32 	%p320, %r261, 8;
	mul.lo.s32 	%r172, %r1130, %r261;
	mov.f32 	%f1064, 0f00000000;
	mov.b32 	%r1133, 0;
	@%p320 bra 	$L__BB0_239;
	mul.wide.u32 	%rd150, %r172, 4;
	add.s64 	%rd151, %rd2, %rd150;
	add.s64 	%rd214, %rd151, 16;
	mov.f32 	%f1064, 0f00000000;
	mov.u32 	%r1131, %r169;
$L__BB0_213:
	.pragma "nounroll";
	ld.global.nc.u32 	%r174, [%rd214+-16];
	setp.lt.s32 	%p321, %r174, 0;
	setp.ge.s32 	%p322, %r174, %r258;
	or.pred  	%p323, %p321, %p322;
	@%p323 bra 	$L__BB0_215;
	shl.b32 	%r770, %r174, 2;
	mov.u32 	%r771, shared_mem;
	add.s32 	%r772, %r771, %r770;
	ld.shared.f32 	%f645, [%r772];
	add.f32 	%f1064, %f1064, %f645;
$L__BB0_215:
	ld.global.nc.u32 	%r175, [%rd214+-12];
	setp.lt.s32 	%p324, %r175, 0;
	setp.ge.s32 	%p325, %r175, %r258;
	or.pred  	%p326, %p324, %p325;
	@%p326 bra 	$L__BB0_217;
	shl.b32 	%r773, %r175, 2;
	mov.u32 	%r774, shared_mem;
	add.s32 	%r775, %r774, %r773;
	ld.shared.f32 	%f646, [%r775];
	add.f32 	%f1064, %f1064, %f646;
$L__BB0_217:
	ld.global.nc.u32 	%r176, [%rd214+-8];
	setp.lt.s32 	%p327, %r176, 0;
	setp.ge.s32 	%p328, %r176, %r258;
	or.pred  	%p329, %p327, %p328;
	@%p329 bra 	$L__BB0_219;
	shl.b32 	%r776, %r176, 2;
	mov.u32 	%r777, shared_mem;
	add.s32 	%r778, %r777, %r776;
	ld.shared.f32 	%f647, [%r778];
	add.f32 	%f1064, %f1064, %f647;
$L__BB0_219:
	ld.global.nc.u32 	%r177, [%rd214+-4];
	setp.lt.s32 	%p330, %r177, 0;
	setp.ge.s32 	%p331, %r177, %r258;
	or.pred  	%p332, %p330, %p331;
	@%p332 bra 	$L__BB0_221;
	shl.b32 	%r779, %r177, 2;
	mov.u32 	%r780, shared_mem;
	add.s32 	%r781, %r780, %r779;
	ld.shared.f32 	%f648, [%r781];
	add.f32 	%f1064, %f1064, %f648;
$L__BB0_221:
	ld.global.nc.u32 	%r178, [%rd214];
	setp.lt.s32 	%p333, %r178, 0;
	setp.ge.s32 	%p334, %r178, %r258;
	or.pred  	%p335, %p333, %p334;
	@%p335 bra 	$L__BB0_223;
	shl.b32 	%r782, %r178, 2;
	mov.u32 	%r783, shared_mem;
	add.s32 	%r784, %r783, %r782;
	ld.shared.f32 	%f649, [%r784];
	add.f32 	%f1064, %f1064, %f649;
$L__BB0_223:
	ld.global.nc.u32 	%r179, [%rd214+4];
	setp.lt.s32 	%p336, %r179, 0;
	setp.ge.s32 	%p337, %r179, %r258;
	or.pred  	%p338, %p336, %p337;
	@%p338 bra 	$L__BB0_225;
	shl.b32 	%r785, %r179, 2;
	mov.u32 	%r786, shared_mem;
	add.s32 	%r787, %r786, %r785;
	ld.shared.f32 	%f650, [%r787];
	add.f32 	%f1064, %f1064, %f650;
$L__BB0_225:
	ld.global.nc.u32 	%r180, [%rd214+8];
	setp.lt.s32 	%p339, %r180, 0;
	setp.ge.s32 	%p340, %r180, %r258;
	or.pred  	%p341, %p339, %p340;
	@%p341 bra 	$L__BB0_227;
	shl.b32 	%r788, %r180, 2;
	mov.u32 	%r789, shared_mem;
	add.s32 	%r790, %r789, %r788;
	ld.shared.f32 	%f651, [%r790];
	add.f32 	%f1064, %f1064, %f651;
$L__BB0_227:
	ld.global.nc.u32 	%r181, [%rd214+12];
	setp.lt.s32 	%p342, %r181, 0;
	setp.ge.s32 	%p343, %r181, %r258;
	or.pred  	%p344, %p342, %p343;
	@%p344 bra 	$L__BB0_238;
	shl.b32 	%r791, %r181, 2;
	mov.u32 	%r792, shared_mem;
	add.s32 	%r793, %r792, %r791;
	ld.shared.f32 	%f652, [%r793];
	add.f32 	%f1064, %f1064, %f652;
	bra.uni 	$L__BB0_238;
$L__BB0_229:
	mul.wide.u32 	%rd102, %r1118, 4;
	add.s64 	%rd103, %rd6, %rd102;
	ld.global.nc.u32 	%r114, [%rd103];
	setp.lt.s32 	%p144, %r114, 0;
	setp.ge.s32 	%p145, %r114, %r258;
	or.pred  	%p146, %p144, %p145;
	@%p146 bra 	$L__BB0_231;
	shl.b32 	%r506, %r114, 2;
	add.s32 	%r507, %r20, %r506;
	ld.shared.f32 	%f330, [%r507];
	mov.u32 	%r508, shared_mem;
	add.s32 	%r509, %r508, %r506;
	ld.shared.f32 	%f331, [%r509];
	fma.rn.f32 	%f332, %f259, %f330, %f331;
	max.f32 	%f333, %f332, 0f00000000;
	st.shared.f32 	[%r509], %f333;
$L__BB0_231:
	add.s32 	%r115, %r1118, %r2;
	mul.wide.u32 	%rd104, %r115, 4;
	add.s64 	%rd105, %rd6, %rd104;
	ld.global.nc.u32 	%r116, [%rd105];
	setp.lt.s32 	%p147, %r116, 0;
	setp.ge.s32 	%p148, %r116, %r258;
	or.pred  	%p149, %p147, %p148;
	@%p149 bra 	$L__BB0_233;
	shl.b32 	%r510, %r116, 2;
	add.s32 	%r511, %r20, %r510;
	ld.shared.f32 	%f334, [%r511];
	mov.u32 	%r512, shared_mem;
	add.s32 	%r513, %r512, %r510;
	ld.shared.f32 	%f335, [%r513];
	fma.rn.f32 	%f336, %f259, %f334, %f335;
	max.f32 	%f337, %f336, 0f00000000;
	st.shared.f32 	[%r513], %f337;
$L__BB0_233:
	add.s32 	%r117, %r115, %r2;
	mul.wide.u32 	%rd106, %r117, 4;
	add.s64 	%rd107, %rd6, %rd106;
	ld.global.nc.u32 	%r118, [%rd107];
	setp.lt.s32 	%p150, %r118, 0;
	setp.ge.s32 	%p151, %r118, %r258;
	or.pred  	%p152, %p150, %p151;
	@%p152 bra 	$L__BB0_235;
	shl.b32 	%r514, %r118, 2;
	add.s32 	%r515, %r20, %r514;
	ld.shared.f32 	%f338, [%r515];
	mov.u32 	%r516, shared_mem;
	add.s32 	%r517, %r516, %r514;
	ld.shared.f32 	%f339, [%r517];
	fma.rn.f32 	%f340, %f259, %f338, %f339;
	max.f32 	%f341, %f340, 0f00000000;
	st.shared.f32 	[%r517], %f341;
$L__BB0_235:
	add.s32 	%r119, %r117, %r2;
	mul.wide.u32 	%rd108, %r119, 4;
	add.s64 	%rd109, %rd6, %rd108;
	ld.global.nc.u32 	%r120, [%rd109];
	setp.lt.s32 	%p153, %r120, 0;
	setp.ge.s32 	%p154, %r120, %r258;
	or.pred  	%p155, %p153, %p154;
	@%p155 bra 	$L__BB0_237;
	shl.b32 	%r518, %r120, 2;
	add.s32 	%r519, %r20, %r518;
	ld.shared.f32 	%f342, [%r519];
	mov.u32 	%r520, shared_mem;
	add.s32 	%r521, %r520, %r518;
	ld.shared.f32 	%f343, [%r521];
	fma.rn.f32 	%f344, %f259, %f342, %f343;
	max.f32 	%f345, %f344, 0f00000000;
	st.shared.f32 	[%r521], %f345;
$L__BB0_237:
	add.s32 	%r1118, %r119, %r2;
	setp.lt.s32 	%p156, %r1118, %r259;
	@%p156 bra 	$L__BB0_229;
	bra.uni 	$L__BB0_139;
$L__BB0_238:
	add.s32 	%r1131, %r1131, 8;
	add.s64 	%rd214, %rd214, 32;
	setp.eq.s32 	%p345, %r1131, 0;
	mov.u32 	%r1133, %r163;
	@%p345 bra 	$L__BB0_239;
	bra.uni 	$L__BB0_213;
$L__BB0_239:
	setp.eq.s32 	%p346, %r155, 0;
	@%p346 bra 	$L__BB0_260;
	add.s32 	%r794, %r155, -1;
	setp.lt.u32 	%p347, %r794, 3;
	@%p347 bra 	$L__BB0_250;
	add.s32 	%r795, %r1133, %r172;
	mul.wide.u32 	%rd152, %r795, 4;
	add.s64 	%rd153, %rd2, %rd152;
	ld.global.nc.u32 	%r184, [%rd153];
	setp.lt.s32 	%p348, %r184, 0;
	setp.ge.s32 	%p349, %r184, %r258;
	or.pred  	%p350, %p348, %p349;
	@%p350 bra 	$L__BB0_243;
	shl.b32 	%r796, %r184, 2;
	mov.u32 	%r797, shared_mem;
	add.s32 	%r798, %r797, %r796;
	ld.shared.f32 	%f654, [%r798];
	add.f32 	%f1064, %f1064, %f654;
$L__BB0_243:
	cvt.u64.u32 	%rd154, %r172;
	cvt.u64.u32 	%rd155, %r1133;
	add.s64 	%rd156, %rd155, %rd154;
	shl.b64 	%rd157, %rd156, 2;
	add.s64 	%rd29, %rd2, %rd157;
	ld.global.nc.u32 	%r185, [%rd29+4];
	setp.lt.s32 	%p351, %r185, 0;
	setp.ge.s32 	%p352, %r185, %r258;
	or.pred  	%p353, %p351, %p352;
	@%p353 bra 	$L__BB0_245;
	shl.b32 	%r799, %r185, 2;
	mov.u32 	%r800, shared_mem;
	add.s32 	%r801, %r800, %r799;
	ld.shared.f32 	%f655, [%r801];
	add.f32 	%f1064, %f1064, %f655;
$L__BB0_245:
	ld.global.nc.u32 	%r186, [%rd29+8];
	setp.lt.s32 	%p354, %r186, 0;
	setp.ge.s32 	%p355, %r186, %r258;
	or.pred  	%p356, %p354, %p355;
	@%p356 bra 	$L__BB0_247;
	shl.b32 	%r802, %r186, 2;
	mov.u32 	%r803, shared_mem;
	add.s32 	%r804, %r803, %r802;
	ld.shared.f32 	%f656, [%r804];
	add.f32 	%f1064, %f1064, %f656;
$L__BB0_247:
	ld.global.nc.u32 	%r187, [%rd29+12];
	setp.lt.s32 	%p357, %r187, 0;
	setp.ge.s32 	%p358, %r187, %r258;
	or.pred  	%p359, %p357, %p358;
	@%p359 bra 	$L__BB0_249;
	shl.b32 	%r805, %r187, 2;
	mov.u32 	%r806, shared_mem;
	add.s32 	%r807, %r806, %r805;
	ld.shared.f32 	%f657, [%r807];
	add.f32 	%f1064, %f1064, %f657;
$L__BB0_249:
	add.s32 	%r1133, %r1133, 4;
$L__BB0_250:
	setp.eq.s32 	%p360, %r156, 0;
	@%p360 bra 	$L__BB0_260;
	setp.eq.s32 	%p361, %r156, 1;
	@%p361 bra 	$L__BB0_257;
	add.s32 	%r808, %r1133, %r172;
	mul.wide.u32 	%rd158, %r808, 4;
	add.s64 	%rd159, %rd2, %rd158;
	ld.global.nc.u32 	%r190, [%rd159];
	setp.lt.s32 	%p362, %r190, 0;
	setp.ge.s32 	%p363, %r190, %r258;
	or.pred  	%p364, %p362, %p363;
	@%p364 bra 	$L__BB0_254;
	shl.b32 	%r809, %r190, 2;
	mov.u32 	%r810, shared_mem;
	add.s32 	%r811, %r810, %r809;
	ld.shared.f32 	%f659, [%r811];
	add.f32 	%f1064, %f1064, %f659;
$L__BB0_254:
	cvt.u64.u32 	%rd160, %r172;
	cvt.u64.u32 	%rd161, %r1133;
	add.s64 	%rd162, %rd161, %rd160;
	shl.b64 	%rd163, %rd162, 2;
	add.s64 	%rd164, %rd2, %rd163;
	ld.global.nc.u32 	%r191, [%rd164+4];
	setp.lt.s32 	%p365, %r191, 0;
	setp.ge.s32 	%p366, %r191, %r258;
	or.pred  	%p367, %p365, %p366;
	@%p367 bra 	$L__BB0_256;
	shl.b32 	%r812, %r191, 2;
	mov.u32 	%r813, shared_mem;
	add.s32 	%r814, %r813, %r812;
	ld.shared.f32 	%f660, [%r814];
	add.f32 	%f1064, %f1064, %f660;
$L__BB0_256:
	add.s32 	%r1133, %r1133, 2;
$L__BB0_257:
	setp.eq.s32 	%p368, %r164, 0;
	@%p368 bra 	$L__BB0_260;
	add.s32 	%r815, %r1133, %r172;
	mul.wide.u32 	%rd165, %r815, 4;
	add.s64 	%rd166, %rd2, %rd165;
	ld.global.nc.u32 	%r194, [%rd166];
	setp.lt.s32 	%p369, %r194, 0;
	setp.ge.s32 	%p370, %r194, %r258;
	or.pred  	%p371, %p369, %p370;
	@%p371 bra 	$L__BB0_260;
	shl.b32 	%r816, %r194, 2;
	mov.u32 	%r817, shared_mem;
	add.s32 	%r818, %r817, %r816;
	ld.shared.f32 	%f661, [%r818];
	add.f32 	%f1064, %f1064, %f661;
$L__BB0_260:
	shl.b32 	%r819, %r1130, 2;
	add.s32 	%r820, %r10, %r819;
	st.shared.f32 	[%r820], %f1064;
	add.s32 	%r1130, %r1130, %r2;
	setp.lt.s32 	%p372, %r1130, %r259;
	@%p372 bra 	$L__BB0_211;
	bra.uni 	$L__BB0_267;
$L__BB0_261:
	setp.eq.s32 	%p315, %r157, 0;
	mov.u32 	%r1135, %r1;
	@%p315 bra 	$L__BB0_265;
	setp.eq.s32 	%p316, %r157, 1;
	mov.b32 	%r760, 0;
	st.shared.u32 	[%r37], %r760;
	mov.u32 	%r1135, %r148;
	@%p316 bra 	$L__BB0_265;
	setp.eq.s32 	%p317, %r157, 2;
	mov.b32 	%r761, 0;
	st.shared.u32 	[%r159], %r761;
	mov.u32 	%r1135, %r160;
	@%p317 bra 	$L__BB0_265;
	mov.b32 	%r762, 0;
	st.shared.u32 	[%r161], %r762;
	mov.u32 	%r1135, %r162;
$L__BB0_265:
	setp.lt.u32 	%p318, %r149, 3;
	@%p318 bra 	$L__BB0_267;
$L__BB0_266:
	shl.b32 	%r763, %r1135, 2;
	add.s32 	%r764, %r10, %r763;
	mov.b32 	%r765, 0;
	st.shared.u32 	[%r764], %r765;
	add.s32 	%r766, %r764, %r158;
	st.shared.u32 	[%r766], %r765;
	add.s32 	%r767, %r766, %r158;
	st.shared.u32 	[%r767], %r765;
	add.s32 	%r768, %r767, %r158;
	st.shared.u32 	[%r768], %r765;
	add.s32 	%r1135, %r158, %r1135;
	setp.lt.s32 	%p319, %r1135, %r259;
	@%p319 bra 	$L__BB0_266;
$L__BB0_267:
	bar.sync 	0;
	@%p313 bra 	$L__BB0_315;
	setp.eq.s32 	%p374, %r157, 0;
	mov.u32 	%r1137, %r1;
	@%p374 bra 	$L__BB0_289;
	ld.global.nc.u32 	%r199, [%rd8];
	setp.lt.s32 	%p375, %r199, 0;
	setp.ge.s32 	%p376, %r199, %r258;
	or.pred  	%p377, %p375, %p376;
	@%p377 bra 	$L__BB0_275;
	shl.b32 	%r821, %r199, 2;
	mov.u32 	%r822, shared_mem;
	add.s32 	%r823, %r822, %r821;
	ld.shared.f32 	%f171, [%r823];
	ld.shared.f32 	%f172, [%r37];
	setp.eq.s32 	%p378, %r262, 4;
	@%p378 bra 	$L__BB0_273;
	setp.ne.s32 	%p379, %r262, 6;
	@%p379 bra 	$L__BB0_274;
	fma.rn.f32 	%f663, %f171, 0fC0C00000, %f172;
	add.f32 	%f664, %f663, %f663;
	div.rn.f32 	%f1094, %f664, 0f40400000;
	bra.uni 	$L__BB0_274;
$L__BB0_273:
	fma.rn.f32 	%f1094, %f171, 0fC0800000, %f172;
$L__BB0_274:
	shl.b32 	%r824, %r199, 2;
	add.s32 	%r825, %r20, %r824;
	st.shared.f32 	[%r825], %f1094;
$L__BB0_275:
	setp.eq.s32 	%p380, %r157, 1;
	mov.u32 	%r1137, %r148;
	@%p380 bra 	$L__BB0_289;
	ld.global.nc.u32 	%r200, [%rd20];
	setp.lt.s32 	%p381, %r200, 0;
	setp.ge.s32 	%p382, %r200, %r258;
	or.pred  	%p383, %p381, %p382;
	@%p383 bra 	$L__BB0_282;
	shl.b32 	%r826, %r200, 2;
	mov.u32 	%r827, shared_mem;
	add.s32 	%r828, %r827, %r826;
	ld.shared.f32 	%f177, [%r828];
	ld.shared.f32 	%f178, [%r159];
	setp.eq.s32 	%p384, %r262, 4;
	@%p384 bra 	$L__BB0_280;
	setp.ne.s32 	%p385, %r262, 6;
	@%p385 bra 	$L__BB0_281;
	fma.rn.f32 	%f665, %f177, 0fC0C00000, %f178;
	add.f32 	%f666, %f665, %f665;
	div.rn.f32 	%f1094, %f666, 0f40400000;
	bra.uni 	$L__BB0_281;
$L__BB0_280:
	fma.rn.f32 	%f1094, %f177, 0fC0800000, %f178;
$L__BB0_281:
	shl.b32 	%r829, %r200, 2;
	add.s32 	%r830, %r20, %r829;
	st.shared.f32 	[%r830], %f1094;
$L__BB0_282:
	setp.eq.s32 	%p386, %r157, 2;
	mov.u32 	%r1137, %r160;
	@%p386 bra 	$L__BB0_289;
	ld.global.nc.u32 	%r201, [%rd21];
	setp.lt.s32 	%p387, %r201, 0;
	setp.ge.s32 	%p388, %r201, %r258;
	or.pred  	%p389, %p387, %p388;
	mov.u32 	%r1137, %r162;
	@%p389 bra 	$L__BB0_289;
	shl.b32 	%r831, %r201, 2;
	mov.u32 	%r832, shared_mem;
	add.s32 	%r833, %r832, %r831;
	ld.shared.f32 	%f183, [%r833];
	ld.shared.f32 	%f184, [%r161];
	setp.eq.s32 	%p390, %r262, 4;
	@%p390 bra 	$L__BB0_287;
	setp.ne.s32 	%p391, %r262, 6;
	@%p391 bra 	$L__BB0_288;
	fma.rn.f32 	%f667, %f183, 0fC0C00000, %f184;
	add.f32 	%f668, %f667, %f667;
	div.rn.f32 	%f1094, %f668, 0f40400000;
	bra.uni 	$L__BB0_288;
$L__BB0_287:
	fma.rn.f32 	%f1094, %f183, 0fC0800000, %f184;
$L__BB0_288:
	shl.b32 	%r834, %r201, 2;
	add.s32 	%r835, %r20, %r834;
	st.shared.f32 	[%r835], %f1094;
	mov.u32 	%r1137, %r162;
$L__BB0_289:
	setp.lt.u32 	%p392, %r149, 3;
	@%p392 bra 	$L__BB0_315;
$L__BB0_290:
	mul.wide.u32 	%rd167, %r1137, 4;
	add.s64 	%rd168, %rd6, %rd167;
	ld.global.nc.u32 	%r204, [%rd168];
	setp.lt.s32 	%p393, %r204, 0;
	setp.ge.s32 	%p394, %r204, %r258;
	or.pred  	%p395, %p393, %p394;
	@%p395 bra 	$L__BB0_296;
	shl.b32 	%r836, %r204, 2;
	mov.u32 	%r837, shared_mem;
	add.s32 	%r838, %r837, %r836;
	ld.shared.f32 	%f191, [%r838];
	shl.b32 	%r839, %r1137, 2;
	add.s32 	%r840, %r10, %r839;
	ld.shared.f32 	%f192, [%r840];
	setp.eq.s32 	%p396, %r262, 6;
	@%p396 bra 	$L__BB0_294;
	setp.ne.s32 	%p397, %r262, 4;
	@%p397 bra 	$L__BB0_295;
	fma.rn.f32 	%f1094, %f191, 0fC0800000, %f192;
	bra.uni 	$L__BB0_295;
$L__BB0_294:
	fma.rn.f32 	%f669, %f191, 0fC0C00000, %f192;
	add.f32 	%f670, %f669, %f669;
	div.rn.f32 	%f1094, %f670, 0f40400000;
$L__BB0_295:
	shl.b32 	%r841, %r204, 2;
	add.s32 	%r842, %r20, %r841;
	st.shared.f32 	[%r842], %f1094;
$L__BB0_296:
	add.s32 	%r205, %r1137, %r2;
	mul.wide.u32 	%rd169, %r205, 4;
	add.s64 	%rd170, %rd6, %rd169;
	ld.global.nc.u32 	%r206, [%rd170];
	setp.lt.s32 	%p398, %r206, 0;
	setp.ge.s32 	%p399, %r206, %r258;
	or.pred  	%p400, %p398, %p399;
	@%p400 bra 	$L__BB0_302;
	shl.b32 	%r843, %r206, 2;
	mov.u32 	%r844, shared_mem;
	add.s32 	%r845, %r844, %r843;
	ld.shared.f32 	%f197, [%r845];
	shl.b32 	%r846, %r205, 2;
	add.s32 	%r847, %r10, %r846;
	ld.shared.f32 	%f198, [%r847];
	setp.eq.s32 	%p401, %r262, 4;
	@%p401 bra 	$L__BB0_300;
	setp.ne.s32 	%p402, %r262, 6;
	@%p402 bra 	$L__BB0_301;
	fma.rn.f32 	%f671, %f197, 0fC0C00000, %f198;
	add.f32 	%f672, %f671, %f671;
	div.rn.f32 	%f1094, %f672, 0f40400000;
	bra.uni 	$L__BB0_301;
$L__BB0_300:
	fma.rn.f32 	%f1094, %f197, 0fC0800000, %f198;
$L__BB0_301:
	shl.b32 	%r848, %r206, 2;
	add.s32 	%r849, %r20, %r848;
	st.shared.f32 	[%r849], %f1094;
$L__BB0_302:
	add.s32 	%r207, %r205, %r2;
	mul.wide.u32 	%rd171, %r207, 4;
	add.s64 	%rd172, %rd6, %rd171;
	ld.global.nc.u32 	%r208, [%rd172];
	setp.lt.s32 	%p403, %r208, 0;
	setp.ge.s32 	%p404, %r208, %r258;
	or.pred  	%p405, %p403, %p404;
	@%p405 bra 	$L__BB0_308;
	shl.b32 	%r850, %r208, 2;
	mov.u32 	%r851, shared_mem;
	add.s32 	%r852, %r851, %r850;
	ld.shared.f32 	%f203, [%r852];
	shl.b32 	%r853, %r207, 2;
	add.s32 	%r854, %r10, %r853;
	ld.shared.f32 	%f204, [%r854];
	setp.eq.s32 	%p406, %r262, 4;
	@%p406 bra 	$L__BB0_306;
	setp.ne.s32 	%p407, %r262, 6;
	@%p407 bra 	$L__BB0_307;
	fma.rn.f32 	%f673, %f203, 0fC0C00000, %f204;
	add.f32 	%f674, %f673, %f673;
	div.rn.f32 	%f1094, %f674, 0f40400000;
	bra.uni 	$L__BB0_307;
$L__BB0_306:
	fma.rn.f32 	%f1094, %f203, 0fC0800000, %f204;
$L__BB0_307:
	shl.b32 	%r855, %r208, 2;
	add.s32 	%r856, %r20, %r855;
	st.shared.f32 	[%r856], %f1094;
$L__BB0_308:
	add.s32 	%r209, %r207, %r2;
	mul.wide.u32 	%rd173, %r209, 4;
	add.s64 	%rd174, %rd6, %rd173;
	ld.global.nc.u32 	%r210, [%rd174];
	setp.lt.s32 	%p408, %r210, 0;
	setp.ge.s32 	%p409, %r210, %r258;
	or.pred  	%p410, %p408, %p409;
	@%p410 bra 	$L__BB0_314;
	shl.b32 	%r857, %r210, 2;
	mov.u32 	%r858, shared_mem;
	add.s32 	%r859, %r858, %r857;
	ld.shared.f32 	%f209, [%r859];
	shl.b32 	%r860, %r209, 2;
	add.s32 	%r861, %r10, %r860;
	ld.shared.f32 	%f210, [%r861];
	setp.eq.s32 	%p411, %r262, 4;
	@%p411 bra 	$L__BB0_312;
	setp.ne.s32 	%p412, %r262, 6;
	@%p412 bra 	$L__BB0_313;
	fma.rn.f32 	%f675, %f209, 0fC0C00000, %f210;
	add.f32 	%f676, %f675, %f675;
	div.rn.f32 	%f1094, %f676, 0f40400000;
	bra.uni 	$L__BB0_313;
$L__BB0_312:
	fma.rn.f32 	%f1094, %f209, 0fC0800000, %f210;
$L__BB0_313:
	shl.b32 	%r862, %r210, 2;
	add.s32 	%r863, %r20, %r862;
	st.shared.f32 	[%r863], %f1094;
$L__BB0_314:
	add.s32 	%r1137, %r209, %r2;
	setp.lt.s32 	%p413, %r1137, %r259;
	@%p413 bra 	$L__BB0_290;
$L__BB0_315:
	bar.sync 	0;
	@%p313 bra 	$L__BB0_326;
	setp.eq.s32 	%p415, %r157, 0;
	mov.u32 	%r1139, %r1;
	@%p415 bra 	$L__BB0_325;
	ld.global.nc.u32 	%r212, [%rd8];
	setp.lt.s32 	%p416, %r212, 0;
	setp.ge.s32 	%p417, %r212, %r258;
	or.pred  	%p418, %p416, %p417;
	@%p418 bra 	$L__BB0_319;
	shl.b32 	%r864, %r212, 2;
	add.s32 	%r865, %r20, %r864;
	ld.shared.f32 	%f677, [%r865];
	mov.u32 	%r866, shared_mem;
	add.s32 	%r867, %r866, %r864;
	ld.shared.f32 	%f678, [%r867];
	fma.rn.f32 	%f679, %f259, %f677, %f678;
	max.f32 	%f680, %f679, 0f00000000;
	st.shared.f32 	[%r867], %f680;
$L__BB0_319:
	setp.eq.s32 	%p419, %r157, 1;
	mov.u32 	%r1139, %r148;
	@%p419 bra 	$L__BB0_325;
	ld.global.nc.u32 	%r213, [%rd20];
	setp.lt.s32 	%p420, %r213, 0;
	setp.ge.s32 	%p421, %r213, %r258;
	or.pred  	%p422, %p420, %p421;
	@%p422 bra 	$L__BB0_322;
	shl.b32 	%r868, %r213, 2;
	add.s32 	%r869, %r20, %r868;
	ld.shared.f32 	%f681, [%r869];
	mov.u32 	%r870, shared_mem;
	add.s32 	%r871, %r870, %r868;
	ld.shared.f32 	%f682, [%r871];
	fma.rn.f32 	%f683, %f259, %f681, %f682;
	max.f32 	%f684, %f683, 0f00000000;
	st.shared.f32 	[%r871], %f684;
$L__BB0_322:
	setp.eq.s32 	%p423, %r157, 2;
	mov.u32 	%r1139, %r160;
	@%p423 bra 	$L__BB0_325;
	ld.global.nc.u32 	%r214, [%rd21];
	setp.lt.s32 	%p424, %r214, 0;
	setp.ge.s32 	%p425, %r214, %r258;
	or.pred  	%p426, %p424, %p425;
	mov.u32 	%r1139, %r162;
	@%p426 bra 	$L__BB0_325;
	shl.b32 	%r872, %r214, 2;
	add.s32 	%r873, %r20, %r872;
	ld.shared.f32 	%f685, [%r873];
	mov.u32 	%r874, shared_mem;
	add.s32 	%r875, %r874, %r872;
	ld.shared.f32 	%f686, [%r875];
	fma.rn.f32 	%f687, %f259, %f685, %f686;
	max.f32 	%f688, %f687, 0f00000000;
	st.shared.f32 	[%r875], %f688;
	mov.u32 	%r1139, %r162;
$L__BB0_325:
	setp.lt.u32 	%p427, %r149, 3;
	@%p427 bra 	$L__BB0_326;
	bra.uni 	$L__BB0_391;
$L__BB0_326:
	setp.ge.s32 	%p441, %r1, %r260;
	@%p441 bra 	$L__BB0_346;
	setp.eq.s32 	%p442, %r165, 3;
	mov.u32 	%r1140, %r1;
	@%p442 bra 	$L__BB0_336;
	ld.global.nc.u32 	%r216, [%rd22];
	ld.global.nc.u32 	%r217, [%rd23];
	setp.gt.s32 	%p443, %r216, -1;
	setp.lt.s32 	%p444, %r216, %r258;
	and.pred  	%p445, %p443, %p444;
	setp.gt.s32 	%p446, %r217, -1;
	setp.lt.s32 	%p447, %r217, %r258;
	and.pred  	%p448, %p446, %p447;
	and.pred  	%p450, %p445, %p448;
	not.pred 	%p451, %p450;
	@%p451 bra 	$L__BB0_330;
	shl.b32 	%r892, %r217, 2;
	add.s32 	%r893, %r20, %r892;
	ld.shared.f32 	%f705, [%r893];
	shl.b32 	%r894, %r216, 2;
	mov.u32 	%r895, shared_mem;
	add.s32 	%r896, %r895, %r894;
	ld.shared.f32 	%f706, [%r896];
	fma.rn.f32 	%f707, %f259, %f705, %f706;
	max.f32 	%f708, %f707, 0f00000000;
	st.shared.f32 	[%r896], %f708;
$L__BB0_330:
	setp.eq.s32 	%p452, %r165, 0;
	mov.u32 	%r1140, %r148;
	@%p452 bra 	$L__BB0_336;
	ld.global.nc.u32 	%r218, [%rd24];
	ld.global.nc.u32 	%r219, [%rd25];
	setp.gt.s32 	%p453, %r218, -1;
	setp.lt.s32 	%p454, %r218, %r258;
	and.pred  	%p455, %p453, %p454;
	setp.gt.s32 	%p456, %r219, -1;
	setp.lt.s32 	%p457, %r219, %r258;
	and.pred  	%p458, %p456, %p457;
	and.pred  	%p460, %p455, %p458;
	not.pred 	%p461, %p460;
	@%p461 bra 	$L__BB0_333;
	shl.b32 	%r897, %r219, 2;
	add.s32 	%r898, %r20, %r897;
	ld.shared.f32 	%f709, [%r898];
	shl.b32 	%r899, %r218, 2;
	mov.u32 	%r900, shared_mem;
	add.s32 	%r901, %r900, %r899;
	ld.shared.f32 	%f710, [%r901];
	fma.rn.f32 	%f711, %f259, %f709, %f710;
	max.f32 	%f712, %f711, 0f00000000;
	st.shared.f32 	[%r901], %f712;
$L__BB0_333:
	setp.eq.s32 	%p462, %r165, 1;
	mov.u32 	%r1140, %r160;
	@%p462 bra 	$L__BB0_336;
	mul.wide.s32 	%rd183, %r2, 4;
	add.s64 	%rd184, %rd24, %rd183;
	ld.global.nc.u32 	%r220, [%rd184];
	add.s64 	%rd185, %rd25, %rd183;
	ld.global.nc.u32 	%r221, [%rd185];
	setp.gt.s32 	%p463, %r220, -1;
	setp.lt.s32 	%p464, %r220, %r258;
	and.pred  	%p465, %p463, %p464;
	setp.gt.s32 	%p466, %r221, -1;
	setp.lt.s32 	%p467, %r221, %r258;
	and.pred  	%p468, %p466, %p467;
	and.pred  	%p470, %p465, %p468;
	not.pred 	%p471, %p470;
	mov.u32 	%r1140, %r162;
	@%p471 bra 	$L__BB0_336;
	shl.b32 	%r902, %r221, 2;
	add.s32 	%r903, %r20, %r902;
	ld.shared.f32 	%f713, [%r903];
	shl.b32 	%r904, %r220, 2;
	mov.u32 	%r905, shared_mem;
	add.s32 	%r906, %r905, %r904;
	ld.shared.f32 	%f714, [%r906];
	fma.rn.f32 	%f715, %f259, %f713, %f714;
	max.f32 	%f716, %f715, 0f00000000;
	st.shared.f32 	[%r906], %f716;
	mov.u32 	%r1140, %r162;
$L__BB0_336:
	setp.lt.u32 	%p472, %r150, 3;
	@%p472 bra 	$L__BB0_346;
$L__BB0_337:
	mul.wide.u32 	%rd186, %r1140, 4;
	add.s64 	%rd187, %rd5, %rd186;
	ld.global.nc.u32 	%r233, [%rd187];
	add.s64 	%rd188, %rd3, %rd186;
	ld.global.nc.u32 	%r234, [%rd188];
	setp.gt.s32 	%p473, %r233, -1;
	setp.lt.s32 	%p474, %r233, %r258;
	and.pred  	%p475, %p473, %p474;
	setp.gt.s32 	%p476, %r234, -1;
	setp.lt.s32 	%p477, %r234, %r258;
	and.pred  	%p478, %p476, %p477;
	and.pred  	%p480, %p475, %p478;
	not.pred 	%p481, %p480;
	@%p481 bra 	$L__BB0_339;
	shl.b32 	%r907, %r234, 2;
	add.s32 	%r908, %r20, %r907;
	ld.shared.f32 	%f717, [%r908];
	shl.b32 	%r909, %r233, 2;
	mov.u32 	%r910, shared_mem;
	add.s32 	%r911, %r910, %r909;
	ld.shared.f32 	%f718, [%r911];
	fma.rn.f32 	%f719, %f259, %f717, %f718;
	max.f32 	%f720, %f719, 0f00000000;
	st.shared.f32 	[%r911], %f720;
$L__BB0_339:
	add.s32 	%r235, %r1140, %r2;
	mul.wide.u32 	%rd189, %r235, 4;
	add.s64 	%rd190, %rd5, %rd189;
	ld.global.nc.u32 	%r236, [%rd190];
	add.s64 	%rd191, %rd3, %rd189;
	ld.global.nc.u32 	%r237, [%rd191];
	setp.gt.s32 	%p482, %r236, -1;
	setp.lt.s32 	%p483, %r236, %r258;
	and.pred  	%p484, %p482, %p483;
	setp.gt.s32 	%p485, %r237, -1;
	setp.lt.s32 	%p486, %r237, %r258;
	and.pred  	%p487, %p485, %p486;
	and.pred  	%p489, %p484, %p487;
	not.pred 	%p490, %p489;
	@%p490 bra 	$L__BB0_341;
	shl.b32 	%r912, %r237, 2;
	add.s32 	%r913, %r20, %r912;
	ld.shared.f32 	%f721, [%r913];
	shl.b32 	%r914, %r236, 2;
	mov.u32 	%r915, shared_mem;
	add.s32 	%r916, %r915, %r914;
	ld.shared.f32 	%f722, [%r916];
	fma.rn.f32 	%f723, %f259, %f721, %f722;
	max.f32 	%f724, %f723, 0f00000000;
	st.shared.f32 	[%r916], %f724;
$L__BB0_341:
	add.s32 	%r238, %r235, %r2;
	mul.wide.u32 	%rd192, %r238, 4;
	add.s64 	%rd193, %rd5, %rd192;
	ld.global.nc.u32 	%r239, [%rd193];
	add.s64 	%rd194, %rd3, %rd192;
	ld.global.nc.u32 	%r240, [%rd194];
	setp.gt.s32 	%p491, %r239, -1;
	setp.lt.s32 	%p492, %r239, %r258;
	and.pred  	%p493, %p491, %p492;
	setp.gt.s32 	%p494, %r240, -1;
	setp.lt.s32 	%p495, %r240, %r258;
	and.pred  	%p496, %p494, %p495;
	and.pred  	%p498, %p493, %p496;
	not.pred 	%p499, %p498;
	@%p499 bra 	$L__BB0_343;
	shl.b32 	%r917, %r240, 2;
	add.s32 	%r918, %r20, %r917;
	ld.shared.f32 	%f725, [%r918];
	shl.b32 	%r919, %r239, 2;
	mov.u32 	%r920, shared_mem;
	add.s32 	%r921, %r920, %r919;
	ld.shared.f32 	%f726, [%r921];
	fma.rn.f32 	%f727, %f259, %f725, %f726;
	max.f32 	%f728, %f727, 0f00000000;
	st.shared.f32 	[%r921], %f728;
$L__BB0_343:
	add.s32 	%r241, %r238, %r2;
	mul.wide.u32 	%rd195, %r241, 4;
	add.s64 	%rd196, %rd5, %rd195;
	ld.global.nc.u32 	%r242, [%rd196];
	add.s64 	%rd197, %rd3, %rd195;
	ld.global.nc.u32 	%r243, [%rd197];
	setp.gt.s32 	%p500, %r242, -1;
	setp.lt.s32 	%p501, %r242, %r258;
	and.pred  	%p502, %p500, %p501;
	setp.gt.s32 	%p503, %r243, -1;
	setp.lt.s32 	%p504, %r243, %r258;
	and.pred  	%p505, %p503, %p504;
	and.pred  	%p507, %p502, %p505;
	not.pred 	%p508, %p507;
	@%p508 bra 	$L__BB0_345;
	shl.b32 	%r922, %r243, 2;
	add.s32 	%r923, %r20, %r922;
	ld.shared.f32 	%f729, [%r923];
	shl.b32 	%r924, %r242, 2;
	mov.u32 	%r925, shared_mem;
	add.s32 	%r926, %r925, %r924;
	ld.shared.f32 	%f730, [%r926];
	fma.rn.f32 	%f731, %f259, %f729, %f730;
	max.f32 	%f732, %f731, 0f00000000;
	st.shared.f32 	[%r926], %f732;
$L__BB0_345:
	add.s32 	%r1140, %r241, %r2;
	setp.lt.s32 	%p509, %r1140, %r260;
	@%p509 bra 	$L__BB0_337;
$L__BB0_346:
	setp.ne.s32 	%p510, %r1, 0;
	bar.sync 	0;
	@%p510 bra 	$L__BB0_387;
	setp.lt.s32 	%p511, %r259, 1;
	mov.f32 	%f1109, 0f00000000;
	@%p511 bra 	$L__BB0_361;
	setp.lt.u32 	%p512, %r151, 15;
	mov.f32 	%f1109, 0f00000000;
	mov.b32 	%r1145, 0;
	@%p512 bra 	$L__BB0_351;
	mov.f32 	%f1109, 0f00000000;
	mov.b32 	%r1143, 0;
$L__BB0_350:
	.pragma "nounroll";
	mul.wide.u32 	%rd198, %r1143, 4;
	add.s64 	%rd199, %rd6, %rd198;
	ld.global.nc.u32 	%r929, [%rd199];
	shl.b32 	%r930, %r929, 2;
	mov.u32 	%r931, shared_mem;
	add.s32 	%r932, %r931, %r930;
	ld.shared.f32 	%f737, [%r932];
	setp.gt.f32 	%p513, %f737, 0f00000000;
	add.f32 	%f738, %f1109, %f737;
	selp.f32 	%f739, %f738, %f1109, %p513;
	ld.global.nc.u32 	%r933, [%rd199+4];
	shl.b32 	%r934, %r933, 2;
	add.s32 	%r935, %r931, %r934;
	ld.shared.f32 	%f740, [%r935];
	setp.gt.f32 	%p514, %f740, 0f00000000;
	add.f32 	%f741, %f739, %f740;
	selp.f32 	%f742, %f741, %f739, %p514;
	ld.global.nc.u32 	%r936, [%rd199+8];
	shl.b32 	%r937, %r936, 2;
	add.s32 	%r938, %r931, %r937;
	ld.shared.f32 	%f743, [%r938];
	setp.gt.f32 	%p515, %f743, 0f00000000;
	add.f32 	%f744, %f742, %f743;
	selp.f32 	%f745, %f744, %f742, %p515;
	ld.global.nc.u32 	%r939, [%rd199+12];
	shl.b32 	%r940, %r939, 2;
	add.s32 	%r941, %r931, %r940;
	ld.shared.f32 	%f746, [%r941];
	setp.gt.f32 	%p516, %f746, 0f00000000;
	add.f32 	%f747, %f745, %f746;
	selp.f32 	%f748, %f747, %f745, %p516;
	ld.global.nc.u32 	%r942, [%rd199+16];
	shl.b32 	%r943, %r942, 2;
	add.s32 	%r944, %r931, %r943;
	ld.shared.f32 	%f749, [%r944];
	setp.gt.f32 	%p517, %f749, 0f00000000;
	add.f32 	%f750, %f748, %f749;
	selp.f32 	%f751, %f750, %f748, %p517;
	ld.global.nc.u32 	%r945, [%rd199+20];
	shl.b32 	%r946, %r945, 2;
	add.s32 	%r947, %r931, %r946;
	ld.shared.f32 	%f752, [%r947];
	setp.gt.f32 	%p518, %f752, 0f00000000;
	add.f32 	%f753, %f751, %f752;
	selp.f32 	%f754, %f753, %f751, %p518;
	ld.global.nc.u32 	%r948, [%rd199+24];
	shl.b32 	%r949, %r948, 2;
	add.s32 	%r950, %r931, %r949;
	ld.shared.f32 	%f755, [%r950];
	setp.gt.f32 	%p519, %f755, 0f00000000;
	add.f32 	%f756, %f754, %f755;
	selp.f32 	%f757, %f756, %f754, %p519;
	ld.global.nc.u32 	%r951, [%rd199+28];
	shl.b32 	%r952, %r951, 2;
	add.s32 	%r953, %r931, %r952;
	ld.shared.f32 	%f758, [%r953];
	setp.gt.f32 	%p520, %f758, 0f00000000;
	add.f32 	%f759, %f757, %f758;
	selp.f32 	%f760, %f759, %f757, %p520;
	ld.global.nc.u32 	%r954, [%rd199+32];
	shl.b32 	%r955, %r954, 2;
	add.s32 	%r956, %r931, %r955;
	ld.shared.f32 	%f761, [%r956];
	setp.gt.f32 	%p521, %f761, 0f00000000;
	add.f32 	%f762, %f760, %f761;
	selp.f32 	%f763, %f762, %f760, %p521;
	ld.global.nc.u32 	%r957, [%rd199+36];
	shl.b32 	%r958, %r957, 2;
	add.s32 	%r959, %r931, %r958;
	ld.shared.f32 	%f764, [%r959];
	setp.gt.f32 	%p522, %f764, 0f00000000;
	add.f32 	%f765, %f763, %f764;
	selp.f32 	%f766, %f765, %f763, %p522;
	ld.global.nc.u32 	%r960, [%rd199+40];
	shl.b32 	%r961, %r960, 2;
	add.s32 	%r962, %r931, %r961;
	ld.shared.f32 	%f767, [%r962];
	setp.gt.f32 	%p523, %f767, 0f00000000;
	add.f32 	%f768, %f766, %f767;
	selp.f32 	%f769, %f768, %f766, %p523;
	ld.global.nc.u32 	%r963, [%rd199+44];
	shl.b32 	%r964, %r963, 2;
	add.s32 	%r965, %r931, %r964;
	ld.shared.f32 	%f770, [%r965];
	setp.gt.f32 	%p524, %f770, 0f00000000;
	add.f32 	%f771, %f769, %f770;
	selp.f32 	%f772, %f771, %f769, %p524;
	ld.global.nc.u32 	%r966, [%rd199+48];
	shl.b32 	%r967, %r966, 2;
	add.s32 	%r968, %r931, %r967;
	ld.shared.f32 	%f773, [%r968];
	setp.gt.f32 	%p525, %f773, 0f00000000;
	add.f32 	%f774, %f772, %f773;
	selp.f32 	%f775, %f774, %f772, %p525;
	ld.global.nc.u32 	%r969, [%rd199+52];
	shl.b32 	%r970, %r969, 2;
	add.s32 	%r971, %r931, %r970;
	ld.shared.f32 	%f776, [%r971];
	setp.gt.f32 	%p526, %f776, 0f00000000;
	add.f32 	%f777, %f775, %f776;
	selp.f32 	%f778, %f777, %f775, %p526;
	ld.global.nc.u32 	%r972, [%rd199+56];
	shl.b32 	%r973, %r972, 2;
	add.s32 	%r974, %r931, %r973;
	ld.shared.f32 	%f779, [%r974];
	setp.gt.f32 	%p527, %f779, 0f00000000;
	add.f32 	%f780, %f778, %f779;
	selp.f32 	%f781, %f780, %f778, %p527;
	ld.global.nc.u32 	%r975, [%rd199+60];
	shl.b32 	%r976, %r975, 2;
	add.s32 	%r977, %r931, %r976;
	ld.shared.f32 	%f782, [%r977];
	setp.gt.f32 	%p528, %f782, 0f00000000;
	add.f32 	%f783, %f781, %f782;
	selp.f32 	%f1109, %f783, %f781, %p528;
	add.s32 	%r1143, %r1143, 16;
	setp.ne.s32 	%p529, %r1143, %r166;
	mov.u32 	%r1145, %r166;
	@%p529 bra 	$L__BB0_350;
$L__BB0_351:
	setp.eq.s32 	%p530, %r152, 0;
	@%p530 bra 	$L__BB0_361;
	add.s32 	%r978, %r152, -1;
	setp.lt.u32 	%p531, %r978, 7;
	@%p531 bra 	$L__BB0_354;
	mul.wide.u32 	%rd200, %r1145, 4;
	add.s64 	%rd201, %rd6, %rd200;
	ld.global.nc.u32 	%r979, [%rd201];
	shl.b32 	%r980, %r979, 2;
	mov.u32 	%r981, shared_mem;
	add.s32 	%r982, %r981, %r980;
	ld.shared.f32 	%f785, [%r982];
	setp.gt.f32 	%p532, %f785, 0f00000000;
	add.f32 	%f786, %f1109, %f785;
	selp.f32 	%f787, %f786, %f1109, %p532;
	ld.global.nc.u32 	%r983, [%rd201+4];
	shl.b32 	%r984, %r983, 2;
	add.s32 	%r985, %r981, %r984;
	ld.shared.f32 	%f788, [%r985];
	setp.gt.f32 	%p533, %f788, 0f00000000;
	add.f32 	%f789, %f787, %f788;
	selp.f32 	%f790, %f789, %f787, %p533;
	ld.global.nc.u32 	%r986, [%rd201+8];
	shl.b32 	%r987, %r986, 2;
	add.s32 	%r988, %r981, %r987;
	ld.shared.f32 	%f791, [%r988];
	setp.gt.f32 	%p534, %f791, 0f00000000;
	add.f32 	%f792, %f790, %f791;
	selp.f32 	%f793, %f792, %f790, %p534;
	ld.global.nc.u32 	%r989, [%rd201+12];
	shl.b32 	%r990, %r989, 2;
	add.s32 	%r991, %r981, %r990;
	ld.shared.f32 	%f794, [%r991];
	setp.gt.f32 	%p535, %f794, 0f00000000;
	add.f32 	%f795, %f793, %f794;
	selp.f32 	%f796, %f795, %f793, %p535;
	ld.global.nc.u32 	%r992, [%rd201+16];
	shl.b32 	%r993, %r992, 2;
	add.s32 	%r994, %r981, %r993;
	ld.shared.f32 	%f797, [%r994];
	setp.gt.f32 	%p536, %f797, 0f00000000;
	add.f32 	%f798, %f796, %f797;
	selp.f32 	%f799, %f798, %f796, %p536;
	ld.global.nc.u32 	%r995, [%rd201+20];
	shl.b32 	%r996, %r995, 2;
	add.s32 	%r997, %r981, %r996;
	ld.shared.f32 	%f800, [%r997];
	setp.gt.f32 	%p537, %f800, 0f00000000;
	add.f32 	%f801, %f799, %f800;
	selp.f32 	%f802, %f801, %f799, %p537;
	ld.global.nc.u32 	%r998, [%rd201+24];
	shl.b32 	%r999, %r998, 2;
	add.s32 	%r1000, %r981, %r999;
	ld.shared.f32 	%f803, [%r1000];
	setp.gt.f32 	%p538, %f803, 0f00000000;
	add.f32 	%f804, %f802, %f803;
	selp.f32 	%f805, %f804, %f802, %p538;
	ld.global.nc.u32 	%r1001, [%rd201+28];
	shl.b32 	%r1002, %r1001, 2;
	add.s32 	%r1003, %r981, %r1002;
	ld.shared.f32 	%f806, [%r1003];
	setp.gt.f32 	%p539, %f806, 0f00000000;
	add.f32 	%f807, %f805, %f806;
	selp.f32 	%f1109, %f807, %f805, %p539;
	add.s32 	%r1145, %r1145, 8;
$L__BB0_354:
	setp.eq.s32 	%p540, %r153, 0;
	@%p540 bra 	$L__BB0_361;
	add.s32 	%r1004, %r153, -1;
	setp.lt.u32 	%p541, %r1004, 3;
	@%p541 bra 	$L__BB0_357;
	mul.wide.u32 	%rd202, %r1145, 4;
	add.s64 	%rd203, %rd6, %rd202;
	ld.global.nc.u32 	%r1005, [%rd203];
	shl.b32 	%r1006, %r1005, 2;
	mov.u32 	%r1007, shared_mem;
	add.s32 	%r1008, %r1007, %r1006;
	ld.shared.f32 	%f809, [%r1008];
	setp.gt.f32 	%p542, %f809, 0f00000000;
	add.f32 	%f810, %f1109, %f809;
	selp.f32 	%f811, %f810, %f1109, %p542;
	ld.global.nc.u32 	%r1009, [%rd203+4];
	shl.b32 	%r1010, %r1009, 2;
	add.s32 	%r1011, %r1007, %r1010;
	ld.shared.f32 	%f812, [%r1011];
	setp.gt.f32 	%p543, %f812, 0f00000000;
	add.f32 	%f813, %f811, %f812;
	selp.f32 	%f814, %f813, %f811, %p543;
	ld.global.nc.u32 	%r1012, [%rd203+8];
	shl.b32 	%r1013, %r1012, 2;
	add.s32 	%r1014, %r1007, %r1013;
	ld.shared.f32 	%f815, [%r1014];
	setp.gt.f32 	%p544, %f815, 0f00000000;
	add.f32 	%f816, %f814, %f815;
	selp.f32 	%f817, %f816, %f814, %p544;
	ld.global.nc.u32 	%r1015, [%rd203+12];
	shl.b32 	%r1016, %r1015, 2;
	add.s32 	%r1017, %r1007, %r1016;
	ld.shared.f32 	%f818, [%r1017];
	setp.gt.f32 	%p545, %f818, 0f00000000;
	add.f32 	%f819, %f817, %f818;
	selp.f32 	%f1109, %f819, %f817, %p545;
	add.s32 	%r1145, %r1145, 4;
$L__BB0_357:
	setp.eq.s32 	%p546, %r154, 0;
	@%p546 bra 	$L__BB0_361;
	setp.eq.s32 	%p547, %r154, 1;
	mul.wide.u32 	%rd204, %r1145, 4;
	add.s64 	%rd30, %rd6, %rd204;
	ld.global.nc.u32 	%r1018, [%rd30];
	shl.b32 	%r1019, %r1018, 2;
	mov.u32 	%r1020, shared_mem;
	add.s32 	%r1021, %r1020, %r1019;
	ld.shared.f32 	%f820, [%r1021];
	setp.gt.f32 	%p548, %f820, 0f00000000;
	add.f32 	%f821, %f1109, %f820;
	selp.f32 	%f1109, %f821, %f1109, %p548;
	@%p547 bra 	$L__BB0_361;
	setp.eq.s32 	%p549, %r154, 2;
	ld.global.nc.u32 	%r1022, [%rd30+4];
	shl.b32 	%r1023, %r1022, 2;
	mov.u32 	%r1024, shared_mem;
	add.s32 	%r1025, %r1024, %r1023;
	ld.shared.f32 	%f822, [%r1025];
	setp.gt.f32 	%p550, %f822, 0f00000000;
	add.f32 	%f823, %f1109, %f822;
	selp.f32 	%f1109, %f823, %f1109, %p550;
	@%p549 bra 	$L__BB0_361;
	ld.global.nc.u32 	%r1026, [%rd30+8];
	shl.b32 	%r1027, %r1026, 2;
	mov.u32 	%r1028, shared_mem;
	add.s32 	%r1029, %r1028, %r1027;
	ld.shared.f32 	%f824, [%r1029];
	setp.gt.f32 	%p551, %f824, 0f00000000;
	add.f32 	%f825, %f1109, %f824;
	selp.f32 	%f1109, %f825, %f1109, %p551;
$L__BB0_361:
	setp.le.f32 	%p552, %f1109, 0f00000000;
	mov.f32 	%f1122, 0f00000000;
	@%p552 bra 	$L__BB0_385;
	mov.f32 	%f1111, 0f00000000;
	@%p511 bra 	$L__BB0_384;
	setp.lt.u32 	%p554, %r151, 3;
	mov.f32 	%f1111, 0f00000000;
	mov.b32 	%r1149, 0;
	@%p554 bra 	$L__BB0_374;
	mov.f32 	%f1111, 0f00000000;
	mov.b32 	%r1147, 0;
$L__BB0_365:
	.pragma "nounroll";
	mul.wide.u32 	%rd205, %r1147, 4;
	add.s64 	%rd31, %rd6, %rd205;
	ld.global.nc.u32 	%r1032, [%rd31];
	shl.b32 	%r1033, %r1032, 2;
	mov.u32 	%r1034, shared_mem;
	add.s32 	%r1035, %r1034, %r1033;
	ld.shared.f32 	%f231, [%r1035];
	setp.leu.f32 	%p555, %f231, 0f00000000;
	@%p555 bra 	$L__BB0_367;
	div.rn.f32 	%f831, %f231, %f1109;
	setp.lt.f32 	%p556, %f831, 0f00800000;
	mul.f32 	%f832, %f831, 0f4B000000;
	selp.f32 	%f833, %f832, %f831, %p556;
	selp.f32 	%f834, 0fC1B80000, 0f00000000, %p556;
	mov.b32 	%r1036, %f833;
	add.s32 	%r1037, %r1036, -1059760811;
	and.b32  	%r1038, %r1037, -8388608;
	sub.s32 	%r1039, %r1036, %r1038;
	mov.b32 	%f835, %r1039;
	cvt.rn.f32.s32 	%f836, %r1038;
	fma.rn.f32 	%f837, %f836, 0f34000000, %f834;
	add.f32 	%f838, %f835, 0fBF800000;
	fma.rn.f32 	%f839, %f838, 0fBE055027, 0f3E1039F6;
	fma.rn.f32 	%f840, %f839, %f838, 0fBDF8CDCC;
	fma.rn.f32 	%f841, %f840, %f838, 0f3E0F2955;
	fma.rn.f32 	%f842, %f841, %f838, 0fBE2AD8B9;
	fma.rn.f32 	%f843, %f842, %f838, 0f3E4CED0B;
	fma.rn.f32 	%f844, %f843, %f838, 0fBE7FFF22;
	fma.rn.f32 	%f845, %f844, %f838, 0f3EAAAA78;
	fma.rn.f32 	%f846, %f845, %f838, 0fBF000000;
	mul.f32 	%f847, %f838, %f846;
	fma.rn.f32 	%f848, %f847, %f838, %f838;
	fma.rn.f32 	%f849, %f837, 0f3F317218, %f848;
	setp.gt.u32 	%p557, %r1036, 2139095039;
	fma.rn.f32 	%f850, %f833, 0f7F800000, 0f7F800000;
	selp.f32 	%f851, %f850, %f849, %p557;
	setp.eq.f32 	%p558, %f833, 0f00000000;
	selp.f32 	%f852, 0fFF800000, %f851, %p558;
	mul.f32 	%f853, %f831, %f852;
	sub.f32 	%f1111, %f1111, %f853;
$L__BB0_367:
	ld.global.nc.u32 	%r1040, [%rd31+4];
	shl.b32 	%r1041, %r1040, 2;
	mov.u32 	%r1042, shared_mem;
	add.s32 	%r1043, %r1042, %r1041;
	ld.shared.f32 	%f234, [%r1043];
	setp.leu.f32 	%p559, %f234, 0f00000000;
	@%p559 bra 	$L__BB0_369;
	div.rn.f32 	%f854, %f234, %f1109;
	setp.lt.f32 	%p560, %f854, 0f00800000;
	mul.f32 	%f855, %f854, 0f4B000000;
	selp.f32 	%f856, %f855, %f854, %p560;
	selp.f32 	%f857, 0fC1B80000, 0f00000000, %p560;
	mov.b32 	%r1044, %f856;
	add.s32 	%r1045, %r1044, -1059760811;
	and.b32  	%r1046, %r1045, -8388608;
	sub.s32 	%r1047, %r1044, %r1046;
	mov.b32 	%f858, %r1047;
	cvt.rn.f32.s32 	%f859, %r1046;
	fma.rn.f32 	%f860, %f859, 0f34000000, %f857;
	add.f32 	%f861, %f858, 0fBF800000;
	fma.rn.f32 	%f862, %f861, 0fBE055027, 0f3E1039F6;
	fma.rn.f32 	%f863, %f862, %f861, 0fBDF8CDCC;
	fma.rn.f32 	%f864, %f863, %f861, 0f3E0F2955;
	fma.rn.f32 	%f865, %f864, %f861, 0fBE2AD8B9;
	fma.rn.f32 	%f866, %f865, %f861, 0f3E4CED0B;
	fma.rn.f32 	%f867, %f866, %f861, 0fBE7FFF22;
	fma.rn.f32 	%f868, %f867, %f861, 0f3EAAAA78;
	fma.rn.f32 	%f869, %f868, %f861, 0fBF000000;
	mul.f32 	%f870, %f861, %f869;
	fma.rn.f32 	%f871, %f870, %f861, %f861;
	fma.rn.f32 	%f872, %f860, 0f3F317218, %f871;
	setp.gt.u32 	%p561, %r1044, 2139095039;
	fma.rn.f32 	%f873, %f856, 0f7F800000, 0f7F800000;
	selp.f32 	%f874, %f873, %f872, %p561;
	setp.eq.f32 	%p562, %f856, 0f00000000;
	selp.f32 	%f875, 0fFF800000, %f874, %p562;
	mul.f32 	%f876, %f854, %f875;
	sub.f32 	%f1111, %f1111, %f876;
$L__BB0_369:
	ld.global.nc.u32 	%r1048, [%rd31+8];
	shl.b32 	%r1049, %r1048, 2;
	mov.u32 	%r1050, shared_mem;
	add.s32 	%r1051, %r1050, %r1049;
	ld.shared.f32 	%f237, [%r1051];
	setp.leu.f32 	%p563, %f237, 0f00000000;
	@%p563 bra 	$L__BB0_371;
	div.rn.f32 	%f877, %f237, %f1109;
	setp.lt.f32 	%p564, %f877, 0f00800000;
	mul.f32 	%f878, %f877, 0f4B000000;
	selp.f32 	%f879, %f878, %f877, %p564;
	selp.f32 	%f880, 0fC1B80000, 0f00000000, %p564;
	mov.b32 	%r1052, %f879;
	add.s32 	%r1053, %r1052, -1059760811;
	and.b32  	%r1054, %r1053, -8388608;
	sub.s32 	%r1055, %r1052, %r1054;
	mov.b32 	%f881, %r1055;
	cvt.rn.f32.s32 	%f882, %r1054;
	fma.rn.f32 	%f883, %f882, 0f34000000, %f880;
	add.f32 	%f884, %f881, 0fBF800000;
	fma.rn.f32 	%f885, %f884, 0fBE055027, 0f3E1039F6;
	fma.rn.f32 	%f886, %f885, %f884, 0fBDF8CDCC;
	fma.rn.f32 	%f887, %f886, %f884, 0f3E0F2955;
	fma.rn.f32 	%f888, %f887, %f884, 0fBE2AD8B9;
	fma.rn.f32 	%f889, %f888, %f884, 0f3E4CED0B;
	fma.rn.f32 	%f890, %f889, %f884, 0fBE7FFF22;
	fma.rn.f32 	%f891, %f890, %f884, 0f3EAAAA78;
	fma.rn.f32 	%f892, %f891, %f884, 0fBF000000;
	mul.f32 	%f893, %f884, %f892;
	fma.rn.f32 	%f894, %f893, %f884, %f884;
	fma.rn.f32 	%f895, %f883, 0f3F317218, %f894;
	setp.gt.u32 	%p565, %r1052, 2139095039;
	fma.rn.f32 	%f896, %f879, 0f7F800000, 0f7F800000;
	selp.f32 	%f897, %f896, %f895, %p565;
	setp.eq.f32 	%p566, %f879, 0f00000000;
	selp.f32 	%f898, 0fFF800000, %f897, %p566;
	mul.f32 	%f899, %f877, %f898;
	sub.f32 	%f1111, %f1111, %f899;
$L__BB0_371:
	ld.global.nc.u32 	%r1056, [%rd31+12];
	shl.b32 	%r1057, %r1056, 2;
	mov.u32 	%r1058, shared_mem;
	add.s32 	%r1059, %r1058, %r1057;
	ld.shared.f32 	%f240, [%r1059];
	setp.leu.f32 	%p567, %f240, 0f00000000;
	@%p567 bra 	$L__BB0_373;
	div.rn.f32 	%f900, %f240, %f1109;
	setp.lt.f32 	%p568, %f900, 0f00800000;
	mul.f32 	%f901, %f900, 0f4B000000;
	selp.f32 	%f902, %f901, %f900, %p568;
	selp.f32 	%f903, 0fC1B80000, 0f00000000, %p568;
	mov.b32 	%r1060, %f902;
	add.s32 	%r1061, %r1060, -1059760811;
	and.b32  	%r1062, %r1061, -8388608;
	sub.s32 	%r1063, %r1060, %r1062;
	mov.b32 	%f904, %r1063;
	cvt.rn.f32.s32 	%f905, %r1062;
	fma.rn.f32 	%f906, %f905, 0f34000000, %f903;
	add.f32 	%f907, %f904, 0fBF800000;
	fma.rn.f32 	%f908, %f907, 0fBE055027, 0f3E1039F6;
	fma.rn.f32 	%f909, %f908, %f907, 0fBDF8CDCC;
	fma.rn.f32 	%f910, %f909, %f907, 0f3E0F2955;
	fma.rn.f32 	%f911, %f910, %f907, 0fBE2AD8B9;
	fma.rn.f32 	%f912, %f911, %f907, 0f3E4CED0B;
	fma.rn.f32 	%f913, %f912, %f907, 0fBE7FFF22;
	fma.rn.f32 	%f914, %f913, %f907, 0f3EAAAA78;
	fma.rn.f32 	%f915, %f914, %f907, 0fBF000000;
	mul.f32 	%f916, %f907, %f915;
	fma.rn.f32 	%f917, %f916, %f907, %f907;
	fma.rn.f32 	%f918, %f906, 0f3F317218, %f917;
	setp.gt.u32 	%p569, %r1060, 2139095039;
	fma.rn.f32 	%f919, %f902, 0f7F800000, 0f7F800000;
	selp.f32 	%f920, %f919, %f918, %p569;
	setp.eq.f32 	%p570, %f902, 0f00000000;
	selp.f32 	%f921, 0fFF800000, %f920, %p570;
	mul.f32 	%f922, %f900, %f921;
	sub.f32 	%f1111, %f1111, %f922;
$L__BB0_373:
	add.s32 	%r1147, %r1147, 4;
	setp.ne.s32 	%p571, %r1147, %r167;
	mov.u32 	%r1149, %r167;
	@%p571 bra 	$L__BB0_365;
$L__BB0_374:
	setp.eq.s32 	%p572, %r154, 0;
	@%p572 bra 	$L__BB0_384;
	setp.eq.s32 	%p573, %r154, 1;
	@%p573 bra 	$L__BB0_381;
	mul.wide.u32 	%rd206, %r1149, 4;
	add.s64 	%rd32, %rd6, %rd206;
	ld.global.nc.u32 	%r1064, [%rd32];
	shl.b32 	%r1065, %r1064, 2;
	mov.u32 	%r1066, shared_mem;
	add.s32 	%r1067, %r1066, %r1065;
	ld.shared.f32 	%f245, [%r1067];
	setp.leu.f32 	%p574, %f245, 0f00000000;
	@%p574 bra 	$L__BB0_378;
	div.rn.f32 	%f924, %f245, %f1109;
	setp.lt.f32 	%p575, %f924, 0f00800000;
	mul.f32 	%f925, %f924, 0f4B000000;
	selp.f32 	%f926, %f925, %f924, %p575;
	selp.f32 	%f927, 0fC1B80000, 0f00000000, %p575;
	mov.b32 	%r1068, %f926;
	add.s32 	%r1069, %r1068, -1059760811;
	and.b32  	%r1070, %r1069, -8388608;
	sub.s32 	%r1071, %r1068, %r1070;
	mov.b32 	%f928, %r1071;
	cvt.rn.f32.s32 	%f929, %r1070;
	fma.rn.f32 	%f930, %f929, 0f34000000, %f927;
	add.f32 	%f931, %f928, 0fBF800000;
	fma.rn.f32 	%f932, %f931, 0fBE055027, 0f3E1039F6;
	fma.rn.f32 	%f933, %f932, %f931, 0fBDF8CDCC;
	fma.rn.f32 	%f934, %f933, %f931, 0f3E0F2955;
	fma.rn.f32 	%f935, %f934, %f931, 0fBE2AD8B9;
	fma.rn.f32 	%f936, %f935, %f931, 0f3E4CED0B;
	fma.rn.f32 	%f937, %f936, %f931, 0fBE7FFF22;
	fma.rn.f32 	%f938, %f937, %f931, 0f3EAAAA78;
	fma.rn.f32 	%f939, %f938, %f931, 0fBF000000;
	mul.f32 	%f940, %f931, %f939;
	fma.rn.f32 	%f941, %f940, %f931, %f931;
	fma.rn.f32 	%f942, %f930, 0f3F317218, %f941;
	setp.gt.u32 	%p576, %r1068, 2139095039;
	fma.rn.f32 	%f943, %f926, 0f7F800000, 0f7F800000;
	selp.f32 	%f944, %f943, %f942, %p576;
	setp.eq.f32 	%p577, %f926, 0f00000000;
	selp.f32 	%f945, 0fFF800000, %f944, %p577;
	mul.f32 	%f946, %f924, %f945;
	sub.f32 	%f1111, %f1111, %f946;
$L__BB0_378:
	ld.global.nc.u32 	%r1072, [%rd32+4];
	shl.b32 	%r1073, %r1072, 2;
	mov.u32 	%r1074, shared_mem;
	add.s32 	%r1075, %r1074, %r1073;
	ld.shared.f32 	%f248, [%r1075];
	setp.leu.f32 	%p578, %f248, 0f00000000;
	@%p578 bra 	$L__BB0_380;
	div.rn.f32 	%f947, %f248, %f1109;
	setp.lt.f32 	%p579, %f947, 0f00800000;
	mul.f32 	%f948, %f947, 0f4B000000;
	selp.f32 	%f949, %f948, %f947, %p579;
	selp.f32 	%f950, 0fC1B80000, 0f00000000, %p579;
	mov.b32 	%r1076, %f949;
	add.s32 	%r1077, %r1076, -1059760811;
	and.b32  	%r1078, %r1077, -8388608;
	sub.s32 	%r1079, %r1076, %r1078;
	mov.b32 	%f951, %r1079;
	cvt.rn.f32.s32 	%f952, %r1078;
	fma.rn.f32 	%f953, %f952, 0f34000000, %f950;
	add.f32 	%f954, %f951, 0fBF800000;
	fma.rn.f32 	%f955, %f954, 0fBE055027, 0f3E1039F6;
	fma.rn.f32 	%f956, %f955, %f954, 0fBDF8CDCC;
	fma.rn.f32 	%f957, %f956, %f954, 0f3E0F2955;
	fma.rn.f32 	%f958, %f957, %f954, 0fBE2AD8B9;
	fma.rn.f32 	%f959, %f958, %f954, 0f3E4CED0B;
	fma.rn.f32 	%f960, %f959, %f954, 0fBE7FFF22;
	fma.rn.f32 	%f961, %f960, %f954, 0f3EAAAA78;
	fma.rn.f32 	%f962, %f961, %f954, 0fBF000000;
	mul.f32 	%f963, %f954, %f962;
	fma.rn.f32 	%f964, %f963, %f954, %f954;
	fma.rn.f32 	%f965, %f953, 0f3F317218, %f964;
	setp.gt.u32 	%p580, %r1076, 2139095039;
	fma.rn.f32 	%f966, %f949, 0f7F800000, 0f7F800000;
	selp.f32 	%f967, %f966, %f965, %p580;
	setp.eq.f32 	%p581, %f949, 0f00000000;
	selp.f32 	%f968, 0fFF800000, %f967, %p581;
	mul.f32 	%f969, %f947, %f968;
	sub.f32 	%f1111, %f1111, %f969;
$L__BB0_380:
	add.s32 	%r1149, %r1149, 2;
$L__BB0_381:
	setp.eq.s32 	%p582, %r168, 0;
	@%p582 bra 	$L__BB0_384;
	mul.wide.u32 	%rd207, %r1149, 4;
	add.s64 	%rd208, %rd6, %rd207;
	ld.global.nc.u32 	%r1080, [%rd208];
	shl.b32 	%r1081, %r1080, 2;
	mov.u32 	%r1082, shared_mem;
	add.s32 	%r1083, %r1082, %r1081;
	ld.shared.f32 	%f253, [%r1083];
	setp.leu.f32 	%p583, %f253, 0f00000000;
	@%p583 bra 	$L__BB0_384;
	div.rn.f32 	%f970, %f253, %f1109;
	setp.lt.f32 	%p584, %f970, 0f00800000;
	mul.f32 	%f971, %f970, 0f4B000000;
	selp.f32 	%f972, %f971, %f970, %p584;
	selp.f32 	%f973, 0fC1B80000, 0f00000000, %p584;
	mov.b32 	%r1084, %f972;
	add.s32 	%r1085, %r1084, -1059760811;
	and.b32  	%r1086, %r1085, -8388608;
	sub.s32 	%r1087, %r1084, %r1086;
	mov.b32 	%f974, %r1087;
	cvt.rn.f32.s32 	%f975, %r1086;
	fma.rn.f32 	%f976, %f975, 0f34000000, %f973;
	add.f32 	%f977, %f974, 0fBF800000;
	fma.rn.f32 	%f978, %f977, 0fBE055027, 0f3E1039F6;
	fma.rn.f32 	%f979, %f978, %f977, 0fBDF8CDCC;
	fma.rn.f32 	%f980, %f979, %f977, 0f3E0F2955;
	fma.rn.f32 	%f981, %f980, %f977, 0fBE2AD8B9;
	fma.rn.f32 	%f982, %f981, %f977, 0f3E4CED0B;
	fma.rn.f32 	%f983, %f982, %f977, 0fBE7FFF22;
	fma.rn.f32 	%f984, %f983, %f977, 0f3EAAAA78;
	fma.rn.f32 	%f985, %f984, %f977, 0fBF000000;
	mul.f32 	%f986, %f977, %f985;
	fma.rn.f32 	%f987, %f986, %f977, %f977;
	fma.rn.f32 	%f988, %f976, 0f3F317218, %f987;
	setp.gt.u32 	%p585, %r1084, 2139095039;
	fma.rn.f32 	%f989, %f972, 0f7F800000, 0f7F800000;
	selp.f32 	%f990, %f989, %f988, %p585;
	setp.eq.f32 	%p586, %f972, 0f00000000;
	selp.f32 	%f991, 0fFF800000, %f990, %p586;
	mul.f32 	%f992, %f970, %f991;
	sub.f32 	%f1111, %f1111, %f992;
$L__BB0_384:
	div.rn.f32 	%f1122, %f1111, %f131;
$L__BB0_385:
	sub.f32 	%f993, %f1122, %f998;
	abs.f32 	%f994, %f993;
	setp.gtu.f32 	%p587, %f994, %f260;
	mov.f32 	%f998, %f1122;
	@%p587 bra 	$L__BB0_387;
	mov.b16 	%rs4, 1;
	st.shared.u8 	[_ZZ22sepal_simulation_debugE13has_converged], %rs4;
	st.shared.u32 	[_ZZ22sepal_simulation_debugE21convergence_iteration], %r1129;
$L__BB0_387:
	bar.sync 	0;
	ld.shared.u8 	%rs5, [_ZZ22sepal_simulation_debugE13has_converged];
	setp.eq.s16 	%p588, %rs5, 0;
	add.s32 	%r1129, %r1129, 1;
	setp.lt.s32 	%p589, %r1129, %r263;
	and.pred  	%p590, %p588, %p589;
	@%p590 bra 	$L__BB0_208;
$L__BB0_388:
	setp.ne.s32 	%p591, %r1, 0;
	@%p591 bra 	$L__BB0_401;
	ld.shared.u8 	%rs6, [_ZZ22sepal_simulation_debugE13has_converged];
	setp.eq.s16 	%p592, %rs6, 0;
	@%p592 bra 	$L__BB0_400;
	ld.shared.u32 	%r1088, [_ZZ22sepal_simulation_debugE21convergence_iteration];
	cvt.rn.f32.s32 	%f995, %r1088;
	mul.f32 	%f996, %f259, %f995;
	st.global.f32 	[%rd4], %f996;
	cvt.f64.f32 	%fd27, %f996;
	st.local.f64 	[%rd7], %fd27;
	mov.u64 	%rd209, $str$14;
	cvta.global.u64 	%rd210, %rd209;
	add.u64 	%rd211, %SP, 0;
	{ // callseq 14, 0
	.param .b64 param0;
	st.param.b64 	[param0], %rd210;
	.param .b64 param1;
	st.param.b64 	[param1], %rd211;
	.param .b32 retval0;
	call.uni (retval0), 
	vprintf, 
	(
	param0, 
	param1
	);
	ld.param.b32 	%r1089, [retval0];
	} // callseq 14
	bra.uni 	$L__BB0_401;
$L__BB0_391:
	mul.wide.u32 	%rd175, %r1139, 4;
	add.s64 	%rd176, %rd6, %rd175;
	ld.global.nc.u32 	%r224, [%rd176];
	setp.lt.s32 	%p428, %r224, 0;
	setp.ge.s32 	%p429, %r224, %r258;
	or.pred  	%p430, %p428, %p429;
	@%p430 bra 	$L__BB0_393;
	shl.b32 	%r876, %r224, 2;
	add.s32 	%r877, %r20, %r876;
	ld.shared.f32 	%f689, [%r877];
	mov.u32 	%r878, shared_mem;
	add.s32 	%r879, %r878, %r876;
	ld.shared.f32 	%f690, [%r879];
	fma.rn.f32 	%f691, %f259, %f689, %f690;
	max.f32 	%f692, %f691, 0f00000000;
	st.shared.f32 	[%r879], %f692;
$L__BB0_393:
	add.s32 	%r225, %r1139, %r2;
	mul.wide.u32 	%rd177, %r225, 4;
	add.s64 	%rd178, %rd6, %rd177;
	ld.global.nc.u32 	%r226, [%rd178];
	setp.lt.s32 	%p431, %r226, 0;
	setp.ge.s32 	%p432, %r226, %r258;
	or.pred  	%p433, %p431, %p432;
	@%p433 bra 	$L__BB0_395;
	shl.b32 	%r880, %r226, 2;
	add.s32 	%r881, %r20, %r880;
	ld.shared.f32 	%f693, [%r881];
	mov.u32 	%r882, shared_mem;
	add.s32 	%r883, %r882, %r880;
	ld.shared.f32 	%f694, [%r883];
	fma.rn.f32 	%f695, %f259, %f693, %f694;
	max.f32 	%f696, %f695, 0f00000000;
	st.shared.f32 	[%r883], %f696;
$L__BB0_395:
	add.s32 	%r227, %r225, %r2;
	mul.wide.u32 	%rd179, %r227, 4;
	add.s64 	%rd180, %rd6, %rd179;
	ld.global.nc.u32 	%r228, [%rd180];
	setp.lt.s32 	%p434, %r228, 0;
	setp.ge.s32 	%p435, %r228, %r258;
	or.pred  	%p436, %p434, %p435;
	@%p436 bra 	$L__BB0_397;
	shl.b32 	%r884, %r228, 2;
	add.s32 	%r885, %r20, %r884;
	ld.shared.f32 	%f697, [%r885];
	mov.u32 	%r886, shared_mem;
	add.s32 	%r887, %r886, %r884;
	ld.shared.f32 	%f698, [%r887];
	fma.rn.f32 	%f699, %f259, %f697, %f698;
	max.f32 	%f700, %f699, 0f00000000;
	st.shared.f32 	[%r887], %f700;
$L__BB0_397:
	add.s32 	%r229, %r227, %r2;
	mul.wide.u32 	%rd181, %r229, 4;
	add.s64 	%rd182, %rd6, %rd181;
	ld.global.nc.u32 	%r230, [%rd182];
	setp.lt.s32 	%p437, %r230, 0;
	setp.ge.s32 	%p438, %r230, %r258;
	or.pred  	%p439, %p437, %p438;
	@%p439 bra 	$L__BB0_399;
	shl.b32 	%r888, %r230, 2;
	add.s32 	%r889, %r20, %r888;
	ld.shared.f32 	%f701, [%r889];
	mov.u32 	%r890, shared_mem;
	add.s32 	%r891, %r890, %r888;
	ld.shared.f32 	%f702, [%r891];
	fma.rn.f32 	%f703, %f259, %f701, %f702;
	max.f32 	%f704, %f703, 0f00000000;
	st.shared.f32 	[%r891], %f704;
$L__BB0_399:
	add.s32 	%r1139, %r229, %r2;
	setp.lt.s32 	%p440, %r1139, %r259;
	@%p440 bra 	$L__BB0_391;
	bra.uni 	$L__BB0_326;
$L__BB0_400:
	mov.b32 	%r1091, -915135504;
	st.global.u32 	[%rd4], %r1091;
	mov.u64 	%rd212, $str$15;
	cvta.global.u64 	%rd213, %rd212;
	{ // callseq 15, 0
	.param .b64 param0;
	st.param.b64 	[param0], %rd213;
	.param .b64 param1;
	st.param.b64 	[param1], 0;
	.param .b32 retval0;
	call.uni (retval0), 
	vprintf, 
	(
	param0, 
	param1
	);
	ld.param.b32 	%r1092, [retval0];
	} // callseq 15
$L__BB0_401:
	ret;
$L__BB0_402:
	mul.wide.u32 	%rd49, %r1096, 4;
	add.s64 	%rd50, %rd1, %rd49;
	ld.global.nc.f32 	%f262, [%rd50];
	shl.b32 	%r286, %r1096, 2;
	mov.u32 	%r287, shared_mem;
	add.s32 	%r288, %r287, %r286;
	st.shared.f32 	[%r288], %f262;
	add.s32 	%r289, %r1096, %r2;
	mul.wide.u32 	%rd51, %r289, 4;
	add.s64 	%rd52, %rd1, %rd51;
	ld.global.nc.f32 	%f263, [%rd52];
	shl.b32 	%r290, %r2, 2;
	add.s32 	%r291, %r288, %r290;
	st.shared.f32 	[%r291], %f263;
	add.s32 	%r292, %r289, %r2;
	mul.wide.u32 	%rd53, %r292, 4;
	add.s64 	%rd54, %rd1, %rd53;
	ld.global.nc.f32 	%f264, [%rd54];
	add.s32 	%r293, %r291, %r290;
	st.shared.f32 	[%r293], %f264;
	add.s32 	%r294, %r292, %r2;
	mul.wide.u32 	%rd55, %r294, 4;
	add.s64 	%rd56, %rd1, %rd55;
	ld.global.nc.f32 	%f265, [%rd56];
	add.s32 	%r295, %r293, %r290;
	st.shared.f32 	[%r295], %f265;
	add.s32 	%r1096, %r294, %r2;
	setp.lt.s32 	%p7, %r1096, %r258;
	@%p7 bra 	$L__BB0_402;
	bra.uni 	$L__BB0_7;
$L__BB0_403:
	shl.b32 	%r310, %r1099, 2;
	add.s32 	%r311, %r10, %r310;
	mov.b32 	%r312, 0;
	st.shared.u32 	[%r311], %r312;
	shl.b32 	%r313, %r2, 2;
	add.s32 	%r314, %r311, %r313;
	st.shared.u32 	[%r314], %r312;
	add.s32 	%r315, %r314, %r313;
	st.shared.u32 	[%r315], %r312;
	add.s32 	%r316, %r315, %r313;
	st.shared.u32 	[%r316], %r312;
	add.s32 	%r1099, %r313, %r1099;
	setp.lt.s32 	%p13, %r1099, %r259;
	@%p13 bra 	$L__BB0_403;
	bra.uni 	$L__BB0_12;

}


// ===== COMPILED SASS (sm_100) =====

	.target	sm_100

	.elftype	@"ET_EXEC"


//--------------------- .note.nv.tkinfo           --------------------------
	.section	.note.nv.tkinfo,"",@"SHT_NOTE"
	.sectionflags	@"SHF_NOTE_NV_TKINFO"
	.tkinfo
        /*0018*/ 	.word	0x00000002
        /*0030*/ 	.string	""
        /*0030*/ 	.string	"ptxas"
        /*0030*/ 	.string	"Cuda compilation tools, release 13.0, V13.0.88"
        /*0030*/ 	.string	"Build cuda_13.0.r13.0/compiler.36424714_0"
        /*0030*/ 	.string	"-arch sm_100 -m 64 "



//--------------------- .note.nv.cuinfo           --------------------------
	.section	.note.nv.cuinfo,"",@"SHT_NOTE"
	.sectionflags	@"SHF_NOTE_NV_CUINFO"
        /*0018*/ 	.short	0x0002
        /*001a*/ 	.short	0x0064
        /*001c*/ 	.short	0x0082
	.zero		2


//--------------------- .nv.info                  --------------------------
	.section	.nv.info,"",@"SHT_CUDA_INFO"
	.align	4


	//----- nvinfo : EIATTR_REGCOUNT
	.align		4
        /*0000*/ 	.byte	0x04, 0x2f
        /*0002*/ 	.short	(.L_17 - .L_16)
	.align		4
.L_16:
        /*0004*/ 	.word	index@(sepal_simulation_debug)
        /*0008*/ 	.word	0x00000044


	//----- nvinfo : EIATTR_FRAME_SIZE
	.align		4
.L_17:
        /*000c*/ 	.byte	0x04, 0x11
        /*000e*/ 	.short	(.L_19 - .L_18)
	.align		4
.L_18:
        /*0010*/ 	.word	index@($__internal_0_$__cuda_sm3x_div_rn_noftz_f32_slowpath)
        /*0014*/ 	.word	0x00000028


	//----- nvinfo : EIATTR_FRAME_SIZE
	.align		4
.L_19:
        /*0018*/ 	.byte	0x04, 0x11
        /*001a*/ 	.short	(.L_21 - .L_20)
	.align		4
.L_20:
        /*001c*/ 	.word	index@(sepal_simulation_debug)
        /*0020*/ 	.word	0x00000028


	//----- nvinfo : EIATTR_MIN_STACK_SIZE
	.align		4
.L_21:
        /*0024*/ 	.byte	0x04, 0x12
        /*0026*/ 	.short	(.L_23 - .L_22)
	.align		4
.L_22:
        /*0028*/ 	.word	index@(sepal_simulation_debug)
        /*002c*/ 	.word	0x00000028
.L_23:


//--------------------- .nv.compat                --------------------------
	.section	.nv.compat,"",@"SHT_CUDA_COMPAT_INFO"
	.align	4
        /*0000*/ 	.byte	0x02, 0x09, 0x00, 0x00, 0x02, 0x02, 0x01, 0x00, 0x02, 0x05, 0x05, 0x00, 0x03, 0x07, 0x01, 0x01
        /*0010*/ 	.byte	0x02, 0x03, 0x00, 0x00, 0x02, 0x06, 0x01, 0x00, 0x04, 0x0b, 0x08, 0x00, 0x01, 0x00, 0x00, 0x00
        /*0020*/ 	.byte	0x00, 0x00, 0x00, 0x00


//--------------------- .nv.info.sepal_simulation_debug --------------------------
	.section	.nv.info.sepal_simulation_debug,"",@"SHT_CUDA_INFO"
	.sectionflags	@""
	.align	4


	//----- nvinfo : EIATTR_CUDA_API_VERSION
	.align		4
        /*0000*/ 	.byte	0x04, 0x37
        /*0002*/ 	.short	(.L_25 - .L_24)
.L_24:
        /*0004*/ 	.word	0x00000082


	//----- nvinfo : EIATTR_KPARAM_INFO
	.align		4
.L_25:
        /*0008*/ 	.byte	0x04, 0x17
        /*000a*/ 	.short	(.L_27 - .L_26)
.L_26:
        /*000c*/ 	.word	0x00000000
        /*0010*/ 	.short	0x000d
        /*0012*/ 	.short	0x004c
        /*0014*/ 	.byte	0x00, 0xf0, 0x11, 0x00


	//----- nvinfo : EIATTR_KPARAM_INFO
	.align		4
.L_27:
        /*0018*/ 	.byte	0x04, 0x17
        /*001a*/ 	.short	(.L_29 - .L_28)
.L_28:
        /*001c*/ 	.word	0x00000000
        /*0020*/ 	.short	0x000c
        /*0022*/ 	.short	0x0048
        /*0024*/ 	.byte	0x00, 0xf0, 0x11, 0x00


	//----- nvinfo : EIATTR_KPARAM_INFO
	.align		4
.L_29:
        /*0028*/ 	.byte	0x04, 0x17
        /*002a*/ 	.short	(.L_31 - .L_30)
.L_30:
        /*002c*/ 	.word	0x00000000
        /*0030*/ 	.short	0x000b
        /*0032*/ 	.short	0x0044
        /*0034*/ 	.byte	0x00, 0xf0, 0x11, 0x00


	//----- nvinfo : EIATTR_KPARAM_INFO
	.align		4
.L_31:
        /*0038*/ 	.byte	0x04, 0x17
        /*003a*/ 	.short	(.L_33 - .L_32)
.L_32:
        /*003c*/ 	.word	0x00000000
        /*0040*/ 	.short	0x000a
        /*0042*/ 	.short	0x0040
        /*0044*/ 	.byte	0x00, 0xf0, 0x11, 0x00


	//----- nvinfo : EIATTR_KPARAM_INFO
	.align		4
.L_33:
        /*0048*/ 	.byte	0x04, 0x17
        /*004a*/ 	.short	(.L_35 - .L_34)
.L_34:
        /*004c*/ 	.word	0x00000000
        /*0050*/ 	.short	0x0009
        /*0052*/ 	.short	0x003c
        /*0054*/ 	.byte	0x00, 0xf0, 0x11, 0x00


	//----- nvinfo : EIATTR_KPARAM_INFO
	.align		4
.L_35:
        /*0058*/ 	.byte	0x04, 0x17
        /*005a*/ 	.short	(.L_37 - .L_36)
.L_36:
        /*005c*/ 	.word	0x00000000
        /*0060*/ 	.short	0x0008
        /*0062*/ 	.short	0x0038
        /*0064*/ 	.byte	0x00, 0xf0, 0x11, 0x00


	//----- nvinfo : EIATTR_KPARAM_INFO
	.align		4
.L_37:
        /*0068*/ 	.byte	0x04, 0x17
        /*006a*/ 	.short	(.L_39 - .L_38)
.L_38:
        /*006c*/ 	.word	0x00000000
        /*0070*/ 	.short	0x0007
        /*0072*/ 	.short	0x0034
        /*0074*/ 	.byte	0x00, 0xf0, 0x11, 0x00


	//----- nvinfo : EIATTR_KPARAM_INFO
	.align		4
.L_39:
        /*0078*/ 	.byte	0x04, 0x17
        /*007a*/ 	.short	(.L_41 - .L_40)
.L_40:
        /*007c*/ 	.word	0x00000000
        /*0080*/ 	.short	0x0006
        /*0082*/ 	.short	0x0030
        /*0084*/ 	.byte	0x00, 0xf0, 0x11, 0x00


	//----- nvinfo : EIATTR_KPARAM_INFO
	.align		4
.L_41:
        /*0088*/ 	.byte	0x04, 0x17
        /*008a*/ 	.short	(.L_43 - .L_42)
.L_42:
        /*008c*/ 	.word	0x00000000
        /*0090*/ 	.short	0x0005
        /*0092*/ 	.short	0x0028
        /*0094*/ 	.byte	0x00, 0xf5, 0x21, 0x00


	//----- nvinfo : EIATTR_KPARAM_INFO
	.align		4
.L_43:
        /*0098*/ 	.byte	0x04, 0x17
        /*009a*/ 	.short	(.L_45 - .L_44)
.L_44:
        /*009c*/ 	.word	0x00000000
        /*00a0*/ 	.short	0x0004
        /*00a2*/ 	.short	0x0020
        /*00a4*/ 	.byte	0x00, 0xf5, 0x21, 0x00


	//----- nvinfo : EIATTR_KPARAM_INFO
	.align		4
.L_45:
        /*00a8*/ 	.byte	0x04, 0x17
        /*00aa*/ 	.short	(.L_47 - .L_46)
.L_46:
        /*00ac*/ 	.word	0x00000000
        /*00b0*/ 	.short	0x0003
        /*00b2*/ 	.short	0x0018
        /*00b4*/ 	.byte	0x00, 0xf5, 0x21, 0x00


	//----- nvinfo : EIATTR_KPARAM_INFO
	.align		4
.L_47:
        /*00b8*/ 	.byte	0x04, 0x17
        /*00ba*/ 	.short	(.L_49 - .L_48)
.L_48:
        /*00bc*/ 	.word	0x00000000
        /*00c0*/ 	.short	0x0002
        /*00c2*/ 	.short	0x0010
        /*00c4*/ 	.byte	0x00, 0xf5, 0x21, 0x00


	//----- nvinfo : EIATTR_KPARAM_INFO
	.align		4
.L_49:
        /*00c8*/ 	.byte	0x04, 0x17
        /*00ca*/ 	.short	(.L_51 - .L_50)
.L_50:
        /*00cc*/ 	.word	0x00000000
        /*00d0*/ 	.short	0x0001
        /*00d2*/ 	.short	0x0008
        /*00d4*/ 	.byte	0x00, 0xf5, 0x21, 0x00


	//----- nvinfo : EIATTR_KPARAM_INFO
	.align		4
.L_51:
        /*00d8*/ 	.byte	0x04, 0x17
        /*00da*/ 	.short	(.L_53 - .L_52)
.L_52:
        /*00dc*/ 	.word	0x00000000
        /*00e0*/ 	.short	0x0000
        /*00e2*/ 	.short	0x0000
        /*00e4*/ 	.byte	0x00, 0xf5, 0x21, 0x00


	//----- nvinfo : EIATTR_SPARSE_MMA_MASK
	.align		4
.L_53:
        /*00e8*/ 	.byte	0x03, 0x50
        /*00ea*/ 	.short	0x0000


	//----- nvinfo : EIATTR_MAXREG_COUNT
	.align		4
        /*00ec*/ 	.byte	0x03, 0x1b
        /*00ee*/ 	.short	0x00ff


	//----- nvinfo : EIATTR_NUM_BARRIERS
	.align		4
        /*00f0*/ 	.byte	0x02, 0x4c
        /*00f2*/ 	.byte	0x01
	.zero		1


	//----- nvinfo : EIATTR_EXTERNS
	.align		4
        /*00f4*/ 	.byte	0x04, 0x0f
        /*00f6*/ 	.short	(.L_55 - .L_54)


	//   ....[0]....
	.align		4
.L_54:
        /*00f8*/ 	.word	index@(vprintf)


	//----- nvinfo : EIATTR_MERCURY_ISA_VERSION
	.align		4
.L_55:
        /*00fc*/ 	.byte	0x03, 0x5f
        /*00fe*/ 	.short	0x0101


	//----- nvinfo : EIATTR_VRC_CTA_INIT_COUNT
	.align		4
        /*0100*/ 	.byte	0x02, 0x4a
	.zero		1
	.zero		1


	//----- nvinfo : EIATTR_SYSCALL_OFFSETS
	.align		4
        /*0104*/ 	.byte	0x04, 0x46
        /*0106*/ 	.short	(.L_57 - .L_56)


	//   ....[0]....
.L_56:
        /*0108*/ 	.word	0x00000180


	//   ....[1]....
        /*010c*/ 	.word	0x00000240


	//   ....[2]....
        /*0110*/ 	.word	0x00000350


	//   ....[3]....
        /*0114*/ 	.word	0x00001230


	//   ....[4]....
        /*0118*/ 	.word	0x00001370


	//   ....[5]....
        /*011c*/ 	.word	0x00001540


	//   ....[6]....
        /*0120*/ 	.word	0x00002b70


	//   ....[7]....
        /*0124*/ 	.word	0x00002c80


	//   ....[8]....
        /*0128*/ 	.word	0x00002ea0


	//   ....[9]....
        /*012c*/ 	.word	0x000045d0


	//   ....[10]....
        /*0130*/ 	.word	0x00005ed0


	//   ....[11]....
        /*0134*/ 	.word	0x00006180


	//   ....[12]....
        /*0138*/ 	.word	0x00008c40


	//   ....[13]....
        /*013c*/ 	.word	0x00008d70


	//   ....[14]....
        /*0140*/ 	.word	0x0000f9d0


	//   ....[15]....
        /*0144*/ 	.word	0x0000fab0


	//----- nvinfo : EIATTR_EXIT_INSTR_OFFSETS
	.align		4
.L_57:
        /*0148*/ 	.byte	0x04, 0x1c
        /*014a*/ 	.short	(.L_59 - .L_58)


	//   ....[0]....
.L_58:
        /*014c*/ 	.word	0x0000f840


	//   ....[1]....
        /*0150*/ 	.word	0x0000f9e0


	//   ....[2]....
        /*0154*/ 	.word	0x0000fac0


	//----- nvinfo : EIATTR_CRS_STACK_SIZE
	.align		4
.L_59:
        /*0158*/ 	.byte	0x04, 0x1e
        /*015a*/ 	.short	(.L_61 - .L_60)
.L_60:
        /*015c*/ 	.word	0x00000000


	//----- nvinfo : EIATTR_CBANK_PARAM_SIZE
	.align		4
.L_61:
        /*0160*/ 	.byte	0x03, 0x19
        /*0162*/ 	.short	0x0050


	//----- nvinfo : EIATTR_PARAM_CBANK
	.align		4
        /*0164*/ 	.byte	0x04, 0x0a
        /*0166*/ 	.short	(.L_63 - .L_62)
	.align		4
.L_62:
        /*0168*/ 	.word	index@(.nv.constant0.sepal_simulation_debug)
        /*016c*/ 	.short	0x0380
        /*016e*/ 	.short	0x0050


	//----- nvinfo : EIATTR_SW_WAR
	.align		4
.L_63:
        /*0170*/ 	.byte	0x04, 0x36
        /*0172*/ 	.short	(.L_65 - .L_64)
.L_64:
        /*0174*/ 	.word	0x00000008
.L_65:


//--------------------- .nv.callgraph             --------------------------
	.section	.nv.callgraph,"",@"SHT_CUDA_CALLGRAPH"
	.align	4
	.sectionentsize	8
	.align		4
        /*0000*/ 	.word	0x00000000
	.align		4
        /*0004*/ 	.word	0xffffffff
	.align		4
        /*0008*/ 	.word	index@(sepal_simulation_debug)
	.align		4
        /*000c*/ 	.word	index@(vprintf)
	.align		4
        /*0010*/ 	.word	0x00000000
	.align		4
        /*0014*/ 	.word	0xfffffffe
	.align		4
        /*0018*/ 	.word	0x00000000
	.align		4
        /*001c*/ 	.word	0xfffffffd
	.align		4
        /*0020*/ 	.word	0x00000000
	.align		4
        /*0024*/ 	.word	0xfffffffc


//--------------------- .nv.constant4             --------------------------
	.section	.nv.constant4,"a",@progbits
	.align	8
	.align		8
.nv.constant4:
        /*0000*/ 	.dword	vprintf
	.align		8
        /*0008*/ 	.dword	$str
	.align		8
        /*0010*/ 	.dword	$str$1
	.align		8
        /*0018*/ 	.dword	$str$2
	.align		8
        /*0020*/ 	.dword	$str$3
	.align		8
        /*0028*/ 	.dword	$str$4
	.align		8
        /*0030*/ 	.dword	$str$5
	.align		8
        /*0038*/ 	.dword	$str$6
	.align		8
        /*0040*/ 	.dword	$str$7
	.align		8
        /*0048*/ 	.dword	$str$8
	.align		8
        /*0050*/ 	.dword	$str$9
	.align		8
        /*0058*/ 	.dword	$str$10
	.align		8
        /*0060*/ 	.dword	$str$11
	.align		8
        /*0068*/ 	.dword	$str$12
	.align		8
        /*0070*/ 	.dword	$str$13
	.align		8
        /*0078*/ 	.dword	$str$14
	.align		8
        /*0080*/ 	.dword	$str$15


//--------------------- .text.sepal_simulation_debug --------------------------
	.section	.text.sepal_simulation_debug,"ax",@progbits
	.align	128
        .global         sepal_simulation_debug
        .type           sepal_simulation_debug,@function
        .size           sepal_simulation_debug,(.L_x_279 - sepal_simulation_debug)
        .other          sepal_simulation_debug,@"STO_CUDA_ENTRY STV_DEFAULT"
sepal_simulation_debug:
.text.sepal_simulation_debug:
[----:B------:R-:W0:Y:S01]  /*0000*/  LDC R1, c[0x0][0x37c] ;  /* 0x0000df00ff017b82 */ /* 0x000e220000000800 */
[----:B------:R-:W1:Y:S01]  /*0010*/  S2R R62, SR_TID.X ;  /* 0x00000000003e7919 */ /* 0x000e620000002100 */
[----:B------:R-:W2:Y:S01]  /*0020*/  LDCU UR4, c[0x0][0x2f8] ;  /* 0x00005f00ff0477ac */ /* 0x000ea20008000800 */
[----:B0-----:R-:W-:Y:S01]  /*0030*/  VIADD R1, R1, 0xffffffd8 ;  /* 0xffffffd801017836 */ /* 0x001fe20000000000 */
[----:B------:R-:W-:Y:S01]  /*0040*/  BSSY.RECONVERGENT B6, `(.L_x_0) ;  /* 0x0000032000067945 */ /* 0x000fe20003800200 */
[----:B------:R-:W0:Y:S03]  /*0050*/  LDCU UR5, c[0x0][0x2fc] ;  /* 0x00005f80ff0577ac */ /* 0x000e260008000800 */
[----:B------:R-:W3:Y:S01]  /*0060*/  LDC R61, c[0x0][0x360] ;  /* 0x0000d800ff3d7b82 */ /* 0x000ee20000000800 */
[----:B--2---:R-:W-:-:S05]  /*0070*/  IADD3 R18, P1, PT, R1, UR4, RZ ;  /* 0x0000000401127c10 */ /* 0x004fca000ff3e0ff */
[----:B0-----:R-:W-:Y:S01]  /*0080*/  IMAD.X R17, RZ, RZ, UR5, P1 ;  /* 0x00000005ff117e24 */ /* 0x001fe200088e06ff */
[----:B-1----:R-:W-:-:S13]  /*0090*/  ISETP.NE.AND P0, PT, R62, RZ, PT ;  /* 0x000000ff3e00720c */ /* 0x002fda0003f05270 */
[----:B------:R-:W-:Y:S05]  /*00a0*/  @P0 BRA `(.L_x_1) ;  /* 0x0000000000ac0947 */ /* 0x000fea0003800000 */
[----:B------:R-:W0:Y:S01]  /*00b0*/  S2UR UR5, SR_CgaCtaId ;  /* 0x00000000000579c3 */ /* 0x000e220000008800 */
[----:B------:R-:W-:Y:S01]  /*00c0*/  UMOV UR4, 0x400 ;  /* 0x0000040000047882 */ /* 0x000fe20000000000 */
[----:B------:R-:W-:Y:S01]  /*00d0*/  MOV R2, 0x0 ;  /* 0x0000000000027802 */ /* 0x000fe20000000f00 */
[----:B------:R-:W1:Y:S01]  /*00e0*/  LDCU.64 UR6, c[0x4][0x8] ;  /* 0x01000100ff0677ac */ /* 0x000e620008000a00 */
[----:B------:R-:W-:-:S04]  /*00f0*/  CS2R R6, SRZ ;  /* 0x0000000000067805 */ /* 0x000fc8000001ff00 */
[----:B------:R-:W2:Y:S08]  /*0100*/  LDC R0, c[0x0][0x3c4] ;  /* 0x0000f100ff007b82 */ /* 0x000eb00000000800 */
[----:B------:R4:W3:Y:S01]  /*0110*/  LDC.64 R8, c[0x4][R2] ;  /* 0x0100000002087b82 */ /* 0x0008e20000000a00 */
[----:B-1----:R-:W-:Y:S02]  /*0120*/  IMAD.U32 R4, RZ, RZ, UR6 ;  /* 0x00000006ff047e24 */ /* 0x002fe4000f8e00ff */
[----:B------:R-:W-:Y:S01]  /*0130*/  IMAD.U32 R5, RZ, RZ, UR7 ;  /* 0x00000007ff057e24 */ /* 0x000fe2000f8e00ff */
[----:B0-----:R-:W-:-:S09]  /*0140*/  ULEA UR4, UR5, UR4, 0x18 ;  /* 0x0000000405047291 */ /* 0x001fd2000f8ec0ff */
[----:B--2---:R4:W-:Y:S04]  /*0150*/  STS [UR4+0x4], R0 ;  /* 0x00000400ff007988 */ /* 0x0049e80008000804 */
[----:B------:R-:W-:Y:S01]  /*0160*/  STS.U8 [UR4], RZ ;  /* 0x000000ffff007988 */ /* 0x000fe20008000004 */
[----:B------:R-:W-:-:S07]  /*0170*/  LEPC R20, `(.L_x_2) ;  /* 0x000000001014794e */ /* 0x000fce0000000000 */
[----:B---34-:R-:W-:Y:S05]  /*0180*/  CALL.ABS.NOINC R8 ;  /* 0x0000000008007343 */ /* 0x018fea0003c00000 */
.L_x_2:
[----:B------:R-:W0:Y:S01]  /*0190*/  LDC.64 R8, c[0x0][0x3b0] ;  /* 0x0000ec00ff087b82 */ /* 0x000e220000000a00 */
[----:B------:R-:W1:Y:S01]  /*01a0*/  LDCU.64 UR4, c[0x4][0x10] ;  /* 0x01000200ff0477ac */ /* 0x000e620008000a00 */
[----:B------:R-:W-:Y:S01]  /*01b0*/  MOV R6, R18 ;  /* 0x0000001200067202 */ /* 0x000fe20000000f00 */
[----:B------:R-:W-:-:S05]  /*01c0*/  IMAD.MOV.U32 R7, RZ, RZ, R17 ;  /* 0x000000ffff077224 */ /* 0x000fca00078e0011 */
[----:B------:R-:W2:Y:S08]  /*01d0*/  LDC R0, c[0x0][0x3b8] ;  /* 0x0000ee00ff007b82 */ /* 0x000eb00000000800 */
[----:B------:R3:W4:Y:S01]  /*01e0*/  LDC.64 R10, c[0x4][R2] ;  /* 0x01000000020a7b82 */ /* 0x0007220000000a00 */
[----:B-1----:R-:W-:Y:S02]  /*01f0*/  IMAD.U32 R4, RZ, RZ, UR4 ;  /* 0x00000004ff047e24 */ /* 0x002fe4000f8e00ff */
[----:B------:R-:W-:Y:S01]  /*0200*/  IMAD.U32 R5, RZ, RZ, UR5 ;  /* 0x00000005ff057e24 */ /* 0x000fe2000f8e00ff */
[----:B0-----:R3:W-:Y:S04]  /*0210*/  STL.64 [R1], R8 ;  /* 0x0000000801007387 */ /* 0x0017e80000100a00 */
[----:B--2---:R3:W-:Y:S02]  /*0220*/  STL [R1+0x8], R0 ;  /* 0x0000080001007387 */ /* 0x0047e40000100800 */
[----:B------:R-:W-:-:S07]  /*0230*/  LEPC R20, `(.L_x_3) ;  /* 0x000000001014794e */ /* 0x000fce0000000000 */
[----:B---34-:R-:W-:Y:S05]  /*0240*/  CALL.ABS.NOINC R10 ;  /* 0x000000000a007343 */ /* 0x018fea0003c00000 */
.L_x_3:
[----:B------:R-:W0:Y:S01]  /*0250*/  LDC.64 R4, c[0x0][0x3b0] ;  /* 0x0000ec00ff047b82 */ /* 0x000e220000000a00 */
[----:B------:R-:W1:Y:S01]  /*0260*/  LDCU.64 UR4, c[0x4][0x18] ;  /* 0x01000300ff0477ac */ /* 0x000e620008000a00 */
[----:B------:R-:W-:Y:S02]  /*0270*/  IMAD.MOV.U32 R6, RZ, RZ, R18 ;  /* 0x000000ffff067224 */ /* 0x000fe400078e0012 */
[----:B------:R-:W-:-:S04]  /*0280*/  IMAD.MOV.U32 R7, RZ, RZ, R17 ;  /* 0x000000ffff077224 */ /* 0x000fc800078e0011 */
[----:B------:R-:W2:Y:S01]  /*0290*/  LDC.64 R2, c[0x4][R2] ;  /* 0x0100000002027b82 */ /* 0x000ea20000000a00 */
[----:B0-----:R-:W-:Y:S02]  /*02a0*/  VIADD R8, R4, 0xffffffff ;  /* 0xffffffff04087836 */ /* 0x001fe40000000000 */
[--C-:B------:R-:W-:Y:S02]  /*02b0*/  IMAD.MOV.U32 R9, RZ, RZ, R4.reuse ;  /* 0x000000ffff097224 */ /* 0x100fe400078e0004 */
[--C-:B------:R-:W-:Y:S02]  /*02c0*/  IMAD.IADD R10, R8, 0x1, R5.reuse ;  /* 0x00000001080a7824 */ /* 0x100fe400078e0205 */
[----:B------:R-:W-:Y:S01]  /*02d0*/  IMAD.IADD R11, R4, 0x1, R5 ;  /* 0x00000001040b7824 */ /* 0x000fe200078e0205 */
[----:B------:R0:W-:Y:S01]  /*02e0*/  STL.64 [R1], R8 ;  /* 0x0000000801007387 */ /* 0x0001e20000100a00 */
[----:B------:R-:W-:Y:S01]  /*02f0*/  IMAD.IADD R0, R10, 0x1, R4 ;  /* 0x000000010a007824 */ /* 0x000fe200078e0204 */
[----:B-1----:R-:W-:Y:S01]  /*0300*/  MOV R4, UR4 ;  /* 0x0000000400047c02 */ /* 0x002fe20008000f00 */
[----:B------:R-:W-:Y:S01]  /*0310*/  IMAD.U32 R5, RZ, RZ, UR5 ;  /* 0x00000005ff057e24 */ /* 0x000fe2000f8e00ff */
[----:B------:R0:W-:Y:S04]  /*0320*/  STL.64 [R1+0x8], R10 ;  /* 0x0000080a01007387 */ /* 0x0001e80000100a00 */
[----:B--2---:R0:W-:Y:S02]  /*0330*/  STL [R1+0x10], R0 ;  /* 0x0000100001007387 */ /* 0x0041e40000100800 */
[----:B------:R-:W-:-:S07]  /*0340*/  LEPC R20, `(.L_x_1) ;  /* 0x000000001014794e */ /* 0x000fce0000000000 */
[----:B0-----:R-:W-:Y:S05]  /*0350*/  CALL.ABS.NOINC R2 ;  /* 0x0000000002007343 */ /* 0x001fea0003c00000 */
.L_x_1:
[----:B------:R-:W-:Y:S05]  /*0360*/  BSYNC.RECONVERGENT B6 ;  /* 0x0000000000067941 */ /* 0x000fea0003800200 */
.L_x_0:
[----:B------:R-:W0:Y:S01]  /*0370*/  LDC R3, c[0x0][0x3b0] ;  /* 0x0000ec00ff037b82 */ /* 0x000e220000000800 */
[----:B------:R-:W-:Y:S07]  /*0380*/  BSSY.RECONVERGENT B0, `(.L_x_4) ;  /* 0x000005a000007945 */ /* 0x000fee0003800200 */
[----:B------:R-:W1:Y:S01]  /*0390*/  LDC.64 R38, c[0x0][0x358] ;  /* 0x0000d600ff267b82 */ /* 0x000e620000000a00 */
[----:B0-----:R-:W-:-:S13]  /*03a0*/  ISETP.GE.AND P0, PT, R62, R3, PT ;  /* 0x000000033e00720c */ /* 0x001fda0003f06270 */
[----:B-1----:R-:W-:Y:S05]  /*03b0*/  @P0 BRA `(.L_x_5) ;  /* 0x0000000400580947 */ /* 0x002fea0003800000 */
[----:B---3--:R-:W0:Y:S01]  /*03c0*/  I2F.U32.RP R6, R61 ;  /* 0x0000003d00067306 */ /* 0x008e220000209000 */
[----:B------:R-:W-:Y:S01]  /*03d0*/  IMAD.IADD R0, R62, 0x1, R61 ;  /* 0x000000013e007824 */ /* 0x000fe200078e023d */
[----:B------:R-:W-:Y:S01]  /*03e0*/  ISETP.NE.U32.AND P3, PT, R61, RZ, PT ;  /* 0x000000ff3d00720c */ /* 0x000fe20003f65070 */
[----:B------:R-:W-:Y:S03]  /*03f0*/  BSSY.RECONVERGENT B1, `(.L_x_6) ;  /* 0x000002e000017945 */ /* 0x000fe60003800200 */
[CC--:B------:R-:W-:Y:S02]  /*0400*/  ISETP.GE.U32.AND P1, PT, R0.reuse, R3.reuse, PT ;  /* 0x000000030000720c */ /* 0x0c0fe40003f26070 */
[----:B------:R-:W-:Y:S01]  /*0410*/  VIMNMX.U32 R7, PT, PT, R0, R3, !PT ;  /* 0x0000000300077248 */ /* 0x000fe20007fe0000 */
[----:B0-----:R-:W0:Y:S02]  /*0420*/  MUFU.RCP R6, R6 ;  /* 0x0000000600067308 */ /* 0x001e240000001000 */
[----:B0-----:R-:W-:-:S06]  /*0430*/  VIADD R4, R6, 0xffffffe ;  /* 0x0ffffffe06047836 */ /* 0x001fcc0000000000 */
[----:B------:R0:W1:Y:S02]  /*0440*/  F2I.FTZ.U32.TRUNC.NTZ R5, R4 ;  /* 0x0000000400057305 */ /* 0x000064000021f000 */
[----:B0-----:R-:W-:Y:S02]  /*0450*/  HFMA2 R4, -RZ, RZ, 0, 0 ;  /* 0x00000000ff047431 */ /* 0x001fe400000001ff */
[----:B-1----:R-:W-:-:S04]  /*0460*/  IMAD.MOV R2, RZ, RZ, -R5 ;  /* 0x000000ffff027224 */ /* 0x002fc800078e0a05 */
[----:B------:R-:W-:Y:S01]  /*0470*/  IMAD R9, R2, R61, RZ ;  /* 0x0000003d02097224 */ /* 0x000fe200078e02ff */
[----:B------:R-:W-:-:S03]  /*0480*/  SEL R2, RZ, 0x1, P1 ;  /* 0x00000001ff027807 */ /* 0x000fc60000800000 */
[----:B------:R-:W-:Y:S01]  /*0490*/  IMAD.HI.U32 R5, R5, R9, R4 ;  /* 0x0000000905057227 */ /* 0x000fe200078e0004 */
[----:B------:R-:W-:-:S05]  /*04a0*/  IADD3 R0, PT, PT, R7, -R0, -R2 ;  /* 0x8000000007007210 */ /* 0x000fca0007ffe802 */
[----:B------:R-:W-:-:S04]  /*04b0*/  IMAD.HI.U32 R5, R5, R0, RZ ;  /* 0x0000000005057227 */ /* 0x000fc800078e00ff */
[----:B------:R-:W-:-:S04]  /*04c0*/  IMAD.MOV R4, RZ, RZ, -R5 ;  /* 0x000000ffff047224 */ /* 0x000fc800078e0a05 */
[----:B------:R-:W-:-:S05]  /*04d0*/  IMAD R0, R61, R4, R0 ;  /* 0x000000043d007224 */ /* 0x000fca00078e0200 */
[----:B------:R-:W-:-:S13]  /*04e0*/  ISETP.GE.U32.AND P1, PT, R0, R61, PT ;  /* 0x0000003d0000720c */ /* 0x000fda0003f26070 */
[----:B------:R-:W-:Y:S02]  /*04f0*/  @P1 IMAD.IADD R0, R0, 0x1, -R61 ;  /* 0x0000000100001824 */ /* 0x000fe400078e0a3d */
[----:B------:R-:W-:-:S03]  /*0500*/  @P1 VIADD R5, R5, 0x1 ;  /* 0x0000000105051836 */ /* 0x000fc60000000000 */
[----:B------:R-:W-:-:S13]  /*0510*/  ISETP.GE.U32.AND P2, PT, R0, R61, PT ;  /* 0x0000003d0000720c */ /* 0x000fda0003f46070 */
[----:B------:R-:W-:Y:S01]  /*0520*/  @P2 VIADD R5, R5, 0x1 ;  /* 0x0000000105052836 */ /* 0x000fe20000000000 */
[----:B------:R-:W-:-:S05]  /*0530*/  @!P3 LOP3.LUT R5, RZ, R61, RZ, 0x33, !PT ;  /* 0x0000003dff05b212 */ /* 0x000fca00078e33ff */
[----:B------:R-:W-:-:S05]  /*0540*/  IMAD.IADD R2, R2, 0x1, R5 ;  /* 0x0000000102027824 */ /* 0x000fca00078e0205 */
[C---:B------:R-:W-:Y:S02]  /*0550*/  LOP3.LUT R0, R2.reuse, 0x3, RZ, 0xc0, !PT ;  /* 0x0000000302007812 */ /* 0x040fe400078ec0ff */
[----:B------:R-:W-:Y:S02]  /*0560*/  ISETP.GE.U32.AND P2, PT, R2, 0x3, PT ;  /* 0x000000030200780c */ /* 0x000fe40003f46070 */
[----:B------:R-:W-:Y:S01]  /*0570*/  ISETP.NE.AND P1, PT, R0, 0x3, PT ;  /* 0x000000030000780c */ /* 0x000fe20003f25270 */
[----:B------:R-:W-:-:S12]  /*0580*/  IMAD.MOV.U32 R0, RZ, RZ, R62 ;  /* 0x000000ffff007224 */ /* 0x000fd800078e003e */
[----:B------:R-:W-:Y:S05]  /*0590*/  @!P1 BRA `(.L_x_7) ;  /* 0x00000000004c9947 */ /* 0x000fea0003800000 */
[----:B------:R-:W0:Y:S01]  /*05a0*/  S2R R11, SR_CgaCtaId ;  /* 0x00000000000b7919 */ /* 0x000e220000008800 */
[----:B------:R-:W1:Y:S01]  /*05b0*/  LDC.64 R6, c[0x0][0x380] ;  /* 0x0000e000ff067b82 */ /* 0x000e620000000a00 */
[----:B------:R-:W-:Y:S01]  /*05c0*/  MOV R0, 0x400 ;  /* 0x0000040000007802 */ /* 0x000fe20000000f00 */
[----:B------:R-:W-:Y:S02]  /*05d0*/  VIADD R2, R2, 0x1 ;  /* 0x0000000102027836 */ /* 0x000fe40000000000 */
[----:B------:R-:W-:Y:S01]  /*05e0*/  IMAD.MOV.U32 R9, RZ, RZ, RZ ;  /* 0x000000ffff097224 */ /* 0x000fe200078e00ff */
[----:B------:R-:W-:Y:S02]  /*05f0*/  IADD3 R0, PT, PT, R0, 0x10, RZ ;  /* 0x0000001000007810 */ /* 0x000fe40007ffe0ff */
[----:B------:R-:W-:Y:S02]  /*0600*/  LOP3.LUT R2, R2, 0x3, RZ, 0xc0, !PT ;  /* 0x0000000302027812 */ /* 0x000fe400078ec0ff */
[----:B0-----:R-:W-:Y:S01]  /*0610*/  LEA R11, R11, R0, 0x18 ;  /* 0x000000000b0b7211 */ /* 0x001fe200078ec0ff */
[----:B------:R-:W-:-:S07]  /*0620*/  IMAD.MOV.U32 R0, RZ, RZ, R62 ;  /* 0x000000ffff007224 */ /* 0x000fce00078e003e */
.L_x_8:
[----:B------:R-:W-:Y:S01]  /*0630*/  R2UR UR4, R38 ;  /* 0x00000000260472ca */ /* 0x000fe200000e0000 */
[----:B01----:R-:W-:Y:S01]  /*0640*/  IMAD.WIDE.U32 R4, R0, 0x4, R6 ;  /* 0x0000000400047825 */ /* 0x003fe200078e0006 */
[----:B------:R-:W-:-:S13]  /*0650*/  R2UR UR5, R39 ;  /* 0x00000000270572ca */ /* 0x000fda00000e0000 */
[----:B------:R-:W2:Y:S01]  /*0660*/  LDG.E.CONSTANT R4, desc[UR4][R4.64] ;  /* 0x0000000404047981 */ /* 0x000ea2000c1e9900 */
[----:B------:R-:W-:Y:S02]  /*0670*/  IMAD R13, R0, 0x4, R11 ;  /* 0x00000004000d7824 */ /* 0x000fe400078e020b */
[----:B------:R-:W-:Y:S02]  /*0680*/  VIADD R9, R9, 0x1 ;  /* 0x0000000109097836 */ /* 0x000fe40000000000 */
[----:B------:R-:W-:-:S03]  /*0690*/  IMAD.IADD R0, R61, 0x1, R0 ;  /* 0x000000013d007824 */ /* 0x000fc600078e0200 */
[----:B------:R-:W-:Y:S01]  /*06a0*/  ISETP.NE.AND P1, PT, R9, R2, PT ;  /* 0x000000020900720c */ /* 0x000fe20003f25270 */
[----:B--2---:R0:W-:-:S12]  /*06b0*/  STS [R13], R4 ;  /* 0x000000040d007388 */ /* 0x0041d80000000800 */
[----:B------:R-:W-:Y:S05]  /*06c0*/  @P1 BRA `(.L_x_8) ;  /* 0xfffffffc00d81947 */ /* 0x000fea000383ffff */
.L_x_7:
[----:B------:R-:W-:Y:S05]  /*06d0*/  BSYNC.RECONVERGENT B1 ;  /* 0x0000000000017941 */ /* 0x000fea0003800200 */
.L_x_6:
[----:B------:R-:W-:Y:S05]  /*06e0*/  @!P2 BRA `(.L_x_5) ;  /* 0x00000000008ca947 */ /* 0x000fea0003800000 */
[----:B------:R-:W1:Y:S01]  /*06f0*/  S2R R5, SR_CgaCtaId ;  /* 0x0000000000057919 */ /* 0x000e620000008800 */
[----:B------:R-:W2:Y:S01]  /*0700*/  LDC.64 R10, c[0x0][0x380] ;  /* 0x0000e000ff0a7b82 */ /* 0x000ea20000000a00 */
[----:B------:R-:W-:-:S04]  /*0710*/  MOV R2, 0x400 ;  /* 0x0000040000027802 */ /* 0x000fc80000000f00 */
[----:B------:R-:W-:-:S04]  /*0720*/  IADD3 R2, PT, PT, R2, 0x10, RZ ;  /* 0x0000001002027810 */ /* 0x000fc80007ffe0ff */
[----:B-1----:R-:W-:-:S07]  /*0730*/  LEA R21, R5, R2, 0x18 ;  /* 0x0000000205157211 */ /* 0x002fce00078ec0ff */
.L_x_9:
[----:B01----:R-:W-:Y:S01]  /*0740*/  IMAD.IADD R4, R61, 0x1, R0 ;  /* 0x000000013d047824 */ /* 0x003fe200078e0200 */
[----:B------:R-:W-:Y:S01]  /*0750*/  R2UR UR4, R38 ;  /* 0x00000000260472ca */ /* 0x000fe200000e0000 */
[----:B--2---:R-:W-:Y:S01]  /*0760*/  IMAD.WIDE.U32 R12, R0, 0x4, R10 ;  /* 0x00000004000c7825 */ /* 0x004fe200078e000a */
[C---:B------:R-:W-:Y:S02]  /*0770*/  R2UR UR5, R39.reuse ;  /* 0x00000000270572ca */ /* 0x040fe400000e0000 */
[----:B------:R-:W-:Y:S01]  /*0780*/  R2UR UR6, R38 ;  /* 0x00000000260672ca */ /* 0x000fe200000e0000 */
[C---:B------:R-:W-:Y:S01]  /*0790*/  IMAD.IADD R6, R4.reuse, 0x1, R61 ;  /* 0x0000000104067824 */ /* 0x040fe200078e023d */
[C---:B------:R-:W-:Y:S01]  /*07a0*/  R2UR UR7, R39.reuse ;  /* 0x00000000270772ca */ /* 0x040fe200000e0000 */
[----:B------:R-:W-:Y:S01]  /*07b0*/  IMAD.WIDE.U32 R4, R4, 0x4, R10 ;  /* 0x0000000404047825 */ /* 0x000fe200078e000a */
[----:B------:R-:W-:Y:S02]  /*07c0*/  R2UR UR8, R38 ;  /* 0x00000000260872ca */ /* 0x000fe400000e0000 */
[C---:B------:R-:W-:Y:S01]  /*07d0*/  R2UR UR9, R39.reuse ;  /* 0x00000000270972ca */ /* 0x040fe200000e0000 */
[----:B------:R-:W-:Y:S01]  /*07e0*/  IMAD.IADD R15, R6, 0x1, R61 ;  /* 0x00000001060f7824 */ /* 0x000fe200078e023d */
[----:B------:R-:W-:Y:S01]  /*07f0*/  R2UR UR10, R38 ;  /* 0x00000000260a72ca */ /* 0x000fe200000e0000 */
[--C-:B------:R-:W-:Y:S01]  /*0800*/  IMAD.WIDE.U32 R6, R6, 0x4, R10.reuse ;  /* 0x0000000406067825 */ /* 0x100fe200078e000a */
[----:B------:R-:W-:Y:S01]  /*0810*/  R2UR UR11, R39 ;  /* 0x00000000270b72ca */ /* 0x000fe200000e0000 */
[----:B------:R-:W2:Y:S02]  /*0820*/  LDG.E.CONSTANT R12, desc[UR4][R12.64] ;  /* 0x000000040c0c7981 */ /* 0x000ea4000c1e9900 */
[----:B------:R-:W-:-:S02]  /*0830*/  IMAD.WIDE.U32 R8, R15, 0x4, R10 ;  /* 0x000000040f087825 */ /* 0x000fc400078e000a */
[----:B------:R-:W3:Y:S04]  /*0840*/  LDG.E.CONSTANT R4, desc[UR6][R4.64] ;  /* 0x0000000604047981 */ /* 0x000ee8000c1e9900 */
[----:B------:R-:W4:Y:S04]  /*0850*/  LDG.E.CONSTANT R6, desc[UR8][R6.64] ;  /* 0x0000000806067981 */ /* 0x000f28000c1e9900 */
[----:B------:R-:W5:Y:S01]  /*0860*/  LDG.E.CONSTANT R8, desc[UR10][R8.64] ;  /* 0x0000000a08087981 */ /* 0x000f62000c1e9900 */
[----:B------:R-:W-:-:S04]  /*0870*/  IMAD R16, R0, 0x4, R21 ;  /* 0x0000000400107824 */ /* 0x000fc800078e0215 */
[----:B------:R-:W-:-:S04]  /*0880*/  IMAD R2, R61, 0x4, R16 ;  /* 0x000000043d027824 */ /* 0x000fc800078e0210 */
[----:B------:R-:W-:-:S05]  /*0890*/  IMAD R14, R61, 0x4, R2 ;  /* 0x000000043d0e7824 */ /* 0x000fca00078e0202 */
[----:B------:R-:W-:Y:S01]  /*08a0*/  LEA R19, R61, R14, 0x2 ;  /* 0x0000000e3d137211 */ /* 0x000fe200078e10ff */
[----:B------:R-:W-:-:S05]  /*08b0*/  IMAD.IADD R0, R15, 0x1, R61 ;  /* 0x000000010f007824 */ /* 0x000fca00078e023d */
[----:B------:R-:W-:Y:S01]  /*08c0*/  ISETP.GE.AND P1, PT, R0, R3, PT ;  /* 0x000000030000720c */ /* 0x000fe20003f26270 */
[----:B--2---:R1:W-:Y:S04]  /*08d0*/  STS [R16], R12 ;  /* 0x0000000c10007388 */ /* 0x0043e80000000800 */
[----:B---3--:R1:W-:Y:S04]  /*08e0*/  STS [R2], R4 ;  /* 0x0000000402007388 */ /* 0x0083e80000000800 */
[----:B----4-:R1:W-:Y:S04]  /*08f0*/  STS [R14], R6 ;  /* 0x000000060e007388 */ /* 0x0103e80000000800 */
[----:B-----5:R1:W-:Y:S01]  /*0900*/  STS [R19], R8 ;  /* 0x0000000813007388 */ /* 0x0203e20000000800 */
[----:B------:R-:W-:Y:S05]  /*0910*/  @!P1 BRA `(.L_x_9) ;  /* 0xfffffffc00889947 */ /* 0x000fea000383ffff */
.L_x_5:
[----:B------:R-:W-:Y:S05]  /*0920*/  BSYNC.RECONVERGENT B0 ;  /* 0x0000000000007941 */ /* 0x000fea0003800200 */
.L_x_4:
[----:B------:R-:W2:Y:S01]  /*0930*/  LDC R11, c[0x0][0x3b4] ;  /* 0x0000ed00ff0b7b82 */ /* 0x000ea20000000800 */
[----:B------:R-:W4:Y:S01]  /*0940*/  S2R R9, SR_CgaCtaId ;  /* 0x0000000000097919 */ /* 0x000f220000008800 */
[----:B-1----:R-:W-:Y:S01]  /*0950*/  MOV R6, 0x400 ;  /* 0x0000040000067802 */ /* 0x002fe20000000f00 */
[----:B------:R-:W-:Y:S04]  /*0960*/  BSSY.RECONVERGENT B0, `(.L_x_10) ;  /* 0x000003b000007945 */ /* 0x000fe80003800200 */
[----:B------:R-:W-:Y:S01]  /*0970*/  VIADD R0, R6, 0x10 ;  /* 0x0000001006007836 */ /* 0x000fe20000000000 */
[----:B--2---:R-:W-:-:S04]  /*0980*/  ISETP.GE.AND P1, PT, R62, R11, PT ;  /* 0x0000000b3e00720c */ /* 0x004fc80003f26270 */
[----:B----4-:R-:W-:-:S05]  /*0990*/  LEA R0, R9, R0, 0x18 ;  /* 0x0000000009007211 */ /* 0x010fca00078ec0ff */
[----:B------:R-:W-:-:S04]  /*09a0*/  IMAD R16, R3, 0x4, R0 ;  /* 0x0000000403107824 */ /* 0x000fc800078e0200 */
[----:B------:R-:W-:Y:S05]  /*09b0*/  @P1 BRA `(.L_x_11) ;  /* 0x0000000000d41947 */ /* 0x000fea0003800000 */
[----:B---3--:R-:W1:Y:S01]  /*09c0*/  I2F.U32.RP R8, R61 ;  /* 0x0000003d00087306 */ /* 0x008e620000209000 */
[----:B------:R-:W-:Y:S01]  /*09d0*/  IMAD.IADD R2, R62, 0x1, R61 ;  /* 0x000000013e027824 */ /* 0x000fe200078e023d */
[----:B------:R-:W-:Y:S01]  /*09e0*/  ISETP.NE.U32.AND P3, PT, R61, RZ, PT ;  /* 0x000000ff3d00720c */ /* 0x000fe20003f65070 */
[----:B------:R-:W-:Y:S03]  /*09f0*/  BSSY.RECONVERGENT B1, `(.L_x_12) ;  /* 0x0000025000017945 */ /* 0x000fe60003800200 */
[CC--:B------:R-:W-:Y:S02]  /*0a00*/  ISETP.GE.U32.AND P1, PT, R2.reuse, R11.reuse, PT ;  /* 0x0000000b0200720c */ /* 0x0c0fe40003f26070 */
[----:B------:R-:W-:Y:S02]  /*0a10*/  VIMNMX.U32 R0, PT, PT, R2, R11, !PT ;  /* 0x0000000b02007248 */ /* 0x000fe40007fe0000 */
[----:B------:R-:W-:-:S04]  /*0a20*/  SEL R7, RZ, 0x1, P1 ;  /* 0x00000001ff077807 */ /* 0x000fc80000800000 */
[----:B------:R-:W-:Y:S01]  /*0a30*/  IADD3 R0, PT, PT, R0, -R2, -R7 ;  /* 0x8000000200007210 */ /* 0x000fe20007ffe807 */
[----:B-1----:R-:W0:Y:S02]  /*0a40*/  MUFU.RCP R8, R8 ;  /* 0x0000000800087308 */ /* 0x002e240000001000 */
[----:B0-----:R-:W-:-:S06]  /*0a50*/  VIADD R4, R8, 0xffffffe ;  /* 0x0ffffffe08047836 */ /* 0x001fcc0000000000 */
[----:B------:R0:W1:Y:S02]  /*0a60*/  F2I.FTZ.U32.TRUNC.NTZ R5, R4 ;  /* 0x0000000400057305 */ /* 0x000064000021f000 */
[----:B0-----:R-:W-:Y:S01]  /*0a70*/  MOV R4, RZ ;  /* 0x000000ff00047202 */ /* 0x001fe20000000f00 */
[----:B-1----:R-:W-:-:S04]  /*0a80*/  IMAD.MOV R10, RZ, RZ, -R5 ;  /* 0x000000ffff0a7224 */ /* 0x002fc800078e0a05 */
[----:B------:R-:W-:-:S04]  /*0a90*/  IMAD R13, R10, R61, RZ ;  /* 0x0000003d0a0d7224 */ /* 0x000fc800078e02ff */
[----:B------:R-:W-:-:S06]  /*0aa0*/  IMAD.HI.U32 R13, R5, R13, R4 ;  /* 0x0000000d050d7227 */ /* 0x000fcc00078e0004 */
        /* <DEDUP_REMOVED lines=15> */
[----:B------:R-:W-:Y:S01]  /*0ba0*/  IADD3 R2, PT, PT, R2, 0x1, RZ ;  /* 0x0000000102027810 */ /* 0x000fe20007ffe0ff */
[----:B------:R-:W-:Y:S02]  /*0bb0*/  IMAD.MOV.U32 R5, RZ, RZ, RZ ;  /* 0x000000ffff057224 */ /* 0x000fe400078e00ff */
[----:B------:R-:W-:Y:S01]  /*0bc0*/  IMAD.MOV.U32 R0, RZ, RZ, R62 ;  /* 0x000000ffff007224 */ /* 0x000fe200078e003e */
[----:B------:R-:W-:-:S07]  /*0bd0*/  LOP3.LUT R2, R2, 0x3, RZ, 0xc0, !PT ;  /* 0x0000000302027812 */ /* 0x000fce00078ec0ff */
.L_x_14:
[----:B------:R-:W-:Y:S02]  /*0be0*/  IMAD R4, R0, 0x4, R16 ;  /* 0x0000000400047824 */ /* 0x000fe400078e0210 */
[----:B------:R-:W-:Y:S02]  /*0bf0*/  VIADD R5, R5, 0x1 ;  /* 0x0000000105057836 */ /* 0x000fe40000000000 */
[----:B------:R-:W-:Y:S01]  /*0c00*/  IMAD.IADD R0, R61, 0x1, R0 ;  /* 0x000000013d007824 */ /* 0x000fe200078e0200 */
[----:B------:R0:W-:Y:S02]  /*0c10*/  STS [R4], RZ ;  /* 0x000000ff04007388 */ /* 0x0001e40000000800 */
[----:B------:R-:W-:-:S13]  /*0c20*/  ISETP.NE.AND P1, PT, R5, R2, PT ;  /* 0x000000020500720c */ /* 0x000fda0003f25270 */
[----:B0-----:R-:W-:Y:S05]  /*0c30*/  @P1 BRA `(.L_x_14) ;  /* 0xfffffffc00e81947 */ /* 0x001fea000383ffff */
.L_x_13:
[----:B------:R-:W-:Y:S05]  /*0c40*/  BSYNC.RECONVERGENT B1 ;  /* 0x0000000000017941 */ /* 0x000fea0003800200 */
.L_x_12:
[----:B------:R-:W-:Y:S05]  /*0c50*/  @!P2 BRA `(.L_x_11) ;  /* 0x00000000002ca947 */ /* 0x000fea0003800000 */
.L_x_15:
[----:B-1----:R-:W-:Y:S02]  /*0c60*/  IMAD R8, R0, 0x4, R16 ;  /* 0x0000000400087824 */ /* 0x002fe400078e0210 */
[----:B------:R-:W-:-:S03]  /*0c70*/  IMAD R0, R61, 0x4, R0 ;  /* 0x000000043d007824 */ /* 0x000fc600078e0200 */
[----:B------:R-:W-:Y:S01]  /*0c80*/  LEA R2, R61, R8, 0x2 ;  /* 0x000000083d027211 */ /* 0x000fe200078e10ff */
[----:B------:R1:W-:Y:S01]  /*0c90*/  STS [R8], RZ ;  /* 0x000000ff08007388 */ /* 0x0003e20000000800 */
[----:B------:R-:W-:-:S03]  /*0ca0*/  ISETP.GE.AND P1, PT, R0, R11, PT ;  /* 0x0000000b0000720c */ /* 0x000fc60003f26270 */
[C---:B------:R-:W-:Y:S01]  /*0cb0*/  IMAD R4, R61.reuse, 0x4, R2 ;  /* 0x000000043d047824 */ /* 0x040fe200078e0202 */
[----:B------:R1:W-:Y:S03]  /*0cc0*/  STS [R2], RZ ;  /* 0x000000ff02007388 */ /* 0x0003e60000000800 */
[----:B------:R-:W-:Y:S01]  /*0cd0*/  IMAD R5, R61, 0x4, R4 ;  /* 0x000000043d057824 */ /* 0x000fe200078e0204 */
[----:B------:R1:W-:Y:S04]  /*0ce0*/  STS [R4], RZ ;  /* 0x000000ff04007388 */ /* 0x0003e80000000800 */
[----:B------:R1:W-:Y:S01]  /*0cf0*/  STS [R5], RZ ;  /* 0x000000ff05007388 */ /* 0x0003e20000000800 */
[----:B------:R-:W-:Y:S05]  /*0d00*/  @!P1 BRA `(.L_x_15) ;  /* 0xfffffffc00d49947 */ /* 0x000fea000383ffff */
.L_x_11:
[----:B------:R-:W-:Y:S05]  /*0d10*/  BSYNC.RECONVERGENT B0 ;  /* 0x0000000000007941 */ /* 0x000fea0003800200 */
.L_x_10:
[----:B------:R-:W-:Y:S01]  /*0d20*/  IMAD R60, R11, 0x4, R16 ;  /* 0x000000040b3c7824 */ /* 0x000fe200078e0210 */
[----:B------:R-:W-:Y:S06]  /*0d30*/  @P0 BRA `(.L_x_16) ;  /* 0x0000000000d40947 */ /* 0x000fec0003800000 */
[----:B-1-3--:R-:W1:Y:S01]  /*0d40*/  I2F.U32.RP R8, R61 ;  /* 0x0000003d00087306 */ /* 0x00ae620000209000 */
[----:B------:R-:W-:Y:S01]  /*0d50*/  IADD3 R0, PT, PT, R62, R61, RZ ;  /* 0x0000003d3e007210 */ /* 0x000fe20007ffe0ff */
[----:B------:R-:W-:Y:S01]  /*0d60*/  BSSY.RECONVERGENT B0, `(.L_x_17) ;  /* 0x0000026000007945 */ /* 0x000fe20003800200 */
[----:B------:R-:W-:Y:S02]  /*0d70*/  ISETP.NE.U32.AND P2, PT, R61, RZ, PT ;  /* 0x000000ff3d00720c */ /* 0x000fe40003f45070 */
[CC--:B------:R-:W-:Y:S02]  /*0d80*/  ISETP.GE.U32.AND P0, PT, R0.reuse, R3.reuse, PT ;  /* 0x000000030000720c */ /* 0x0c0fe40003f06070 */
[----:B------:R-:W-:Y:S01]  /*0d90*/  VIMNMX.U32 R7, PT, PT, R0, R3, !PT ;  /* 0x0000000300077248 */ /* 0x000fe20007fe0000 */
[----:B-1----:R-:W0:Y:S02]  /*0da0*/  MUFU.RCP R8, R8 ;  /* 0x0000000800087308 */ /* 0x002e240000001000 */
[----:B0-----:R-:W-:-:S06]  /*0db0*/  VIADD R4, R8, 0xffffffe ;  /* 0x0ffffffe08047836 */ /* 0x001fcc0000000000 */
[----:B------:R0:W1:Y:S02]  /*0dc0*/  F2I.FTZ.U32.TRUNC.NTZ R5, R4 ;  /* 0x0000000400057305 */ /* 0x000064000021f000 */
[----:B0-----:R-:W-:Y:S02]  /*0dd0*/  IMAD.MOV.U32 R4, RZ, RZ, RZ ;  /* 0x000000ffff047224 */ /* 0x001fe400078e00ff */
        /* <DEDUP_REMOVED lines=17> */
[----:B------:R-:W-:Y:S02]  /*0ef0*/  ISETP.NE.AND P0, PT, R0, 0x3, PT ;  /* 0x000000030000780c */ /* 0x000fe40003f05270 */
[----:B------:R-:W-:-:S11]  /*0f00*/  MOV R0, R62 ;  /* 0x0000003e00007202 */ /* 0x000fd60000000f00 */
[----:B------:R-:W-:Y:S05]  /*0f10*/  @!P0 BRA `(.L_x_18) ;  /* 0x0000000000288947 */ /* 0x000fea0003800000 */
[----:B------:R-:W-:Y:S02]  /*0f20*/  VIADD R4, R2, 0x1 ;  /* 0x0000000102047836 */ /* 0x000fe40000000000 */
[----:B------:R-:W-:Y:S02]  /*0f30*/  IMAD.MOV.U32 R2, RZ, RZ, RZ ;  /* 0x000000ffff027224 */ /* 0x000fe400078e00ff */
[----:B------:R-:W-:Y:S01]  /*0f40*/  IMAD.MOV.U32 R0, RZ, RZ, R62 ;  /* 0x000000ffff007224 */ /* 0x000fe200078e003e */
[----:B------:R-:W-:-:S07]  /*0f50*/  LOP3.LUT R5, R4, 0x3, RZ, 0xc0, !PT ;  /* 0x0000000304057812 */ /* 0x000fce00078ec0ff */
.L_x_19:
[----:B------:R-:W-:Y:S02]  /*0f60*/  IMAD R4, R0, 0x4, R60 ;  /* 0x0000000400047824 */ /* 0x000fe400078e023c */
[----:B------:R-:W-:Y:S02]  /*0f70*/  VIADD R2, R2, 0x1 ;  /* 0x0000000102027836 */ /* 0x000fe40000000000 */
[----:B------:R-:W-:Y:S01]  /*0f80*/  IMAD.IADD R0, R61, 0x1, R0 ;  /* 0x000000013d007824 */ /* 0x000fe200078e0200 */
[----:B------:R0:W-:Y:S02]  /*0f90*/  STS [R4], RZ ;  /* 0x000000ff04007388 */ /* 0x0001e40000000800 */
[----:B------:R-:W-:-:S13]  /*0fa0*/  ISETP.NE.AND P0, PT, R2, R5, PT ;  /* 0x000000050200720c */ /* 0x000fda0003f05270 */
[----:B0-----:R-:W-:Y:S05]  /*0fb0*/  @P0 BRA `(.L_x_19) ;  /* 0xfffffffc00e80947 */ /* 0x001fea000383ffff */
.L_x_18:
[----:B------:R-:W-:Y:S05]  /*0fc0*/  BSYNC.RECONVERGENT B0 ;  /* 0x0000000000007941 */ /* 0x000fea0003800200 */
.L_x_17:
[----:B------:R-:W-:Y:S05]  /*0fd0*/  @!P1 BRA `(.L_x_16) ;  /* 0x00000000002c9947 */ /* 0x000fea0003800000 */
.L_x_20:
[----:B--2---:R-:W-:Y:S01]  /*0fe0*/  LEA R8, R0, R60, 0x2 ;  /* 0x0000003c00087211 */ /* 0x004fe200078e10ff */
[----:B------:R-:W-:-:S04]  /*0ff0*/  IMAD R0, R61, 0x4, R0 ;  /* 0x000000043d007824 */ /* 0x000fc800078e0200 */
[C---:B------:R-:W-:Y:S01]  /*1000*/  IMAD R2, R61.reuse, 0x4, R8 ;  /* 0x000000043d027824 */ /* 0x040fe200078e0208 */
[----:B------:R2:W-:Y:S01]  /*1010*/  STS [R8], RZ ;  /* 0x000000ff08007388 */ /* 0x0005e20000000800 */
[----:B------:R-:W-:Y:S02]  /*1020*/  ISETP.GE.AND P0, PT, R0, R3, PT ;  /* 0x000000030000720c */ /* 0x000fe40003f06270 */
[C---:B------:R-:W-:Y:S01]  /*1030*/  IMAD R4, R61.reuse, 0x4, R2 ;  /* 0x000000043d047824 */ /* 0x040fe200078e0202 */
[----:B------:R2:W-:Y:S03]  /*1040*/  STS [R2], RZ ;  /* 0x000000ff02007388 */ /* 0x0005e60000000800 */
[----:B------:R-:W-:Y:S01]  /*1050*/  IMAD R5, R61, 0x4, R4 ;  /* 0x000000043d057824 */ /* 0x000fe200078e0204 */
[----:B------:R2:W-:Y:S04]  /*1060*/  STS [R4], RZ ;  /* 0x000000ff04007388 */ /* 0x0005e80000000800 */
[----:B------:R2:W-:Y:S02]  /*1070*/  STS [R5], RZ ;  /* 0x000000ff05007388 */ /* 0x0005e40000000800 */
[----:B------:R-:W-:Y:S05]  /*1080*/  @!P0 BRA `(.L_x_20) ;  /* 0xfffffffc00d48947 */ /* 0x000fea000383ffff */
.L_x_16:
[----:B------:R-:W-:Y:S01]  /*1090*/  ISETP.NE.AND P0, PT, R62, RZ, PT ;  /* 0x000000ff3e00720c */ /* 0x000fe20003f05270 */
[----:B------:R-:W-:Y:S05]  /*10a0*/  WARPSYNC.ALL ;  /* 0x0000000000007948 */ /* 0x000fea0003800000 */
[----:B------:R-:W-:Y:S06]  /*10b0*/  BAR.SYNC.DEFER_BLOCKING 0x0 ;  /* 0x0000000000007b1d */ /* 0x000fec0000010000 */
[----:B------:R-:W-:Y:S04]  /*10c0*/  BSSY.RECONVERGENT B6, `(.L_x_21) ;  /* 0x0000049000067945 */ /* 0x000fe80003800200 */
[----:B------:R-:W-:Y:S05]  /*10d0*/  @P0 BRA `(.L_x_22) ;  /* 0x00000004001c0947 */ /* 0x000fea0003800000 */
[----:B------:R-:W-:Y:S01]  /*10e0*/  LEA R20, R9, R6, 0x18 ;  /* 0x0000000609147211 */ /* 0x000fe200078ec0ff */
[----:B------:R-:W4:Y:S01]  /*10f0*/  LDCU.64 UR4, c[0x4][0x20] ;  /* 0x01000400ff0477ac */ /* 0x000f220008000a00 */
[----:B------:R-:W-:-:S03]  /*1100*/  MOV R19, 0x0 ;  /* 0x0000000000137802 */ /* 0x000fc60000000f00 */
[----:B012---:R-:W0:Y:S01]  /*1110*/  LDS.128 R4, [R20+0x10] ;  /* 0x0000100014047984 */ /* 0x007e220000000c00 */
[----:B------:R1:W2:Y:S03]  /*1120*/  LDC.64 R22, c[0x4][R19] ;  /* 0x0100000013167b82 */ /* 0x0002a60000000a00 */
[----:B------:R-:W5:Y:S01]  /*1130*/  LDS R0, [R20+0x20] ;  /* 0x0000200014007984 */ /* 0x000f620000000800 */
[----:B0-----:R4:W0:Y:S08]  /*1140*/  F2F.F64.F32 R2, R4 ;  /* 0x0000000400027310 */ /* 0x0018300000201800 */
[----:B------:R3:W1:Y:S01]  /*1150*/  F2F.F64.F32 R8, R5 ;  /* 0x0000000500087310 */ /* 0x0006620000201800 */
[----:B----4-:R-:W-:Y:S01]  /*1160*/  IMAD.U32 R4, RZ, RZ, UR4 ;  /* 0x00000004ff047e24 */ /* 0x010fe2000f8e00ff */
[----:B0-----:R0:W-:Y:S06]  /*1170*/  STL.64 [R1], R2 ;  /* 0x0000000201007387 */ /* 0x0011ec0000100a00 */
[----:B------:R4:W2:Y:S01]  /*1180*/  F2F.F64.F32 R10, R6 ;  /* 0x00000006000a7310 */ /* 0x0008a20000201800 */
[----:B---3--:R-:W-:Y:S01]  /*1190*/  IMAD.U32 R5, RZ, RZ, UR5 ;  /* 0x00000005ff057e24 */ /* 0x008fe2000f8e00ff */
[----:B-1----:R0:W-:Y:S06]  /*11a0*/  STL.64 [R1+0x8], R8 ;  /* 0x0000080801007387 */ /* 0x0021ec0000100a00 */
[----:B-----5:R-:W1:Y:S01]  /*11b0*/  F2F.F64.F32 R14, R0 ;  /* 0x00000000000e7310 */ /* 0x020e620000201800 */
[----:B----4-:R-:W-:Y:S01]  /*11c0*/  MOV R6, R18 ;  /* 0x0000001200067202 */ /* 0x010fe20000000f00 */
[----:B--2---:R0:W-:Y:S06]  /*11d0*/  STL.64 [R1+0x10], R10 ;  /* 0x0000100a01007387 */ /* 0x0041ec0000100a00 */
[----:B------:R2:W3:Y:S01]  /*11e0*/  F2F.F64.F32 R12, R7 ;  /* 0x00000007000c7310 */ /* 0x0004e20000201800 */
[----:B-1----:R0:W-:Y:S01]  /*11f0*/  STL.64 [R1+0x20], R14 ;  /* 0x0000200e01007387 */ /* 0x0021e20000100a00 */
[----:B--2---:R-:W-:-:S03]  /*1200*/  IMAD.MOV.U32 R7, RZ, RZ, R17 ;  /* 0x000000ffff077224 */ /* 0x004fc600078e0011 */
[----:B---3--:R0:W-:Y:S04]  /*1210*/  STL.64 [R1+0x18], R12 ;  /* 0x0000180c01007387 */ /* 0x0081e80000100a00 */
[----:B------:R-:W-:-:S07]  /*1220*/  LEPC R20, `(.L_x_23) ;  /* 0x000000001014794e */ /* 0x000fce0000000000 */
[----:B0-----:R-:W-:Y:S05]  /*1230*/  CALL.ABS.NOINC R22 ;  /* 0x0000000016007343 */ /* 0x001fea0003c00000 */
.L_x_23:
[----:B------:R-:W0:Y:S01]  /*1240*/  LDC.64 R2, c[0x0][0x388] ;  /* 0x0000e200ff027b82 */ /* 0x000e220000000a00 */
[C---:B------:R-:W-:Y:S02]  /*1250*/  R2UR UR4, R38.reuse ;  /* 0x00000000260472ca */ /* 0x040fe400000e0000 */
[C---:B------:R-:W-:Y:S02]  /*1260*/  R2UR UR5, R39.reuse ;  /* 0x00000000270572ca */ /* 0x040fe400000e0000 */
[C---:B------:R-:W-:Y:S02]  /*1270*/  R2UR UR6, R38.reuse ;  /* 0x00000000260672ca */ /* 0x040fe400000e0000 */
[C---:B------:R-:W-:Y:S02]  /*1280*/  R2UR UR7, R39.reuse ;  /* 0x00000000270772ca */ /* 0x040fe400000e0000 */
[----:B------:R-:W-:Y:S02]  /*1290*/  R2UR UR8, R38 ;  /* 0x00000000260872ca */ /* 0x000fe400000e0000 */
[----:B------:R-:W-:-:S05]  /*12a0*/  R2UR UR9, R39 ;  /* 0x00000000270972ca */ /* 0x000fca00000e0000 */
[----:B0-----:R-:W2:Y:S01]  /*12b0*/  LDG.E.CONSTANT R8, desc[UR4][R2.64] ;  /* 0x0000000402087981 */ /* 0x001ea2000c1e9900 */
[----:B------:R0:W1:Y:S01]  /*12c0*/  LDC.64 R10, c[0x4][R19] ;  /* 0x01000000130a7b82 */ /* 0x0000620000000a00 */
[----:B------:R-:W3:Y:S02]  /*12d0*/  LDCU.64 UR4, c[0x4][0x28] ;  /* 0x01000500ff0477ac */ /* 0x000ee40008000a00 */
[----:B------:R-:W2:Y:S04]  /*12e0*/  LDG.E.CONSTANT R9, desc[UR6][R2.64+0x4] ;  /* 0x0000040602097981 */ /* 0x000ea8000c1e9900 */
[----:B------:R-:W4:Y:S01]  /*12f0*/  LDG.E.CONSTANT R0, desc[UR8][R2.64+0x8] ;  /* 0x0000080802007981 */ /* 0x000f22000c1e9900 */
[----:B------:R-:W-:Y:S02]  /*1300*/  IMAD.MOV.U32 R6, RZ, RZ, R18 ;  /* 0x000000ffff067224 */ /* 0x000fe400078e0012 */
[----:B------:R-:W-:-:S02]  /*1310*/  IMAD.MOV.U32 R7, RZ, RZ, R17 ;  /* 0x000000ffff077224 */ /* 0x000fc400078e0011 */
[----:B---3--:R-:W-:Y:S02]  /*1320*/  IMAD.U32 R4, RZ, RZ, UR4 ;  /* 0x00000004ff047e24 */ /* 0x008fe4000f8e00ff */
[----:B------:R-:W-:Y:S01]  /*1330*/  IMAD.U32 R5, RZ, RZ, UR5 ;  /* 0x00000005ff057e24 */ /* 0x000fe2000f8e00ff */
[----:B--2---:R0:W-:Y:S04]  /*1340*/  STL.64 [R1], R8 ;  /* 0x0000000801007387 */ /* 0x0041e80000100a00 */
[----:B-1--4-:R0:W-:Y:S02]  /*1350*/  STL [R1+0x8], R0 ;  /* 0x0000080001007387 */ /* 0x0121e40000100800 */
[----:B------:R-:W-:-:S07]  /*1360*/  LEPC R20, `(.L_x_24) ;  /* 0x000000001014794e */ /* 0x000fce0000000000 */
[----:B0-----:R-:W-:Y:S05]  /*1370*/  CALL.ABS.NOINC R10 ;  /* 0x000000000a007343 */ /* 0x001fea0003c00000 */
.L_x_24:
[----:B------:R-:W0:Y:S02]  /*1380*/  LDC R6, c[0x0][0x3b8] ;  /* 0x0000ee00ff067b82 */ /* 0x000e240000000800 */
[----:B0-----:R-:W-:-:S13]  /*1390*/  ISETP.GE.AND P0, PT, R6, 0x1, PT ;  /* 0x000000010600780c */ /* 0x001fda0003f06270 */
[----:B------:R-:W-:Y:S05]  /*13a0*/  @!P0 BRA `(.L_x_22) ;  /* 0x0000000000688947 */ /* 0x000fea0003800000 */
[----:B------:R-:W0:Y:S01]  /*13b0*/  LDC.64 R4, c[0x0][0x398] ;  /* 0x0000e600ff047b82 */ /* 0x000e220000000a00 */
[----:B------:R-:W-:Y:S02]  /*13c0*/  R2UR UR4, R38 ;  /* 0x00000000260472ca */ /* 0x000fe400000e0000 */
[----:B------:R-:W-:Y:S02]  /*13d0*/  R2UR UR5, R39 ;  /* 0x00000000270572ca */ /* 0x000fe400000e0000 */
[----:B------:R-:W-:Y:S01]  /*13e0*/  ISETP.NE.AND P0, PT, R6, 0x1, PT ;  /* 0x000000010600780c */ /* 0x000fe20003f05270 */
[----:B------:R-:W-:Y:S01]  /*13f0*/  IMAD.MOV.U32 R0, RZ, RZ, -0x1 ;  /* 0xffffffffff007424 */ /* 0x000fe200078e00ff */
[----:B------:R-:W-:Y:S02]  /*1400*/  MOV R8, 0x0 ;  /* 0x0000000000087802 */ /* 0x000fe40000000f00 */
[----:B------:R-:W-:-:S07]  /*1410*/  MOV R3, 0xffffffff ;  /* 0xffffffff00037802 */ /* 0x000fce0000000f00 */
[----:B0-----:R0:W5:Y:S01]  /*1420*/  LDG.E.CONSTANT R2, desc[UR4][R4.64] ;  /* 0x0000000404027981 */ /* 0x001162000c1e9900 */
[----:B------:R-:W1:Y:S01]  /*1430*/  LDCU.64 UR4, c[0x4][0x30] ;  /* 0x01000600ff0477ac */ /* 0x000e620008000a00 */
[----:B------:R-:W-:Y:S05]  /*1440*/  @!P0 BRA `(.L_x_25) ;  /* 0x00000000001c8947 */ /* 0x000fea0003800000 */
[----:B------:R-:W-:Y:S02]  /*1450*/  ISETP.GE.U32.AND P0, PT, R6, 0x3, PT ;  /* 0x000000030600780c */ /* 0x000fe40003f06070 */
[----:B------:R-:W-:Y:S02]  /*1460*/  R2UR UR6, R38 ;  /* 0x00000000260672ca */ /* 0x000fe400000e0000 */
[----:B------:R-:W-:-:S09]  /*1470*/  R2UR UR7, R39 ;  /* 0x00000000270772ca */ /* 0x000fd200000e0000 */
[----:B------:R-:W-:Y:S02]  /*1480*/  @P0 R2UR UR8, R38 ;  /* 0x00000000260802ca */ /* 0x000fe400000e0000 */
[----:B------:R-:W-:Y:S02]  /*1490*/  @P0 R2UR UR9, R39 ;  /* 0x00000000270902ca */ /* 0x000fe400000e0000 */
[----:B------:R2:W5:Y:S11]  /*14a0*/  LDG.E.CONSTANT R3, desc[UR6][R4.64+0x4] ;  /* 0x0000040604037981 */ /* 0x000576000c1e9900 */
[----:B------:R2:W5:Y:S02]  /*14b0*/  @P0 LDG.E.CONSTANT R0, desc[UR8][R4.64+0x8] ;  /* 0x0000080804000981 */ /* 0x000564000c1e9900 */
.L_x_25:
[----:B-----5:R3:W-:Y:S01]  /*14c0*/  STL [R1+0x8], R0 ;  /* 0x0000080001007387 */ /* 0x0207e20000100800 */
[----:B------:R-:W4:Y:S01]  /*14d0*/  LDC.64 R8, c[0x4][R8] ;  /* 0x0100000008087b82 */ /* 0x000f220000000a00 */
[----:B012---:R-:W-:Y:S02]  /*14e0*/  IMAD.U32 R4, RZ, RZ, UR4 ;  /* 0x00000004ff047e24 */ /* 0x007fe4000f8e00ff */
[----:B------:R3:W-:Y:S01]  /*14f0*/  STL.64 [R1], R2 ;  /* 0x0000000201007387 */ /* 0x0007e20000100a00 */
[----:B------:R-:W-:Y:S02]  /*1500*/  IMAD.U32 R5, RZ, RZ, UR5 ;  /* 0x00000005ff057e24 */ /* 0x000fe4000f8e00ff */
[----:B------:R-:W-:Y:S02]  /*1510*/  IMAD.MOV.U32 R6, RZ, RZ, R18 ;  /* 0x000000ffff067224 */ /* 0x000fe400078e0012 */
[----:B------:R-:W-:-:S07]  /*1520*/  IMAD.MOV.U32 R7, RZ, RZ, R17 ;  /* 0x000000ffff077224 */ /* 0x000fce00078e0011 */
[----:B------:R-:W-:-:S07]  /*1530*/  LEPC R20, `(.L_x_22) ;  /* 0x000000001014794e */ /* 0x000fce0000000000 */
[----:B---34-:R-:W-:Y:S05]  /*1540*/  CALL.ABS.NOINC R8 ;  /* 0x0000000008007343 */ /* 0x018fea0003c00000 */
.L_x_22:
[----:B------:R-:W-:Y:S05]  /*1550*/  BSYNC.RECONVERGENT B6 ;  /* 0x0000000000067941 */ /* 0x000fea0003800200 */
.L_x_21:
[----:B------:R-:W4:Y:S01]  /*1560*/  LDC R35, c[0x0][0x3c4] ;  /* 0x0000f100ff237b82 */ /* 0x000f220000000800 */
[----:B------:R-:W-:Y:S02]  /*1570*/  IMAD R59, R62, 0x4, R16 ;  /* 0x000000043e3b7824 */ /* 0x000fe400078e0210 */
[----:B------:R-:W-:-:S05]  /*1580*/  IMAD.MOV.U32 R58, RZ, RZ, 0x3f800000 ;  /* 0x3f800000ff3a7424 */ /* 0x000fca00078e00ff */
[----:B------:R-:W5:Y:S01]  /*1590*/  LDC.64 R36, c[0x0][0x388] ;  /* 0x0000e200ff247b82 */ /* 0x000f620000000a00 */
[----:B----4-:R-:W-:Y:S01]  /*15a0*/  ISETP.GE.AND P0, PT, R35, 0x1, PT ;  /* 0x000000012300780c */ /* 0x010fe20003f06270 */
[----:B-----5:R-:W-:-:S12]  /*15b0*/  IMAD.WIDE.U32 R36, R62, 0x4, R36 ;  /* 0x000000043e247825 */ /* 0x020fd800078e0024 */
[----:B------:R-:W-:Y:S05]  /*15c0*/  @!P0 BRA `(.L_x_26) ;  /* 0x0000007800148947 */ /* 0x000fea0003800000 */
[----:B0123--:R-:W0:Y:S01]  /*15d0*/  I2F.U32.RP R4, R61 ;  /* 0x0000003d00047306 */ /* 0x00fe220000209000 */
[----:B------:R-:W1:Y:S01]  /*15e0*/  LDC R8, c[0x0][0x3b4] ;  /* 0x0000ed00ff087b82 */ /* 0x000e620000000800 */
[----:B------:R-:W-:Y:S01]  /*15f0*/  IMAD.IADD R57, R62, 0x1, R61 ;  /* 0x000000013e397824 */ /* 0x000fe200078e023d */
[C---:B------:R-:W-:Y:S01]  /*1600*/  LEA R34, R61.reuse, R59, 0x2 ;  /* 0x0000003b3d227211 */ /* 0x040fe200078e10ff */
[----:B------:R-:W-:Y:S01]  /*1610*/  IMAD.WIDE R40, R61, 0x4, R36 ;  /* 0x000000043d287825 */ /* 0x000fe200078e0224 */
[----:B------:R-:W-:-:S03]  /*1620*/  VIMNMX R35, PT, PT, R35, 0x5, PT ;  /* 0x0000000523237848 */ /* 0x000fc60003fe0100 */
[----:B------:R-:W-:Y:S01]  /*1630*/  IMAD.IADD R33, R57, 0x1, R61 ;  /* 0x0000000139217824 */ /* 0x000fe200078e023d */
[----:B------:R-:W2:Y:S01]  /*1640*/  LDC.64 R6, c[0x0][0x3b8] ;  /* 0x0000ee00ff067b82 */ /* 0x000ea20000000a00 */
[----:B------:R-:W-:Y:S02]  /*1650*/  IMAD.MOV.U32 R58, RZ, RZ, 0x3f800000 ;  /* 0x3f800000ff3a7424 */ /* 0x000fe400078e00ff */
[C---:B------:R-:W-:Y:S02]  /*1660*/  IMAD R32, R61.reuse, 0x4, R34 ;  /* 0x000000043d207824 */ /* 0x040fe400078e0222 */
[----:B------:R-:W-:Y:S01]  /*1670*/  IMAD.WIDE R42, R61, 0x4, R40 ;  /* 0x000000043d2a7825 */ /* 0x000fe200078e0228 */
[----:B0-----:R-:W0:Y:S02]  /*1680*/  MUFU.RCP R4, R4 ;  /* 0x0000000400047308 */ /* 0x001e240000001000 */
[----:B------:R-:W3:Y:S01]  /*1690*/  LDC.64 R44, c[0x0][0x398] ;  /* 0x0000e600ff2c7b82 */ /* 0x000ee20000000a00 */
[----:B------:R-:W-:Y:S01]  /*16a0*/  IMAD.IADD R24, R33, 0x1, R61 ;  /* 0x0000000121187824 */ /* 0x000fe200078e023d */
[----:B-1----:R-:W-:-:S06]  /*16b0*/  ISETP.GE.AND P0, PT, R57, R8, PT ;  /* 0x000000083900720c */ /* 0x002fcc0003f06270 */
[----:B------:R-:W1:Y:S01]  /*16c0*/  LDC.64 R46, c[0x0][0x3a0] ;  /* 0x0000e800ff2e7b82 */ /* 0x000e620000000a00 */
[CC--:B------:R-:W-:Y:S01]  /*16d0*/  VIMNMX R0, PT, PT, R57.reuse, R8.reuse, !PT ;  /* 0x0000000839007248 */ /* 0x0c0fe20007fe0100 */
[----:B------:R-:W-:Y:S01]  /*16e0*/  VIADD R31, R8, 0xffffffff ;  /* 0xffffffff081f7836 */ /* 0x000fe20000000000 */
[----:B------:R-:W-:Y:S02]  /*16f0*/  SEL R56, RZ, 0x1, P0 ;  /* 0x00000001ff387807 */ /* 0x000fe40000000000 */
[----:B------:R-:W-:Y:S02]  /*1700*/  I2FP.F32.S32 R30, R8 ;  /* 0x00000008001e7245 */ /* 0x000fe40000201400 */
[----:B0-----:R-:W-:Y:S02]  /*1710*/  IADD3 R2, PT, PT, R4, 0xffffffe, RZ ;  /* 0x0ffffffe04027810 */ /* 0x001fe40007ffe0ff */
[----:B--2---:R-:W-:Y:S02]  /*1720*/  ISETP.GE.AND P1, PT, R57, R6, PT ;  /* 0x000000063900720c */ /* 0x004fe40003f26270 */
[----:B------:R0:W2:Y:S01]  /*1730*/  F2I.FTZ.U32.TRUNC.NTZ R3, R2 ;  /* 0x0000000200037305 */ /* 0x0000a2000021f000 */
[----:B------:R-:W-:-:S02]  /*1740*/  IADD3 R0, PT, PT, R0, -R57, -R56 ;  /* 0x8000003900007210 */ /* 0x000fc40007ffe838 */
[----:B------:R-:W-:Y:S01]  /*1750*/  VIMNMX R4, PT, PT, R57, R6, !PT ;  /* 0x0000000639047248 */ /* 0x000fe20007fe0100 */
[----:B---3--:R-:W-:Y:S01]  /*1760*/  IMAD.WIDE.U32 R44, R62, 0x4, R44 ;  /* 0x000000043e2c7825 */ /* 0x008fe200078e002c */
[----:B------:R-:W-:Y:S02]  /*1770*/  SEL R55, RZ, 0x1, P1 ;  /* 0x00000001ff377807 */ /* 0x000fe40000800000 */
[----:B------:R-:W-:Y:S01]  /*1780*/  LOP3.LUT R54, R7, 0x7, RZ, 0xc0, !PT ;  /* 0x0000000707367812 */ /* 0x000fe200078ec0ff */
[----:B0-----:R-:W-:Y:S01]  /*1790*/  IMAD.MOV.U32 R2, RZ, RZ, RZ ;  /* 0x000000ffff027224 */ /* 0x001fe200078e00ff */
[----:B------:R-:W-:Y:S01]  /*17a0*/  IADD3 R4, PT, PT, R4, -R57, -R55 ;  /* 0x8000003904047210 */ /* 0x000fe20007ffe837 */
[----:B------:R-:W-:Y:S01]  /*17b0*/  IMAD.WIDE R48, R61, 0x4, R44 ;  /* 0x000000043d307825 */ /* 0x000fe200078e022c */
[C---:B------:R-:W-:Y:S02]  /*17c0*/  LOP3.LUT R53, R7.reuse, 0x3, RZ, 0xc0, !PT ;  /* 0x0000000307357812 */ /* 0x040fe400078ec0ff */
[----:B------:R-:W-:Y:S01]  /*17d0*/  LOP3.LUT R52, R7, 0x7ffffff8, RZ, 0xc0, !PT ;  /* 0x7ffffff807347812 */ /* 0x000fe200078ec0ff */
[----:B--2---:R-:W-:Y:S01]  /*17e0*/  IMAD.MOV R10, RZ, RZ, -R3 ;  /* 0x000000ffff0a7224 */ /* 0x004fe200078e0a03 */
[----:B------:R-:W-:Y:S01]  /*17f0*/  LOP3.LUT R29, R8, 0xf, RZ, 0xc0, !PT ;  /* 0x0000000f081d7812 */ /* 0x000fe200078ec0ff */
[----:B-1----:R-:W-:Y:S01]  /*1800*/  IMAD.WIDE.U32 R46, R62, 0x4, R46 ;  /* 0x000000043e2e7825 */ /* 0x002fe200078e002e */
[----:B------:R-:W-:-:S02]  /*1810*/  LOP3.LUT R28, R8, 0x7, RZ, 0xc0, !PT ;  /* 0x00000007081c7812 */ /* 0x000fc400078ec0ff */
[----:B------:R-:W-:Y:S01]  /*1820*/  LOP3.LUT R27, R8, 0x3, RZ, 0xc0, !PT ;  /* 0x00000003081b7812 */ /* 0x000fe200078ec0ff */
[----:B------:R-:W-:Y:S01]  /*1830*/  IMAD R5, R10, R61, RZ ;  /* 0x0000003d0a057224 */ /* 0x000fe200078e02ff */
[C---:B------:R-:W-:Y:S01]  /*1840*/  LOP3.LUT R26, R8.reuse, 0x7ffffff0, RZ, 0xc0, !PT ;  /* 0x7ffffff0081a7812 */ /* 0x040fe200078ec0ff */
[----:B------:R-:W-:Y:S01]  /*1850*/  IMAD.WIDE R50, R61, 0x4, R46 ;  /* 0x000000043d327825 */ /* 0x000fe200078e022e */
[----:B------:R-:W-:-:S03]  /*1860*/  LOP3.LUT R25, R8, 0x7ffffffc, RZ, 0xc0, !PT ;  /* 0x7ffffffc08197812 */ /* 0x000fc600078ec0ff */
[----:B------:R-:W-:-:S06]  /*1870*/  IMAD.HI.U32 R5, R3, R5, R2 ;  /* 0x0000000503057227 */ /* 0x000fcc00078e0002 */
[----:B------:R-:W-:-:S04]  /*1880*/  IMAD.HI.U32 R2, R5, R0, RZ ;  /* 0x0000000005027227 */ /* 0x000fc800078e00ff */
[----:B------:R-:W-:Y:S02]  /*1890*/  IMAD.MOV R3, RZ, RZ, -R2 ;  /* 0x000000ffff037224 */ /* 0x000fe400078e0a02 */
[----:B------:R-:W-:-:S04]  /*18a0*/  IMAD.HI.U32 R5, R5, R4, RZ ;  /* 0x0000000405057227 */ /* 0x000fc800078e00ff */
[----:B------:R-:W-:Y:S02]  /*18b0*/  IMAD R0, R61, R3, R0 ;  /* 0x000000033d007224 */ /* 0x000fe400078e0200 */
[----:B------:R-:W-:-:S03]  /*18c0*/  IMAD.MOV R6, RZ, RZ, -R5 ;  /* 0x000000ffff067224 */ /* 0x000fc600078e0a05 */
[----:B------:R-:W-:Y:S01]  /*18d0*/  ISETP.GE.U32.AND P0, PT, R0, R61, PT ;  /* 0x0000003d0000720c */ /* 0x000fe20003f06070 */
[----:B------:R-:W-:-:S05]  /*18e0*/  IMAD R4, R61, R6, R4 ;  /* 0x000000063d047224 */ /* 0x000fca00078e0204 */
[----:B------:R-:W-:-:S07]  /*18f0*/  ISETP.GE.U32.AND P2, PT, R4, R61, PT ;  /* 0x0000003d0400720c */ /* 0x000fce0003f46070 */
[----:B------:R-:W-:Y:S02]  /*1900*/  @P0 IMAD.IADD R0, R0, 0x1, -R61 ;  /* 0x0000000100000824 */ /* 0x000fe400078e0a3d */
[----:B------:R-:W-:Y:S01]  /*1910*/  @P0 VIADD R2, R2, 0x1 ;  /* 0x0000000102020836 */ /* 0x000fe20000000000 */
[----:B------:R-:W-:Y:S02]  /*1920*/  ISETP.NE.U32.AND P0, PT, R61, RZ, PT ;  /* 0x000000ff3d00720c */ /* 0x000fe40003f05070 */
[-C--:B------:R-:W-:Y:S01]  /*1930*/  ISETP.GE.U32.AND P1, PT, R0, R61.reuse, PT ;  /* 0x0000003d0000720c */ /* 0x080fe20003f26070 */
[----:B------:R-:W-:Y:S01]  /*1940*/  @P2 VIADD R5, R5, 0x1 ;  /* 0x0000000105052836 */ /* 0x000fe20000000000 */
[-C--:B------:R-:W-:Y:S02]  /*1950*/  @P2 IADD3 R4, PT, PT, R4, -R61.reuse, RZ ;  /* 0x8000003d04042210 */ /* 0x080fe40007ffe0ff */
[-C--:B------:R-:W-:Y:S02]  /*1960*/  LOP3.LUT R0, RZ, R61.reuse, RZ, 0x33, !PT ;  /* 0x0000003dff007212 */ /* 0x080fe400078e33ff */
[----:B------:R-:W-:-:S07]  /*1970*/  ISETP.GE.U32.AND P3, PT, R4, R61, PT ;  /* 0x0000003d0400720c */ /* 0x000fce0003f66070 */
[----:B------:R-:W-:-:S05]  /*1980*/  @P1 VIADD R2, R2, 0x1 ;  /* 0x0000000102021836 */ /* 0x000fca0000000000 */
[----:B------:R-:W-:Y:S01]  /*1990*/  SEL R3, R0, R2, !P0 ;  /* 0x0000000200037207 */ /* 0x000fe20004000000 */
[----:B------:R-:W-:Y:S02]  /*19a0*/  @P3 VIADD R5, R5, 0x1 ;  /* 0x0000000105053836 */ /* 0x000fe40000000000 */
[----:B------:R-:W-:Y:S02]  /*19b0*/  IMAD.MOV.U32 R2, RZ, RZ, RZ ;  /* 0x000000ffff027224 */ /* 0x000fe400078e00ff */
[----:B------:R-:W-:Y:S01]  /*19c0*/  IMAD.IADD R56, R56, 0x1, R3 ;  /* 0x0000000138387824 */ /* 0x000fe200078e0203 */
[----:B------:R-:W-:-:S04]  /*19d0*/  SEL R0, R0, R5, !P0 ;  /* 0x0000000500007207 */ /* 0x000fc80004000000 */
[----:B------:R-:W-:Y:S01]  /*19e0*/  IADD3 R22, PT, PT, R56, 0x1, RZ ;  /* 0x0000000138167810 */ /* 0x000fe20007ffe0ff */
[----:B------:R-:W-:-:S03]  /*19f0*/  IMAD.IADD R55, R55, 0x1, R0 ;  /* 0x0000000137377824 */ /* 0x000fc600078e0200 */
[----:B------:R-:W-:Y:S02]  /*1a00*/  LOP3.LUT R22, R22, 0x3, RZ, 0xc0, !PT ;  /* 0x0000000316167812 */ /* 0x000fe400078ec0ff */
[----:B------:R-:W-:-:S07]  /*1a10*/  LOP3.LUT R23, R55, 0x3, RZ, 0xc0, !PT ;  /* 0x0000000337177812 */ /* 0x000fce00078ec0ff */
.L_x_155:
[----:B------:R-:W0:Y:S02]  /*1a20*/  LDC R63, c[0x0][0x3b4] ;  /* 0x0000ed00ff3f7b82 */ /* 0x000e240000000800 */
[----:B0-----:R-:W-:-:S04]  /*1a30*/  ISETP.GE.AND P0, PT, R62, R63, PT ;  /* 0x0000003f3e00720c */ /* 0x001fc80003f06270 */
[----:B------:R-:W-:-:S09]  /*1a40*/  P2R R0, PR, RZ, 0x1 ;  /* 0x00000001ff007803 */ /* 0x000fd20000000000 */
[----:B-1----:R-:W-:Y:S05]  /*1a50*/  @P0 BRA `(.L_x_27) ;  /* 0x0000001000080947 */ /* 0x002fea0003800000 */
[----:B------:R-:W0:Y:S02]  /*1a60*/  LDCU UR4, c[0x0][0x3bc] ;  /* 0x00007780ff0477ac */ /* 0x000e240008000800 */
[----:B0-----:R-:W-:-:S09]  /*1a70*/  UISETP.GE.AND UP0, UPT, UR4, 0x1, UPT ;  /* 0x000000010400788c */ /* 0x001fd2000bf06270 */
[----:B------:R-:W-:Y:S05]  /*1a80*/  BRA.U !UP0, `(.L_x_28) ;  /* 0x0000000d08907547 */ /* 0x000fea000b800000 */
[----:B------:R-:W-:-:S07]  /*1a90*/  IMAD.MOV.U32 R3, RZ, RZ, R62 ;  /* 0x000000ffff037224 */ /* 0x000fce00078e003e */
.L_x_35:
[----:B------:R-:W0:Y:S01]  /*1aa0*/  LDCU UR4, c[0x0][0x3bc] ;  /* 0x00007780ff0477ac */ /* 0x000e220008000800 */
[----:B------:R-:W-:Y:S02]  /*1ab0*/  IMAD.MOV.U32 R0, RZ, RZ, RZ ;  /* 0x000000ffff007224 */ /* 0x000fe400078e00ff */
[----:B------:R-:W-:Y:S01]  /*1ac0*/  IMAD.MOV.U32 R7, RZ, RZ, RZ ;  /* 0x000000ffff077224 */ /* 0x000fe200078e00ff */
[----:B0-----:R-:W-:Y:S02]  /*1ad0*/  UISETP.GE.U32.AND UP0, UPT, UR4, 0x8, UPT ;  /* 0x000000080400788c */ /* 0x001fe4000bf06070 */
[----:B------:R-:W-:-:S07]  /*1ae0*/  IMAD R6, R3, UR4, RZ ;  /* 0x0000000403067c24 */ /* 0x000fce000f8e02ff */
[----:B------:R-:W-:Y:S05]  /*1af0*/  BRA.U !UP0, `(.L_x_29) ;  /* 0x0000000508807547 */ /* 0x000fea000b800000 */
[----:B------:R-:W-:Y:S01]  /*1b00*/  BSSY.RECONVERGENT B0, `(.L_x_30) ;  /* 0x000005e000007945 */ /* 0x000fe20003800200 */
[----:B------:R-:W-:Y:S02]  /*1b10*/  IMAD.MOV.U32 R0, RZ, RZ, RZ ;  /* 0x000000ffff007224 */ /* 0x000fe400078e00ff */
[----:B------:R-:W-:-:S07]  /*1b20*/  IMAD.MOV.U32 R7, RZ, RZ, RZ ;  /* 0x000000ffff077224 */ /* 0x000fce00078e00ff */
.L_x_31:
[----:B------:R-:W0:Y:S01]  /*1b30*/  LDC.64 R4, c[0x0][0x390] ;  /* 0x0000e400ff047b82 */ /* 0x000e220000000a00 */
[----:B------:R-:W-:Y:S01]  /*1b40*/  R2UR UR4, R38 ;  /* 0x00000000260472ca */ /* 0x000fe200000e0000 */
[----:B------:R-:W-:Y:S01]  /*1b50*/  IMAD.IADD R9, R6, 0x1, R7 ;  /* 0x0000000106097824 */ /* 0x000fe200078e0207 */
[----:B------:R-:W-:-:S03]  /*1b60*/  R2UR UR5, R39 ;  /* 0x00000000270572ca */ /* 0x000fc600000e0000 */
[----:B0-----:R-:W-:-:S10]  /*1b70*/  IMAD.WIDE.U32 R4, R9, 0x4, R4 ;  /* 0x0000000409047825 */ /* 0x001fd400078e0004 */
[----:B------:R-:W2:Y:S04]  /*1b80*/  LDG.E.CONSTANT R8, desc[UR4][R4.64] ;  /* 0x0000000404087981 */ /* 0x000ea8000c1e9900 */
[----:B------:R-:W3:Y:S01]  /*1b90*/  LDG.E.CONSTANT R10, desc[UR4][R4.64+0x4] ;  /* 0x00000404040a7981 */ /* 0x000ee2000c1e9900 */
[----:B------:R-:W2:Y:S01]  /*1ba0*/  LDCU UR4, c[0x0][0x3b0] ;  /* 0x00007600ff0477ac */ /* 0x000ea20008000800 */
[----:B------:R-:W-:Y:S02]  /*1bb0*/  R2UR UR6, R38 ;  /* 0x00000000260672ca */ /* 0x000fe400000e0000 */
[----:B------:R-:W-:-:S13]  /*1bc0*/  R2UR UR7, R39 ;  /* 0x00000000270772ca */ /* 0x000fda00000e0000 */
[----:B------:R-:W4:Y:S04]  /*1bd0*/  LDG.E.CONSTANT R12, desc[UR6][R4.64+0x8] ;  /* 0x00000806040c7981 */ /* 0x000f28000c1e9900 */
[----:B------:R-:W5:Y:S04]  /*1be0*/  LDG.E.CONSTANT R15, desc[UR6][R4.64+0x14] ;  /* 0x00001406040f7981 */ /* 0x000f68000c1e9900 */
[----:B------:R-:W5:Y:S01]  /*1bf0*/  LDG.E.CONSTANT R13, desc[UR6][R4.64+0xc] ;  /* 0x00000c06040d7981 */ /* 0x000f62000c1e9900 */
[----:B--2---:R-:W-:-:S04]  /*1c00*/  ISETP.GE.AND P0, PT, R8, UR4, PT ;  /* 0x0000000408007c0c */ /* 0x004fc8000bf06270 */
[----:B------:R-:W-:-:S13]  /*1c10*/  ISETP.LT.OR P1, PT, R8, RZ, P0 ;  /* 0x000000ff0800720c */ /* 0x000fda0000721670 */
[----:B------:R-:W0:Y:S01]  /*1c20*/  @!P1 S2R R14, SR_CgaCtaId ;  /* 0x00000000000e9919 */ /* 0x000e220000008800 */
[----:B---3--:R-:W-:-:S04]  /*1c30*/  ISETP.GE.AND P0, PT, R10, UR4, PT ;  /* 0x000000040a007c0c */ /* 0x008fc8000bf06270 */
[----:B------:R-:W-:Y:S02]  /*1c40*/  ISETP.LT.OR P2, PT, R10, RZ, P0 ;  /* 0x000000ff0a00720c */ /* 0x000fe40000741670 */
[----:B------:R-:W-:-:S04]  /*1c50*/  @!P1 MOV R9, 0x400 ;  /* 0x0000040000099802 */ /* 0x000fc80000000f00 */
[----:B------:R-:W-:-:S04]  /*1c60*/  @!P1 IADD3 R9, PT, PT, R9, 0x10, RZ ;  /* 0x0000001009099810 */ /* 0x000fc80007ffe0ff */
[----:B0-----:R-:W-:-:S03]  /*1c70*/  @!P1 LEA R9, R14, R9, 0x18 ;  /* 0x000000090e099211 */ /* 0x001fc600078ec0ff */
[----:B------:R-:W0:Y:S02]  /*1c80*/  @!P2 S2R R14, SR_CgaCtaId ;  /* 0x00000000000ea919 */ /* 0x000e240000008800 */
[----:B------:R-:W-:Y:S01]  /*1c90*/  @!P1 IMAD R8, R8, 0x4, R9 ;  /* 0x0000000408089824 */ /* 0x000fe200078e0209 */
[----:B------:R-:W-:-:S05]  /*1ca0*/  @!P2 MOV R9, 0x400 ;  /* 0x000004000009a802 */ /* 0x000fca0000000f00 */
[----:B------:R-:W-:-:S05]  /*1cb0*/  @!P2 VIADD R9, R9, 0x10 ;  /* 0x000000100909a836 */ /* 0x000fca0000000000 */
[----:B0-----:R-:W-:Y:S02]  /*1cc0*/  @!P2 LEA R9, R14, R9, 0x18 ;  /* 0x000000090e09a211 */ /* 0x001fe400078ec0ff */
[----:B------:R-:W2:Y:S03]  /*1cd0*/  LDG.E.CONSTANT R14, desc[UR6][R4.64+0x10] ;  /* 0x00001006040e7981 */ /* 0x000ea6000c1e9900 */
[----:B------:R-:W-:Y:S02]  /*1ce0*/  @!P2 IMAD R10, R10, 0x4, R9 ;  /* 0x000000040a0aa824 */ /* 0x000fe400078e0209 */
[----:B------:R-:W0:Y:S04]  /*1cf0*/  @!P1 LDS R9, [R8] ;  /* 0x0000000008099984 */ /* 0x000e280000000800 */
[----:B------:R-:W1:Y:S01]  /*1d00*/  @!P2 LDS R11, [R10] ;  /* 0x000000000a0ba984 */ /* 0x000e620000000800 */
[----:B----4-:R-:W-:-:S04]  /*1d10*/  ISETP.GE.AND P0, PT, R12, UR4, PT ;  /* 0x000000040c007c0c */ /* 0x010fc8000bf06270 */
[----:B------:R-:W-:-:S13]  /*1d20*/  ISETP.LT.OR P0, PT, R12, RZ, P0 ;  /* 0x000000ff0c00720c */ /* 0x000fda0000701670 */
[----:B------:R-:W3:Y:S01]  /*1d30*/  @!P0 S2R R20, SR_CgaCtaId ;  /* 0x0000000000148919 */ /* 0x000ee20000008800 */
[----:B0-----:R-:W-:-:S04]  /*1d40*/  @!P1 FADD R0, R0, R9 ;  /* 0x0000000900009221 */ /* 0x001fc80000000000 */
[----:B-1----:R-:W-:Y:S01]  /*1d50*/  @!P2 FADD R0, R0, R11 ;  /* 0x0000000b0000a221 */ /* 0x002fe20000000000 */
[C---:B-----5:R-:W-:Y:S02]  /*1d60*/  ISETP.GE.AND P3, PT, R15.reuse, UR4, PT ;  /* 0x000000040f007c0c */ /* 0x060fe4000bf66270 */
[----:B------:R-:W-:Y:S02]  /*1d70*/  @!P0 MOV R9, 0x400 ;  /* 0x0000040000098802 */ /* 0x000fe40000000f00 */
[----:B------:R-:W-:-:S03]  /*1d80*/  ISETP.LT.OR P3, PT, R15, RZ, P3 ;  /* 0x000000ff0f00720c */ /* 0x000fc60001f61670 */
[----:B------:R-:W-:-:S05]  /*1d90*/  @!P0 VIADD R9, R9, 0x10 ;  /* 0x0000001009098836 */ /* 0x000fca0000000000 */
[----:B---3--:R-:W-:-:S05]  /*1da0*/  @!P0 LEA R9, R20, R9, 0x18 ;  /* 0x0000000914098211 */ /* 0x008fca00078ec0ff */
[----:B------:R-:W-:Y:S02]  /*1db0*/  @!P0 IMAD R8, R12, 0x4, R9 ;  /* 0x000000040c088824 */ /* 0x000fe400078e0209 */
[----:B------:R-:W0:Y:S01]  /*1dc0*/  @!P3 S2R R12, SR_CgaCtaId ;  /* 0x00000000000cb919 */ /* 0x000e220000008800 */
[----:B--2---:R-:W-:-:S04]  /*1dd0*/  ISETP.GE.AND P2, PT, R14, UR4, PT ;  /* 0x000000040e007c0c */ /* 0x004fc8000bf46270 */
[----:B------:R-:W-:-:S13]  /*1de0*/  ISETP.LT.OR P2, PT, R14, RZ, P2 ;  /* 0x000000ff0e00720c */ /* 0x000fda0001741670 */
[----:B------:R-:W1:Y:S01]  /*1df0*/  @!P2 S2R R11, SR_CgaCtaId ;  /* 0x00000000000ba919 */ /* 0x000e620000008800 */
[----:B------:R-:W-:-:S05]  /*1e00*/  @!P2 MOV R10, 0x400 ;  /* 0x00000400000aa802 */ /* 0x000fca0000000f00 */
[----:B------:R-:W-:-:S05]  /*1e10*/  @!P2 VIADD R10, R10, 0x10 ;  /* 0x000000100a0aa836 */ /* 0x000fca0000000000 */
[----:B-1----:R-:W-:-:S05]  /*1e20*/  @!P2 LEA R11, R11, R10, 0x18 ;  /* 0x0000000a0b0ba211 */ /* 0x002fca00078ec0ff */
[----:B------:R-:W-:Y:S01]  /*1e30*/  @!P2 IMAD R10, R14, 0x4, R11 ;  /* 0x000000040e0aa824 */ /* 0x000fe200078e020b */
[----:B------:R-:W-:Y:S01]  /*1e40*/  @!P3 MOV R11, 0x400 ;  /* 0x00000400000bb802 */ /* 0x000fe20000000f00 */
[----:B------:R-:W2:Y:S04]  /*1e50*/  LDG.E.CONSTANT R14, desc[UR6][R4.64+0x1c] ;  /* 0x00001c06040e7981 */ /* 0x000ea8000c1e9900 */
[----:B------:R-:W-:-:S05]  /*1e60*/  @!P3 VIADD R11, R11, 0x10 ;  /* 0x000000100b0bb836 */ /* 0x000fca0000000000 */
[----:B0-----:R-:W-:Y:S02]  /*1e70*/  @!P3 LEA R12, R12, R11, 0x18 ;  /* 0x0000000b0c0cb211 */ /* 0x001fe400078ec0ff */
[----:B------:R0:W3:Y:S01]  /*1e80*/  LDG.E.CONSTANT R11, desc[UR6][R4.64+0x18] ;  /* 0x00001806040b7981 */ /* 0x0000e2000c1e9900 */
[----:B------:R-:W-:-:S04]  /*1e90*/  ISETP.GE.AND P1, PT, R13, UR4, PT ;  /* 0x000000040d007c0c */ /* 0x000fc8000bf26270 */
[----:B------:R-:W-:Y:S01]  /*1ea0*/  ISETP.LT.OR P1, PT, R13, RZ, P1 ;  /* 0x000000ff0d00720c */ /* 0x000fe20000f21670 */
[----:B0-----:R-:W0:-:S12]  /*1eb0*/  @!P0 LDS R5, [R8] ;  /* 0x0000000008058984 */ /* 0x001e180000000800 */
[----:B------:R-:W1:Y:S01]  /*1ec0*/  @!P1 S2R R20, SR_CgaCtaId ;  /* 0x0000000000149919 */ /* 0x000e620000008800 */
[----:B------:R-:W-:-:S05]  /*1ed0*/  @!P1 MOV R9, 0x400 ;  /* 0x0000040000099802 */ /* 0x000fca0000000f00 */
[----:B------:R-:W-:-:S05]  /*1ee0*/  @!P1 VIADD R9, R9, 0x10 ;  /* 0x0000001009099836 */ /* 0x000fca0000000000 */
[----:B-1----:R-:W-:-:S04]  /*1ef0*/  @!P1 LEA R20, R20, R9, 0x18 ;  /* 0x0000000914149211 */ /* 0x002fc800078ec0ff */
[----:B------:R-:W-:Y:S01]  /*1f00*/  @!P1 LEA R9, R13, R20, 0x2 ;  /* 0x000000140d099211 */ /* 0x000fe200078e10ff */
[----:B------:R-:W-:-:S05]  /*1f10*/  @!P3 IMAD R12, R15, 0x4, R12 ;  /* 0x000000040f0cb824 */ /* 0x000fca00078e020c */
[----:B------:R-:W1:Y:S01]  /*1f20*/  @!P1 LDS R9, [R9] ;  /* 0x0000000009099984 */ /* 0x000e620000000800 */
[----:B0-----:R-:W-:Y:S01]  /*1f30*/  @!P0 FADD R0, R0, R5 ;  /* 0x0000000500008221 */ /* 0x001fe20000000000 */
[----:B------:R-:W-:-:S05]  /*1f40*/  VIADD R7, R7, 0x8 ;  /* 0x0000000807077836 */ /* 0x000fca0000000000 */
[----:B------:R-:W-:Y:S01]  /*1f50*/  ISETP.NE.AND P0, PT, R7, R52, PT ;  /* 0x000000340700720c */ /* 0x000fe20003f05270 */
[----:B-1----:R-:W-:Y:S01]  /*1f60*/  @!P1 FADD R0, R0, R9 ;  /* 0x0000000900009221 */ /* 0x002fe20000000000 */
[----:B---3--:R-:W-:-:S04]  /*1f70*/  ISETP.GE.AND P4, PT, R11, UR4, PT ;  /* 0x000000040b007c0c */ /* 0x008fc8000bf86270 */
[----:B------:R-:W-:Y:S02]  /*1f80*/  ISETP.LT.OR P4, PT, R11, RZ, P4 ;  /* 0x000000ff0b00720c */ /* 0x000fe40002781670 */
[----:B--2---:R-:W-:-:S04]  /*1f90*/  ISETP.GE.AND P5, PT, R14, UR4, PT ;  /* 0x000000040e007c0c */ /* 0x004fc8000bfa6270 */
[----:B------:R-:W-:-:S07]  /*1fa0*/  ISETP.LT.OR P5, PT, R14, RZ, P5 ;  /* 0x000000ff0e00720c */ /* 0x000fce0002fa1670 */
[----:B------:R-:W0:Y:S06]  /*1fb0*/  @!P4 S2R R20, SR_CgaCtaId ;  /* 0x000000000014c919 */ /* 0x000e2c0000008800 */
[----:B------:R-:W1:Y:S01]  /*1fc0*/  @!P5 S2R R64, SR_CgaCtaId ;  /* 0x000000000040d919 */ /* 0x000e620000008800 */
[----:B------:R-:W-:-:S05]  /*1fd0*/  @!P4 MOV R13, 0x400 ;  /* 0x00000400000dc802 */ /* 0x000fca0000000f00 */
[----:B------:R-:W-:-:S05]  /*1fe0*/  @!P4 VIADD R13, R13, 0x10 ;  /* 0x000000100d0dc836 */ /* 0x000fca0000000000 */
[----:B0-----:R-:W-:-:S05]  /*1ff0*/  @!P4 LEA R20, R20, R13, 0x18 ;  /* 0x0000000d1414c211 */ /* 0x001fca00078ec0ff */
[----:B------:R-:W-:Y:S01]  /*2000*/  @!P4 IMAD R4, R11, 0x4, R20 ;  /* 0x000000040b04c824 */ /* 0x000fe200078e0214 */
[----:B------:R-:W-:-:S04]  /*2010*/  @!P5 MOV R11, 0x400 ;  /* 0x00000400000bd802 */ /* 0x000fc80000000f00 */
[----:B------:R-:W-:Y:S02]  /*2020*/  @!P5 IADD3 R13, PT, PT, R11, 0x10, RZ ;  /* 0x000000100b0dd810 */ /* 0x000fe40007ffe0ff */
[----:B------:R-:W0:Y:S02]  /*2030*/  @!P2 LDS R11, [R10] ;  /* 0x000000000a0ba984 */ /* 0x000e240000000800 */
[----:B-1----:R-:W-:Y:S02]  /*2040*/  @!P5 LEA R15, R64, R13, 0x18 ;  /* 0x0000000d400fd211 */ /* 0x002fe400078ec0ff */
[----:B------:R-:W1:Y:S03]  /*2050*/  @!P3 LDS R13, [R12] ;  /* 0x000000000c0db984 */ /* 0x000e660000000800 */
[----:B------:R-:W-:Y:S02]  /*2060*/  @!P5 IMAD R14, R14, 0x4, R15 ;  /* 0x000000040e0ed824 */ /* 0x000fe400078e020f */
[----:B------:R-:W2:Y:S04]  /*2070*/  @!P4 LDS R15, [R4] ;  /* 0x00000000040fc984 */ /* 0x000ea80000000800 */
[----:B------:R-:W3:Y:S01]  /*2080*/  @!P5 LDS R21, [R14] ;  /* 0x000000000e15d984 */ /* 0x000ee20000000800 */
[----:B0-----:R-:W-:-:S04]  /*2090*/  @!P2 FADD R0, R0, R11 ;  /* 0x0000000b0000a221 */ /* 0x001fc80000000000 */
[----:B-1----:R-:W-:-:S04]  /*20a0*/  @!P3 FADD R0, R0, R13 ;  /* 0x0000000d0000b221 */ /* 0x002fc80000000000 */
[----:B--2---:R-:W-:-:S04]  /*20b0*/  @!P4 FADD R0, R0, R15 ;  /* 0x0000000f0000c221 */ /* 0x004fc80000000000 */
[----:B---3--:R-:W-:Y:S01]  /*20c0*/  @!P5 FADD R0, R0, R21 ;  /* 0x000000150000d221 */ /* 0x008fe20000000000 */
[----:B------:R-:W-:Y:S06]  /*20d0*/  @P0 BRA `(.L_x_31) ;  /* 0xfffffff800940947 */ /* 0x000fec000383ffff */
[----:B------:R-:W-:Y:S05]  /*20e0*/  BSYNC.RECONVERGENT B0 ;  /* 0x0000000000007941 */ /* 0x000fea0003800200 */
.L_x_30:
[----:B------:R-:W-:-:S07]  /*20f0*/  IMAD.MOV.U32 R7, RZ, RZ, R52 ;  /* 0x000000ffff077224 */ /* 0x000fce00078e0034 */
.L_x_29:
[----:B------:R-:W-:-:S13]  /*2100*/  ISETP.NE.AND P0, PT, R54, RZ, PT ;  /* 0x000000ff3600720c */ /* 0x000fda0003f05270 */
[----:B------:R-:W-:Y:S05]  /*2110*/  @!P0 BRA `(.L_x_32) ;  /* 0x0000000400d08947 */ /* 0x000fea0003800000 */
[----:B------:R-:W-:Y:S01]  /*2120*/  VIADD R4, R54, 0xffffffff ;  /* 0xffffffff36047836 */ /* 0x000fe20000000000 */
[----:B------:R-:W-:-:S04]  /*2130*/  ISETP.NE.AND P3, PT, R53, RZ, PT ;  /* 0x000000ff3500720c */ /* 0x000fc80003f65270 */
[----:B------:R-:W-:-:S13]  /*2140*/  ISETP.GE.U32.AND P0, PT, R4, 0x3, PT ;  /* 0x000000030400780c */ /* 0x000fda0003f06070 */
[----:B------:R-:W-:Y:S05]  /*2150*/  @!P0 BRA `(.L_x_33) ;  /* 0x0000000000e08947 */ /* 0x000fea0003800000 */
[----:B------:R-:W0:Y:S01]  /*2160*/  LDC.64 R8, c[0x0][0x390] ;  /* 0x0000e400ff087b82 */ /* 0x000e220000000a00 */
[----:B------:R-:W1:Y:S01]  /*2170*/  LDCU.64 UR4, c[0x0][0x390] ;  /* 0x00007200ff0477ac */ /* 0x000e620008000a00 */
[----:B------:R-:W-:Y:S01]  /*2180*/  R2UR UR6, R38 ;  /* 0x00000000260672ca */ /* 0x000fe200000e0000 */
[----:B------:R-:W-:Y:S01]  /*2190*/  IMAD.IADD R5, R6, 0x1, R7 ;  /* 0x0000000106057824 */ /* 0x000fe200078e0207 */
[C---:B------:R-:W-:Y:S02]  /*21a0*/  R2UR UR7, R39.reuse ;  /* 0x00000000270772ca */ /* 0x040fe400000e0000 */
[----:B------:R-:W-:Y:S02]  /*21b0*/  R2UR UR8, R38 ;  /* 0x00000000260872ca */ /* 0x000fe400000e0000 */
[----:B------:R-:W-:Y:S01]  /*21c0*/  R2UR UR9, R39 ;  /* 0x00000000270972ca */ /* 0x000fe200000e0000 */
[----:B0-----:R-:W-:Y:S01]  /*21d0*/  IMAD.WIDE.U32 R8, R5, 0x4, R8 ;  /* 0x0000000405087825 */ /* 0x001fe200078e0008 */
[----:B------:R-:W-:-:S07]  /*21e0*/  IADD3 R5, P0, PT, R6, R7, RZ ;  /* 0x0000000706057210 */ /* 0x000fce0007f1e0ff */
[----:B------:R-:W2:Y:S01]  /*21f0*/  LDG.E.CONSTANT R8, desc[UR6][R8.64] ;  /* 0x0000000608087981 */ /* 0x000ea2000c1e9900 */
[----:B------:R-:W-:Y:S01]  /*2200*/  IMAD.X R10, RZ, RZ, RZ, P0 ;  /* 0x000000ffff0a7224 */ /* 0x000fe200000e06ff */
[C---:B-1----:R-:W-:Y:S02]  /*2210*/  LEA R4, P0, R5.reuse, UR4, 0x2 ;  /* 0x0000000405047c11 */ /* 0x042fe4000f8010ff */
[----:B------:R-:W-:Y:S02]  /*2220*/  R2UR UR4, R38 ;  /* 0x00000000260472ca */ /* 0x000fe400000e0000 */
[----:B------:R-:W-:Y:S02]  /*2230*/  LEA.HI.X R5, R5, UR5, R10, 0x2, P0 ;  /* 0x0000000505057c11 */ /* 0x000fe400080f140a */
[----:B------:R-:W-:-:S03]  /*2240*/  R2UR UR5, R39 ;  /* 0x00000000270572ca */ /* 0x000fc600000e0000 */
[----:B------:R-:W3:Y:S10]  /*2250*/  LDG.E.CONSTANT R10, desc[UR8][R4.64+0x4] ;  /* 0x00000408040a7981 */ /* 0x000ef4000c1e9900 */
[----:B------:R-:W4:Y:S04]  /*2260*/  LDG.E.CONSTANT R11, desc[UR4][R4.64+0x8] ;  /* 0x00000804040b7981 */ /* 0x000f28000c1e9900 */
[----:B------:R0:W5:Y:S01]  /*2270*/  LDG.E.CONSTANT R12, desc[UR4][R4.64+0xc] ;  /* 0x00000c04040c7981 */ /* 0x000162000c1e9900 */
[----:B------:R-:W2:Y:S01]  /*2280*/  LDCU UR4, c[0x0][0x3b0] ;  /* 0x00007600ff0477ac */ /* 0x000ea20008000800 */
[----:B------:R-:W-:Y:S01]  /*2290*/  VIADD R7, R7, 0x4 ;  /* 0x0000000407077836 */ /* 0x000fe20000000000 */
[----:B--2---:R-:W-:-:S04]  /*22a0*/  ISETP.GE.AND P0, PT, R8, UR4, PT ;  /* 0x0000000408007c0c */ /* 0x004fc8000bf06270 */
[----:B------:R-:W-:Y:S02]  /*22b0*/  ISETP.LT.OR P0, PT, R8, RZ, P0 ;  /* 0x000000ff0800720c */ /* 0x000fe40000701670 */
[----:B---3--:R-:W-:-:S04]  /*22c0*/  ISETP.GE.AND P1, PT, R10, UR4, PT ;  /* 0x000000040a007c0c */ /* 0x008fc8000bf26270 */
[----:B------:R-:W-:-:S07]  /*22d0*/  ISETP.LT.OR P1, PT, R10, RZ, P1 ;  /* 0x000000ff0a00720c */ /* 0x000fce0000f21670 */
[----:B------:R-:W1:Y:S01]  /*22e0*/  @!P0 S2R R9, SR_CgaCtaId ;  /* 0x0000000000098919 */ /* 0x000e620000008800 */
[----:B0-----:R-:W-:Y:S02]  /*22f0*/  @!P0 MOV R4, 0x400 ;  /* 0x0000040000048802 */ /* 0x001fe40000000f00 */
[C---:B----4-:R-:W-:Y:S02]  /*2300*/  ISETP.GE.AND P2, PT, R11.reuse, UR4, PT ;  /* 0x000000040b007c0c */ /* 0x050fe4000bf46270 */
[----:B------:R-:W-:Y:S02]  /*2310*/  @!P0 IADD3 R4, PT, PT, R4, 0x10, RZ ;  /* 0x0000001004048810 */ /* 0x000fe40007ffe0ff */
[----:B------:R-:W-:Y:S02]  /*2320*/  ISETP.LT.OR P2, PT, R11, RZ, P2 ;  /* 0x000000ff0b00720c */ /* 0x000fe40001741670 */
[C---:B-----5:R-:W-:Y:S01]  /*2330*/  ISETP.GE.AND P4, PT, R12.reuse, UR4, PT ;  /* 0x000000040c007c0c */ /* 0x060fe2000bf86270 */
[----:B------:R-:W0:Y:S03]  /*2340*/  @!P1 S2R R13, SR_CgaCtaId ;  /* 0x00000000000d9919 */ /* 0x000e260000008800 */
[----:B------:R-:W-:-:S07]  /*2350*/  ISETP.LT.OR P4, PT, R12, RZ, P4 ;  /* 0x000000ff0c00720c */ /* 0x000fce0002781670 */
[----:B------:R-:W2:Y:S06]  /*2360*/  @!P2 S2R R15, SR_CgaCtaId ;  /* 0x00000000000fa919 */ /* 0x000eac0000008800 */
[----:B------:R-:W3:Y:S01]  /*2370*/  @!P4 S2R R20, SR_CgaCtaId ;  /* 0x000000000014c919 */ /* 0x000ee20000008800 */
[----:B------:R-:W-:Y:S02]  /*2380*/  @!P4 MOV R5, 0x400 ;  /* 0x000004000005c802 */ /* 0x000fe40000000f00 */
[----:B-1----:R-:W-:Y:S02]  /*2390*/  @!P0 LEA R9, R9, R4, 0x18 ;  /* 0x0000000409098211 */ /* 0x002fe400078ec0ff */
[----:B------:R-:W-:-:S05]  /*23a0*/  @!P1 MOV R4, 0x400 ;  /* 0x0000040000049802 */ /* 0x000fca0000000f00 */
[----:B------:R-:W-:-:S05]  /*23b0*/  @!P1 VIADD R4, R4, 0x10 ;  /* 0x0000001004049836 */ /* 0x000fca0000000000 */
[----:B0-----:R-:W-:Y:S02]  /*23c0*/  @!P1 LEA R13, R13, R4, 0x18 ;  /* 0x000000040d0d9211 */ /* 0x001fe400078ec0ff */
[----:B------:R-:W-:-:S05]  /*23d0*/  @!P2 MOV R4, 0x400 ;  /* 0x000004000004a802 */ /* 0x000fca0000000f00 */
[----:B------:R-:W-:-:S05]  /*23e0*/  @!P2 VIADD R4, R4, 0x10 ;  /* 0x000000100404a836 */ /* 0x000fca0000000000 */
[----:B--2---:R-:W-:Y:S01]  /*23f0*/  @!P2 LEA R14, R15, R4, 0x18 ;  /* 0x000000040f0ea211 */ /* 0x004fe200078ec0ff */
[----:B------:R-:W-:Y:S02]  /*2400*/  @!P0 IMAD R4, R8, 0x4, R9 ;  /* 0x0000000408048824 */ /* 0x000fe400078e0209 */
[----:B------:R-:W-:Y:S02]  /*2410*/  @!P4 VIADD R9, R5, 0x10 ;  /* 0x000000100509c836 */ /* 0x000fe40000000000 */
[----:B------:R-:W-:Y:S01]  /*2420*/  @!P1 IMAD R8, R10, 0x4, R13 ;  /* 0x000000040a089824 */ /* 0x000fe200078e020d */
[----:B------:R-:W0:Y:S01]  /*2430*/  @!P0 LDS R5, [R4] ;  /* 0x0000000004058984 */ /* 0x000e220000000800 */
[----:B------:R-:W-:Y:S01]  /*2440*/  @!P2 IMAD R10, R11, 0x4, R14 ;  /* 0x000000040b0aa824 */ /* 0x000fe200078e020e */
[----:B---3--:R-:W-:Y:S02]  /*2450*/  @!P4 LEA R11, R20, R9, 0x18 ;  /* 0x00000009140bc211 */ /* 0x008fe400078ec0ff */
[----:B------:R-:W1:Y:S02]  /*2460*/  @!P1 LDS R9, [R8] ;  /* 0x0000000008099984 */ /* 0x000e640000000800 */
[----:B------:R-:W-:-:S02]  /*2470*/  @!P4 LEA R12, R12, R11, 0x2 ;  /* 0x0000000b0c0cc211 */ /* 0x000fc400078e10ff */
[----:B------:R-:W2:Y:S04]  /*2480*/  @!P2 LDS R11, [R10] ;  /* 0x000000000a0ba984 */ /* 0x000ea80000000800 */
[----:B------:R-:W3:Y:S01]  /*2490*/  @!P4 LDS R13, [R12] ;  /* 0x000000000c0dc984 */ /* 0x000ee20000000800 */
[----:B0-----:R-:W-:-:S04]  /*24a0*/  @!P0 FADD R0, R0, R5 ;  /* 0x0000000500008221 */ /* 0x001fc80000000000 */
[----:B-1----:R-:W-:-:S04]  /*24b0*/  @!P1 FADD R0, R0, R9 ;  /* 0x0000000900009221 */ /* 0x002fc80000000000 */
[----:B--2---:R-:W-:-:S04]  /*24c0*/  @!P2 FADD R0, R0, R11 ;  /* 0x0000000b0000a221 */ /* 0x004fc80000000000 */
[----:B---3--:R-:W-:-:S07]  /*24d0*/  @!P4 FADD R0, R0, R13 ;  /* 0x0000000d0000c221 */ /* 0x008fce0000000000 */
.L_x_33:
[----:B------:R-:W-:Y:S05]  /*24e0*/  @!P3 BRA `(.L_x_32) ;  /* 0x0000000000dcb947 */ /* 0x000fea0003800000 */
[----:B------:R-:W0:Y:S01]  /*24f0*/  LDCU UR4, c[0x0][0x3bc] ;  /* 0x00007780ff0477ac */ /* 0x000e220008000800 */
[----:B------:R-:W-:Y:S01]  /*2500*/  ISETP.NE.AND P0, PT, R53, 0x1, PT ;  /* 0x000000013500780c */ /* 0x000fe20003f05270 */
[----:B0-----:R-:W-:-:S12]  /*2510*/  ULOP3.LUT UP0, URZ, UR4, 0x1, URZ, 0xc0, !UPT ;  /* 0x0000000104ff7892 */ /* 0x001fd8000f80c0ff */
[----:B------:R-:W-:Y:S05]  /*2520*/  @!P0 BRA `(.L_x_34) ;  /* 0x0000000000888947 */ /* 0x000fea0003800000 */
[----:B------:R-:W0:Y:S01]  /*2530*/  LDC.64 R8, c[0x0][0x390] ;  /* 0x0000e400ff087b82 */ /* 0x000e220000000a00 */
[----:B------:R-:W1:Y:S01]  /*2540*/  LDCU.64 UR4, c[0x0][0x390] ;  /* 0x00007200ff0477ac */ /* 0x000e620008000a00 */
[----:B------:R-:W-:Y:S01]  /*2550*/  R2UR UR6, R38 ;  /* 0x00000000260672ca */ /* 0x000fe200000e0000 */
[C---:B------:R-:W-:Y:S01]  /*2560*/  IMAD.IADD R5, R6.reuse, 0x1, R7 ;  /* 0x0000000106057824 */ /* 0x040fe200078e0207 */
[C---:B------:R-:W-:Y:S02]  /*2570*/  R2UR UR7, R39.reuse ;  /* 0x00000000270772ca */ /* 0x040fe400000e0000 */
[----:B------:R-:W-:Y:S02]  /*2580*/  IADD3 R10, P0, PT, R6, R7, RZ ;  /* 0x00000007060a7210 */ /* 0x000fe40007f1e0ff */
[----:B------:R-:W-:Y:S02]  /*2590*/  R2UR UR8, R38 ;  /* 0x00000000260872ca */ /* 0x000fe400000e0000 */
[----:B------:R-:W-:Y:S01]  /*25a0*/  R2UR UR9, R39 ;  /* 0x00000000270972ca */ /* 0x000fe200000e0000 */
[----:B0-----:R-:W-:-:S04]  /*25b0*/  IMAD.WIDE.U32 R8, R5, 0x4, R8 ;  /* 0x0000000405087825 */ /* 0x001fc800078e0008 */
[----:B------:R-:W-:Y:S01]  /*25c0*/  IMAD.X R5, RZ, RZ, RZ, P0 ;  /* 0x000000ffff057224 */ /* 0x000fe200000e06ff */
[C---:B-1----:R-:W-:Y:S01]  /*25d0*/  LEA R4, P0, R10.reuse, UR4, 0x2 ;  /* 0x000000040a047c11 */ /* 0x042fe2000f8010ff */
[----:B------:R-:W2:Y:S01]  /*25e0*/  LDG.E.CONSTANT R8, desc[UR6][R8.64] ;  /* 0x0000000608087981 */ /* 0x000ea2000c1e9900 */
[----:B------:R-:W2:Y:S02]  /*25f0*/  LDCU UR4, c[0x0][0x3b0] ;  /* 0x00007600ff0477ac */ /* 0x000ea40008000800 */
[----:B------:R-:W-:-:S06]  /*2600*/  LEA.HI.X R5, R10, UR5, R5, 0x2, P0 ;  /* 0x000000050a057c11 */ /* 0x000fcc00080f1405 */
[----:B------:R-:W3:Y:S01]  /*2610*/  LDG.E.CONSTANT R5, desc[UR8][R4.64+0x4] ;  /* 0x0000040804057981 */ /* 0x000ee2000c1e9900 */
[----:B------:R-:W-:Y:S01]  /*2620*/  VIADD R7, R7, 0x2 ;  /* 0x0000000207077836 */ /* 0x000fe20000000000 */
[----:B--2---:R-:W-:-:S04]  /*2630*/  ISETP.GE.AND P0, PT, R8, UR4, PT ;  /* 0x0000000408007c0c */ /* 0x004fc8000bf06270 */
[----:B------:R-:W-:Y:S02]  /*2640*/  ISETP.LT.OR P0, PT, R8, RZ, P0 ;  /* 0x000000ff0800720c */ /* 0x000fe40000701670 */
[----:B---3--:R-:W-:-:S04]  /*2650*/  ISETP.GE.AND P1, PT, R5, UR4, PT ;  /* 0x0000000405007c0c */ /* 0x008fc8000bf26270 */
[----:B------:R-:W-:-:S07]  /*2660*/  ISETP.LT.OR P1, PT, R5, RZ, P1 ;  /* 0x000000ff0500720c */ /* 0x000fce0000f21670 */
[----:B------:R-:W0:Y:S06]  /*2670*/  @!P0 S2R R11, SR_CgaCtaId ;  /* 0x00000000000b8919 */ /* 0x000e2c0000008800 */
[----:B------:R-:W1:Y:S01]  /*2680*/  @!P1 S2R R12, SR_CgaCtaId ;  /* 0x00000000000c9919 */ /* 0x000e620000008800 */
[----:B------:R-:W-:Y:S02]  /*2690*/  @!P0 MOV R10, 0x400 ;  /* 0x00000400000a8802 */ /* 0x000fe40000000f00 */
[----:B------:R-:W-:-:S03]  /*26a0*/  @!P1 MOV R9, 0x400 ;  /* 0x0000040000099802 */ /* 0x000fc60000000f00 */
[----:B------:R-:W-:Y:S02]  /*26b0*/  @!P0 VIADD R10, R10, 0x10 ;  /* 0x000000100a0a8836 */ /* 0x000fe40000000000 */
[----:B------:R-:W-:-:S03]  /*26c0*/  @!P1 VIADD R9, R9, 0x10 ;  /* 0x0000001009099836 */ /* 0x000fc60000000000 */
[----:B0-----:R-:W-:-:S05]  /*26d0*/  @!P0 LEA R11, R11, R10, 0x18 ;  /* 0x0000000a0b0b8211 */ /* 0x001fca00078ec0ff */
[----:B------:R-:W-:Y:S01]  /*26e0*/  @!P0 IMAD R4, R8, 0x4, R11 ;  /* 0x0000000408048824 */ /* 0x000fe200078e020b */
[----:B-1----:R-:W-:-:S04]  /*26f0*/  @!P1 LEA R8, R12, R9, 0x18 ;  /* 0x000000090c089211 */ /* 0x002fc800078ec0ff */
[----:B------:R-:W-:Y:S02]  /*2700*/  @!P1 LEA R8, R5, R8, 0x2 ;  /* 0x0000000805089211 */ /* 0x000fe400078e10ff */
[----:B------:R-:W0:Y:S04]  /*2710*/  @!P0 LDS R5, [R4] ;  /* 0x0000000004058984 */ /* 0x000e280000000800 */
[----:B------:R-:W1:Y:S01]  /*2720*/  @!P1 LDS R9, [R8] ;  /* 0x0000000008099984 */ /* 0x000e620000000800 */
[----:B0-----:R-:W-:-:S04]  /*2730*/  @!P0 FADD R0, R0, R5 ;  /* 0x0000000500008221 */ /* 0x001fc80000000000 */
[----:B-1----:R-:W-:-:S07]  /*2740*/  @!P1 FADD R0, R0, R9 ;  /* 0x0000000900009221 */ /* 0x002fce0000000000 */
.L_x_34:
[----:B------:R-:W-:Y:S05]  /*2750*/  BRA.U !UP0, `(.L_x_32) ;  /* 0x0000000108407547 */ /* 0x000fea000b800000 */
[----:B------:R-:W0:Y:S01]  /*2760*/  LDC.64 R4, c[0x0][0x390] ;  /* 0x0000e400ff047b82 */ /* 0x000e220000000a00 */
[----:B------:R-:W-:Y:S01]  /*2770*/  R2UR UR4, R38 ;  /* 0x00000000260472ca */ /* 0x000fe200000e0000 */
[----:B------:R-:W-:Y:S01]  /*2780*/  IMAD.IADD R7, R6, 0x1, R7 ;  /* 0x0000000106077824 */ /* 0x000fe200078e0207 */
[----:B------:R-:W-:-:S03]  /*2790*/  R2UR UR5, R39 ;  /* 0x00000000270572ca */ /* 0x000fc600000e0000 */
[----:B0-----:R-:W-:-:S10]  /*27a0*/  IMAD.WIDE.U32 R4, R7, 0x4, R4 ;  /* 0x0000000407047825 */ /* 0x001fd400078e0004 */
[----:B------:R-:W2:Y:S01]  /*27b0*/  LDG.E.CONSTANT R4, desc[UR4][R4.64] ;  /* 0x0000000404047981 */ /* 0x000ea2000c1e9900 */
[----:B------:R-:W2:Y:S02]  /*27c0*/  LDCU UR4, c[0x0][0x3b0] ;  /* 0x00007600ff0477ac */ /* 0x000ea40008000800 */
[----:B--2---:R-:W-:-:S04]  /*27d0*/  ISETP.GE.AND P0, PT, R4, UR4, PT ;  /* 0x0000000404007c0c */ /* 0x004fc8000bf06270 */
[----:B------:R-:W-:-:S13]  /*27e0*/  ISETP.LT.OR P0, PT, R4, RZ, P0 ;  /* 0x000000ff0400720c */ /* 0x000fda0000701670 */
[----:B------:R-:W0:Y:S01]  /*27f0*/  @!P0 S2R R7, SR_CgaCtaId ;  /* 0x0000000000078919 */ /* 0x000e220000008800 */
[----:B------:R-:W-:-:S05]  /*2800*/  @!P0 MOV R6, 0x400 ;  /* 0x0000040000068802 */ /* 0x000fca0000000f00 */
[----:B------:R-:W-:-:S05]  /*2810*/  @!P0 VIADD R6, R6, 0x10 ;  /* 0x0000001006068836 */ /* 0x000fca0000000000 */
[----:B0-----:R-:W-:-:S05]  /*2820*/  @!P0 LEA R7, R7, R6, 0x18 ;  /* 0x0000000607078211 */ /* 0x001fca00078ec0ff */
[----:B------:R-:W-:-:S05]  /*2830*/  @!P0 IMAD R6, R4, 0x4, R7 ;  /* 0x0000000404068824 */ /* 0x000fca00078e0207 */
[----:B------:R-:W0:Y:S02]  /*2840*/  @!P0 LDS R7, [R6] ;  /* 0x0000000006078984 */ /* 0x000e240000000800 */
[----:B0-----:R-:W-:-:S07]  /*2850*/  @!P0 FADD R0, R0, R7 ;  /* 0x0000000700008221 */ /* 0x001fce0000000000 */
.L_x_32:
[----:B------:R-:W0:Y:S01]  /*2860*/  LDCU UR4, c[0x0][0x3b4] ;  /* 0x00007680ff0477ac */ /* 0x000e220008000800 */
[----:B------:R-:W-:Y:S02]  /*2870*/  IMAD R5, R3, 0x4, R16 ;  /* 0x0000000403057824 */ /* 0x000fe400078e0210 */
[----:B------:R-:W-:-:S03]  /*2880*/  IMAD.IADD R3, R61, 0x1, R3 ;  /* 0x000000013d037824 */ /* 0x000fc600078e0203 */
[----:B------:R1:W-:Y:S02]  /*2890*/  STS [R5], R0 ;  /* 0x0000000005007388 */ /* 0x0003e40000000800 */
[----:B0-----:R-:W-:-:S13]  /*28a0*/  ISETP.GE.AND P0, PT, R3, UR4, PT ;  /* 0x0000000403007c0c */ /* 0x001fda000bf06270 */
[----:B-1----:R-:W-:Y:S05]  /*28b0*/  @!P0 BRA `(.L_x_35) ;  /* 0xfffffff000788947 */ /* 0x002fea000383ffff */
[----:B------:R-:W-:Y:S05]  /*28c0*/  BRA `(.L_x_27) ;  /* 0x00000000006c7947 */ /* 0x000fea0003800000 */
.L_x_28:
[----:B------:R-:W-:Y:S01]  /*28d0*/  ISETP.NE.AND P0, PT, R22, RZ, PT ;  /* 0x000000ff1600720c */ /* 0x000fe20003f05270 */
[----:B------:R-:W-:Y:S01]  /*28e0*/  BSSY.RECONVERGENT B0, `(.L_x_36) ;  /* 0x000000d000007945 */ /* 0x000fe20003800200 */
[----:B------:R-:W-:Y:S02]  /*28f0*/  ISETP.GE.U32.AND P1, PT, R56, 0x3, PT ;  /* 0x000000033800780c */ /* 0x000fe40003f26070 */
[----:B------:R-:W-:-:S09]  /*2900*/  MOV R0, R62 ;  /* 0x0000003e00007202 */ /* 0x000fd20000000f00 */
[----:B------:R-:W-:Y:S05]  /*2910*/  @!P0 BRA `(.L_x_37) ;  /* 0x0000000000248947 */ /* 0x000fea0003800000 */
[----:B------:R0:W-:Y:S01]  /*2920*/  STS [R59], RZ ;  /* 0x000000ff3b007388 */ /* 0x0001e20000000800 */
[----:B------:R-:W-:Y:S01]  /*2930*/  ISETP.NE.AND P0, PT, R22, 0x1, PT ;  /* 0x000000011600780c */ /* 0x000fe20003f05270 */
[----:B------:R-:W-:-:S12]  /*2940*/  IMAD.MOV.U32 R0, RZ, RZ, R57 ;  /* 0x000000ffff007224 */ /* 0x000fd800078e0039 */
[----:B0-----:R-:W-:Y:S05]  /*2950*/  @!P0 BRA `(.L_x_37) ;  /* 0x0000000000148947 */ /* 0x001fea0003800000 */
[----:B------:R-:W-:Y:S01]  /*2960*/  ISETP.NE.AND P0, PT, R22, 0x2, PT ;  /* 0x000000021600780c */ /* 0x000fe20003f05270 */
[----:B------:R0:W-:Y:S01]  /*2970*/  STS [R34], RZ ;  /* 0x000000ff22007388 */ /* 0x0001e20000000800 */
[----:B------:R-:W-:-:S11]  /*2980*/  IMAD.MOV.U32 R0, RZ, RZ, R33 ;  /* 0x000000ffff007224 */ /* 0x000fd600078e0021 */
[----:B------:R0:W-:Y:S01]  /*2990*/  @P0 STS [R32], RZ ;  /* 0x000000ff20000388 */ /* 0x0001e20000000800 */
[----:B------:R-:W-:-:S07]  /*29a0*/  @P0 IMAD.MOV.U32 R0, RZ, RZ, R24 ;  /* 0x000000ffff000224 */ /* 0x000fce00078e0018 */
.L_x_37:
[----:B------:R-:W-:Y:S05]  /*29b0*/  BSYNC.RECONVERGENT B0 ;  /* 0x0000000000007941 */ /* 0x000fea0003800200 */
.L_x_36:
[----:B------:R-:W-:Y:S05]  /*29c0*/  @!P1 BRA `(.L_x_27) ;  /* 0x00000000002c9947 */ /* 0x000fea0003800000 */
.L_x_38:
[----:B-1----:R-:W-:Y:S02]  /*29d0*/  IMAD R4, R0, 0x4, R16 ;  /* 0x0000000400047824 */ /* 0x002fe400078e0210 */
[C---:B------:R-:W-:Y:S02]  /*29e0*/  IMAD R0, R61.reuse, 0x4, R0 ;  /* 0x000000043d007824 */ /* 0x040fe400078e0200 */
[C---:B------:R-:W-:Y:S01]  /*29f0*/  IMAD R6, R61.reuse, 0x4, R4 ;  /* 0x000000043d067824 */ /* 0x040fe200078e0204 */
[----:B------:R1:W-:Y:S02]  /*2a00*/  STS [R4], RZ ;  /* 0x000000ff04007388 */ /* 0x0003e40000000800 */
[----:B------:R-:W-:Y:S01]  /*2a10*/  ISETP.GE.AND P0, PT, R0, R63, PT ;  /* 0x0000003f0000720c */ /* 0x000fe20003f06270 */
[C---:B------:R-:W-:Y:S01]  /*2a20*/  IMAD R8, R61.reuse, 0x4, R6 ;  /* 0x000000043d087824 */ /* 0x040fe200078e0206 */
[----:B------:R1:W-:Y:S04]  /*2a30*/  STS [R6], RZ ;  /* 0x000000ff06007388 */ /* 0x0003e80000000800 */
[----:B------:R-:W-:Y:S01]  /*2a40*/  LEA R3, R61, R8, 0x2 ;  /* 0x000000083d037211 */ /* 0x000fe200078e10ff */
[----:B------:R1:W-:Y:S04]  /*2a50*/  STS [R8], RZ ;  /* 0x000000ff08007388 */ /* 0x0003e80000000800 */
[----:B------:R1:W-:Y:S02]  /*2a60*/  STS [R3], RZ ;  /* 0x000000ff03007388 */ /* 0x0003e40000000800 */
[----:B------:R-:W-:Y:S05]  /*2a70*/  @!P0 BRA `(.L_x_38) ;  /* 0xfffffffc00d48947 */ /* 0x000fea000383ffff */
.L_x_27:
[----:B------:R-:W-:Y:S01]  /*2a80*/  ISETP.NE.AND P0, PT, R62, RZ, PT ;  /* 0x000000ff3e00720c */ /* 0x000fe20003f05270 */
[----:B------:R-:W-:Y:S05]  /*2a90*/  WARPSYNC.ALL ;  /* 0x0000000000007948 */ /* 0x000fea0003800000 */
[----:B------:R-:W-:Y:S01]  /*2aa0*/  BAR.SYNC.DEFER_BLOCKING 0x0 ;  /* 0x0000000000007b1d */ /* 0x000fe20000010000 */
[----:B------:R-:W-:-:S05]  /*2ab0*/  P2R R0, PR, RZ, 0x1 ;  /* 0x00000001ff007803 */ /* 0x000fca0000000000 */
[----:B------:R-:W-:Y:S04]  /*2ac0*/  BSSY.RECONVERGENT B6, `(.L_x_39) ;  /* 0x000003f000067945 */ /* 0x000fe80003800200 */
[----:B------:R-:W-:Y:S05]  /*2ad0*/  @P0 BRA `(.L_x_40) ;  /* 0x0000000000f40947 */ /* 0x000fea0003800000 */
[----:B------:R-:W-:Y:S01]  /*2ae0*/  MOV R64, 0x0 ;  /* 0x0000000000407802 */ /* 0x000fe20000000f00 */
[----:B------:R2:W-:Y:S01]  /*2af0*/  STL [R1], R2 ;  /* 0x0000000201007387 */ /* 0x0005e20000100800 */
[----:B------:R-:W3:Y:S01]  /*2b00*/  LDCU.64 UR4, c[0x4][0x38] ;  /* 0x01000700ff0477ac */ /* 0x000ee20008000a00 */
[----:B-1----:R-:W-:Y:S01]  /*2b10*/  IMAD.MOV.U32 R6, RZ, RZ, R18 ;  /* 0x000000ffff067224 */ /* 0x002fe200078e0012 */
[----:B------:R2:W1:Y:S01]  /*2b20*/  LDC.64 R8, c[0x4][R64] ;  /* 0x0100000040087b82 */ /* 0x0004620000000a00 */
[----:B------:R-:W-:Y:S02]  /*2b30*/  IMAD.MOV.U32 R7, RZ, RZ, R17 ;  /* 0x000000ffff077224 */ /* 0x000fe400078e0011 */
[----:B---3--:R-:W-:Y:S02]  /*2b40*/  IMAD.U32 R4, RZ, RZ, UR4 ;  /* 0x00000004ff047e24 */ /* 0x008fe4000f8e00ff */
[----:B--2---:R-:W-:-:S07]  /*2b50*/  IMAD.U32 R5, RZ, RZ, UR5 ;  /* 0x00000005ff057e24 */ /* 0x004fce000f8e00ff */
[----:B------:R-:W-:-:S07]  /*2b60*/  LEPC R20, `(.L_x_41) ;  /* 0x000000001014794e */ /* 0x000fce0000000000 */
[----:B01----:R-:W-:Y:S05]  /*2b70*/  CALL.ABS.NOINC R8 ;  /* 0x0000000008007343 */ /* 0x003fea0003c00000 */
.L_x_41:
[----:B------:R-:W0:Y:S01]  /*2b80*/  LDS R0, [R16] ;  /* 0x0000000010007984 */ /* 0x000e220000000800 */
[----:B------:R1:W2:Y:S01]  /*2b90*/  LDC.64 R8, c[0x4][R64] ;  /* 0x0100000040087b82 */ /* 0x0002a20000000a00 */
[----:B------:R-:W3:Y:S01]  /*2ba0*/  LDCU.64 UR4, c[0x4][0x40] ;  /* 0x01000800ff0477ac */ /* 0x000ee20008000a00 */
[----:B------:R-:W-:Y:S01]  /*2bb0*/  IMAD.MOV.U32 R6, RZ, RZ, R18 ;  /* 0x000000ffff067224 */ /* 0x000fe200078e0012 */
[----:B------:R-:W4:Y:S01]  /*2bc0*/  LDS R3, [R16+0x4] ;  /* 0x0000040010037984 */ /* 0x000f220000000800 */
[----:B------:R-:W-:-:S03]  /*2bd0*/  IMAD.MOV.U32 R7, RZ, RZ, R17 ;  /* 0x000000ffff077224 */ /* 0x000fc600078e0011 */
[----:B------:R-:W5:Y:S01]  /*2be0*/  LDS R14, [R16+0x8] ;  /* 0x00000800100e7984 */ /* 0x000f620000000800 */
[----:B---3--:R-:W-:Y:S01]  /*2bf0*/  IMAD.U32 R4, RZ, RZ, UR4 ;  /* 0x00000004ff047e24 */ /* 0x008fe2000f8e00ff */
[----:B------:R-:W-:Y:S01]  /*2c00*/  MOV R5, UR5 ;  /* 0x0000000500057c02 */ /* 0x000fe20008000f00 */
[----:B0-----:R-:W0:Y:S08]  /*2c10*/  F2F.F64.F32 R10, R0 ;  /* 0x00000000000a7310 */ /* 0x001e300000201800 */
[----:B----4-:R-:W3:Y:S01]  /*2c20*/  F2F.F64.F32 R12, R3 ;  /* 0x00000003000c7310 */ /* 0x010ee20000201800 */
[----:B0-----:R1:W-:Y:S07]  /*2c30*/  STL.64 [R1], R10 ;  /* 0x0000000a01007387 */ /* 0x0013ee0000100a00 */
[----:B-----5:R-:W0:Y:S01]  /*2c40*/  F2F.F64.F32 R14, R14 ;  /* 0x0000000e000e7310 */ /* 0x020e220000201800 */
[----:B---3--:R1:W-:Y:S04]  /*2c50*/  STL.64 [R1+0x8], R12 ;  /* 0x0000080c01007387 */ /* 0x0083e80000100a00 */
[----:B0-2---:R1:W-:Y:S02]  /*2c60*/  STL.64 [R1+0x10], R14 ;  /* 0x0000100e01007387 */ /* 0x0053e40000100a00 */
[----:B------:R-:W-:-:S07]  /*2c70*/  LEPC R20, `(.L_x_42) ;  /* 0x000000001014794e */ /* 0x000fce0000000000 */
[----:B-1----:R-:W-:Y:S05]  /*2c80*/  CALL.ABS.NOINC R8 ;  /* 0x0000000008007343 */ /* 0x002fea0003c00000 */
.L_x_42:
        /* <DEDUP_REMOVED lines=8> */
[----:B------:R-:W0:Y:S01]  /*2d10*/  S2R R6, SR_CgaCtaId ;  /* 0x0000000000067919 */ /* 0x000e220000008800 */
[----:B------:R-:W-:Y:S01]  /*2d20*/  MOV R3, 0x400 ;  /* 0x0000040000037802 */ /* 0x000fe20000000f00 */
[----:B------:R-:W1:Y:S01]  /*2d30*/  LDCU.64 UR4, c[0x4][0x48] ;  /* 0x01000900ff0477ac */ /* 0x000e620008000a00 */
[----:B------:R-:W3:Y:S04]  /*2d40*/  LDG.E.CONSTANT R8, desc[UR6][R4.64+0x4] ;  /* 0x0000040604087981 */ /* 0x000ee8000c1e9900 */
[----:B------:R1:W4:Y:S01]  /*2d50*/  LDG.E.CONSTANT R10, desc[UR8][R4.64+0x8] ;  /* 0x00000808040a7981 */ /* 0x000322000c1e9900 */
[----:B------:R-:W-:Y:S01]  /*2d60*/  VIADD R3, R3, 0x10 ;  /* 0x0000001003037836 */ /* 0x000fe20000000000 */
[----:B-1----:R-:W-:Y:S01]  /*2d70*/  MOV R4, UR4 ;  /* 0x0000000400047c02 */ /* 0x002fe20008000f00 */
[----:B------:R-:W-:-:S03]  /*2d80*/  IMAD.U32 R5, RZ, RZ, UR5 ;  /* 0x00000005ff057e24 */ /* 0x000fc6000f8e00ff */
[----:B0-----:R-:W-:-:S05]  /*2d90*/  LEA R7, R6, R3, 0x18 ;  /* 0x0000000306077211 */ /* 0x001fca00078ec0ff */
[----:B--2---:R-:W-:-:S06]  /*2da0*/  IMAD R0, R0, 0x4, R7 ;  /* 0x0000000400007824 */ /* 0x004fcc00078e0207 */
[----:B------:R-:W0:Y:S01]  /*2db0*/  LDS R0, [R0] ;  /* 0x0000000000007984 */ /* 0x000e220000000800 */
[--C-:B---3--:R-:W-:Y:S02]  /*2dc0*/  IMAD R3, R8, 0x4, R7.reuse ;  /* 0x0000000408037824 */ /* 0x108fe400078e0207 */
[----:B------:R1:W2:Y:S01]  /*2dd0*/  LDC.64 R8, c[0x4][R64] ;  /* 0x0100000040087b82 */ /* 0x0002a20000000a00 */
[----:B----4-:R-:W-:-:S03]  /*2de0*/  IMAD R6, R10, 0x4, R7 ;  /* 0x000000040a067824 */ /* 0x010fc600078e0207 */
[----:B------:R-:W3:Y:S01]  /*2df0*/  LDS R3, [R3] ;  /* 0x0000000003037984 */ /* 0x000ee20000000800 */
[----:B------:R-:W-:-:S03]  /*2e00*/  IMAD.MOV.U32 R7, RZ, RZ, R17 ;  /* 0x000000ffff077224 */ /* 0x000fc600078e0011 */
[----:B------:R4:W5:Y:S02]  /*2e10*/  LDS R14, [R6] ;  /* 0x00000000060e7984 */ /* 0x0009640000000800 */
[----:B----4-:R-:W-:Y:S01]  /*2e20*/  IMAD.MOV.U32 R6, RZ, RZ, R18 ;  /* 0x000000ffff067224 */ /* 0x010fe200078e0012 */
[----:B0-----:R-:W0:Y:S08]  /*2e30*/  F2F.F64.F32 R10, R0 ;  /* 0x00000000000a7310 */ /* 0x001e300000201800 */
[----:B---3--:R-:W3:Y:S01]  /*2e40*/  F2F.F64.F32 R12, R3 ;  /* 0x00000003000c7310 */ /* 0x008ee20000201800 */
[----:B0-----:R1:W-:Y:S07]  /*2e50*/  STL.64 [R1], R10 ;  /* 0x0000000a01007387 */ /* 0x0013ee0000100a00 */
[----:B-----5:R-:W0:Y:S01]  /*2e60*/  F2F.F64.F32 R14, R14 ;  /* 0x0000000e000e7310 */ /* 0x020e220000201800 */
[----:B---3--:R1:W-:Y:S04]  /*2e70*/  STL.64 [R1+0x8], R12 ;  /* 0x0000080c01007387 */ /* 0x0083e80000100a00 */
[----:B0-2---:R1:W-:Y:S02]  /*2e80*/  STL.64 [R1+0x10], R14 ;  /* 0x0000100e01007387 */ /* 0x0053e40000100a00 */
[----:B------:R-:W-:-:S07]  /*2e90*/  LEPC R20, `(.L_x_40) ;  /* 0x000000001014794e */ /* 0x000fce0000000000 */
[----:B-1----:R-:W-:Y:S05]  /*2ea0*/  CALL.ABS.NOINC R8 ;  /* 0x0000000008007343 */ /* 0x002fea0003c00000 */
.L_x_40:
[----:B------:R-:W-:Y:S05]  /*2eb0*/  BSYNC.RECONVERGENT B6 ;  /* 0x0000000000067941 */ /* 0x000fea0003800200 */
.L_x_39:
[----:B------:R-:W-:-:S13]  /*2ec0*/  ISETP.GE.AND P6, PT, R62, R63, PT ;  /* 0x0000003f3e00720c */ /* 0x000fda0003fc6270 */
[----:B------:R-:W-:Y:S05]  /*2ed0*/  @P6 BRA `(.L_x_43) ;  /* 0x0000001400306947 */ /* 0x000fea0003800000 */
[----:B------:R-:W-:Y:S01]  /*2ee0*/  ISETP.NE.AND P0, PT, R22, RZ, PT ;  /* 0x000000ff1600720c */ /* 0x000fe20003f05270 */
[----:B------:R-:W-:Y:S01]  /*2ef0*/  BSSY.RECONVERGENT B2, `(.L_x_44) ;  /* 0x0000089000027945 */ /* 0x000fe20003800200 */
[----:B------:R-:W-:-:S11]  /*2f00*/  IMAD.MOV.U32 R5, RZ, RZ, R62 ;  /* 0x000000ffff057224 */ /* 0x000fd600078e003e */
[----:B------:R-:W-:Y:S05]  /*2f10*/  @!P0 BRA `(.L_x_45) ;  /* 0x0000000800188947 */ /* 0x000fea0003800000 */
[----:B------:R-:W-:Y:S02]  /*2f20*/  R2UR UR4, R38 ;  /* 0x00000000260472ca */ /* 0x000fe400000e0000 */
[----:B------:R-:W-:-:S13]  /*2f30*/  R2UR UR5, R39 ;  /* 0x00000000270572ca */ /* 0x000fda00000e0000 */
[----:B------:R-:W2:Y:S01]  /*2f40*/  LDG.E.CONSTANT R5, desc[UR4][R36.64] ;  /* 0x0000000424057981 */ /* 0x000ea2000c1e9900 */
[----:B------:R-:W2:Y:S01]  /*2f50*/  LDCU UR4, c[0x0][0x3b0] ;  /* 0x00007600ff0477ac */ /* 0x000ea20008000800 */
[----:B------:R-:W-:Y:S01]  /*2f60*/  BSSY.RECONVERGENT B3, `(.L_x_46) ;  /* 0x0000025000037945 */ /* 0x000fe20003800200 */
[----:B--2---:R-:W-:-:S04]  /*2f70*/  ISETP.GE.AND P0, PT, R5, UR4, PT ;  /* 0x0000000405007c0c */ /* 0x004fc8000bf06270 */
[----:B------:R-:W-:-:S13]  /*2f80*/  ISETP.LT.OR P0, PT, R5, RZ, P0 ;  /* 0x000000ff0500720c */ /* 0x000fda0000701670 */
[----:B------:R-:W-:Y:S05]  /*2f90*/  @P0 BRA `(.L_x_47) ;  /* 0x0000000000840947 */ /* 0x000fea0003800000 */
[----:B------:R-:W2:Y:S01]  /*2fa0*/  S2UR UR5, SR_CgaCtaId ;  /* 0x00000000000579c3 */ /* 0x000ea20000008800 */
[----:B------:R-:W-:Y:S01]  /*2fb0*/  UMOV UR4, 0x400 ;  /* 0x0000040000047882 */ /* 0x000fe20000000000 */
[----:B-1----:R1:W3:Y:S01]  /*2fc0*/  LDS R3, [R59] ;  /* 0x000000003b037984 */ /* 0x0022e20000000800 */
[----:B------:R-:W-:-:S04]  /*2fd0*/  UIADD3 UR4, UPT, UPT, UR4, 0x10, URZ ;  /* 0x0000001004047890 */ /* 0x000fc8000fffe0ff */
[----:B--2---:R-:W-:-:S06]  /*2fe0*/  ULEA UR4, UR5, UR4, 0x18 ;  /* 0x0000000405047291 */ /* 0x004fcc000f8ec0ff */
[----:B------:R-:W-:-:S05]  /*2ff0*/  LEA R0, R5, UR4, 0x2 ;  /* 0x0000000405007c11 */ /* 0x000fca000f8e10ff */
[----:B------:R-:W2:Y:S01]  /*3000*/  LDCU UR4, c[0x0][0x3c0] ;  /* 0x00007800ff0477ac */ /* 0x000ea20008000800 */
[----:B------:R-:W4:Y:S01]  /*3010*/  LDS R0, [R0] ;  /* 0x0000000000007984 */ /* 0x000f220000000800 */
[----:B--2---:R-:W-:-:S09]  /*3020*/  UISETP.NE.AND UP0, UPT, UR4, 0x4, UPT ;  /* 0x000000040400788c */ /* 0x004fd2000bf05270 */
[----:B-1-3--:R-:W-:Y:S05]  /*3030*/  BRA.U !UP0, `(.L_x_48) ;  /* 0x0000000108507547 */ /* 0x00afea000b800000 */
[----:B------:R-:W-:-:S09]  /*3040*/  UISETP.NE.AND UP0, UPT, UR4, 0x6, UPT ;  /* 0x000000060400788c */ /* 0x000fd2000bf05270 */
[----:B------:R-:W-:Y:S05]  /*3050*/  BRA.U UP0, `(.L_x_49) ;  /* 0x00000001004c7547 */ /* 0x000fea000b800000 */
[----:B----4-:R-:W-:Y:S01]  /*3060*/  FFMA R0, R0, -6, R3 ;  /* 0xc0c0000000007823 */ /* 0x010fe20000000003 */
[----:B------:R-:W-:Y:S01]  /*3070*/  IMAD.MOV.U32 R4, RZ, RZ, 0x3eaaaaab ;  /* 0x3eaaaaabff047424 */ /* 0x000fe200078e00ff */
[----:B------:R-:W-:Y:S01]  /*3080*/  BSSY.RECONVERGENT B4, `(.L_x_50) ;  /* 0x000000e000047945 */ /* 0x000fe20003800200 */
[----:B------:R-:W-:Y:S02]  /*3090*/  IMAD.MOV.U32 R7, RZ, RZ, 0x40400000 ;  /* 0x40400000ff077424 */ /* 0x000fe400078e00ff */
[----:B------:R-:W-:Y:S02]  /*30a0*/  FADD R0, R0, R0 ;  /* 0x0000000000007221 */ /* 0x000fe40000000000 */
[----:B------:R-:W-:Y:S02]  /*30b0*/  FFMA R3, R4, -R7, 1 ;  /* 0x3f80000004037423 */ /* 0x000fe40000000807 */
[----:B------:R-:W1:Y:S02]  /*30c0*/  FCHK P0, R0, 3 ;  /* 0x4040000000007902 */ /* 0x000e640000000000 */
[----:B------:R-:W-:-:S04]  /*30d0*/  FFMA R3, R3, R4, 0.3333333432674407959 ;  /* 0x3eaaaaab03037423 */ /* 0x000fc80000000004 */
[----:B------:R-:W-:-:S04]  /*30e0*/  FFMA R4, R0, R3, RZ ;  /* 0x0000000300047223 */ /* 0x000fc800000000ff */
[----:B------:R-:W-:-:S04]  /*30f0*/  FFMA R6, R4, -3, R0 ;  /* 0xc040000004067823 */ /* 0x000fc80000000000 */
[----:B------:R-:W-:Y:S01]  /*3100*/  FFMA R19, R3, R6, R4 ;  /* 0x0000000603137223 */ /* 0x000fe20000000004 */
[----:B-1----:R-:W-:Y:S06]  /*3110*/  @!P0 BRA `(.L_x_51) ;  /* 0x0000000000108947 */ /* 0x002fec0003800000 */
[----:B------:R-:W-:Y:S01]  /*3120*/  HFMA2 R3, -RZ, RZ, 2.125, 0 ;  /* 0x40400000ff037431 */ /* 0x000fe200000001ff */
[----:B------:R-:W-:-:S07]  /*3130*/  MOV R4, 0x3150 ;  /* 0x0000315000047802 */ /* 0x000fce0000000f00 */
[----:B0-----:R-:W-:Y:S05]  /*3140*/  CALL.REL.NOINC `($__internal_0_$__cuda_sm3x_div_rn_noftz_f32_slowpath) ;  /* 0x000000c800607944 */ /* 0x001fea0003c00000 */
[----:B------:R-:W-:-:S07]  /*3150*/  IMAD.MOV.U32 R19, RZ, RZ, R0 ;  /* 0x000000ffff137224 */ /* 0x000fce00078e0000 */
.L_x_51:
[----:B------:R-:W-:Y:S05]  /*3160*/  BSYNC.RECONVERGENT B4 ;  /* 0x0000000000047941 */ /* 0x000fea0003800200 */
.L_x_50:
[----:B------:R-:W-:Y:S05]  /*3170*/  BRA `(.L_x_49) ;  /* 0x0000000000047947 */ /* 0x000fea0003800000 */
.L_x_48:
[----:B----4-:R-:W-:-:S07]  /*3180*/  FFMA R19, R0, -4, R3 ;  /* 0xc080000000137823 */ /* 0x010fce0000000003 */
.L_x_49:
[----:B----4-:R-:W-:-:S05]  /*3190*/  IMAD R0, R5, 0x4, R60 ;  /* 0x0000000405007824 */ /* 0x010fca00078e023c */
[----:B------:R2:W-:Y:S02]  /*31a0*/  STS [R0], R19 ;  /* 0x0000001300007388 */ /* 0x0005e40000000800 */
.L_x_47:
[----:B------:R-:W-:Y:S05]  /*31b0*/  BSYNC.RECONVERGENT B3 ;  /* 0x0000000000037941 */ /* 0x000fea0003800200 */
.L_x_46:
[----:B------:R-:W-:Y:S01]  /*31c0*/  ISETP.NE.AND P0, PT, R22, 0x1, PT ;  /* 0x000000011600780c */ /* 0x000fe20003f05270 */
[----:B------:R-:W-:-:S12]  /*31d0*/  IMAD.MOV.U32 R5, RZ, RZ, R57 ;  /* 0x000000ffff057224 */ /* 0x000fd800078e0039 */
[----:B------:R-:W-:Y:S05]  /*31e0*/  @!P0 BRA `(.L_x_45) ;  /* 0x0000000400648947 */ /* 0x000fea0003800000 */
[----:B------:R-:W-:Y:S02]  /*31f0*/  R2UR UR4, R38 ;  /* 0x00000000260472ca */ /* 0x000fe400000e0000 */
[----:B------:R-:W-:-:S13]  /*3200*/  R2UR UR5, R39 ;  /* 0x00000000270572ca */ /* 0x000fda00000e0000 */
[----:B------:R-:W3:Y:S01]  /*3210*/  LDG.E.CONSTANT R5, desc[UR4][R40.64] ;  /* 0x0000000428057981 */ /* 0x000ee2000c1e9900 */
[----:B------:R-:W3:Y:S01]  /*3220*/  LDCU UR4, c[0x0][0x3b0] ;  /* 0x00007600ff0477ac */ /* 0x000ee20008000800 */
[----:B------:R-:W-:Y:S01]  /*3230*/  BSSY.RECONVERGENT B3, `(.L_x_52) ;  /* 0x0000026000037945 */ /* 0x000fe20003800200 */
[----:B---3--:R-:W-:-:S04]  /*3240*/  ISETP.GE.AND P0, PT, R5, UR4, PT ;  /* 0x0000000405007c0c */ /* 0x008fc8000bf06270 */
[----:B------:R-:W-:-:S13]  /*3250*/  ISETP.LT.OR P0, PT, R5, RZ, P0 ;  /* 0x000000ff0500720c */ /* 0x000fda0000701670 */
[----:B------:R-:W-:Y:S05]  /*3260*/  @P0 BRA `(.L_x_53) ;  /* 0x0000000000880947 */ /* 0x000fea0003800000 */
[----:B------:R-:W3:Y:S01]  /*3270*/  S2UR UR5, SR_CgaCtaId ;  /* 0x00000000000579c3 */ /* 0x000ee20000008800 */
[----:B------:R-:W-:Y:S01]  /*3280*/  UMOV UR4, 0x400 ;  /* 0x0000040000047882 */ /* 0x000fe20000000000 */
[----:B-1----:R1:W4:Y:S01]  /*3290*/  LDS R3, [R34] ;  /* 0x0000000022037984 */ /* 0x0023220000000800 */
[----:B------:R-:W-:-:S04]  /*32a0*/  UIADD3 UR4, UPT, UPT, UR4, 0x10, URZ ;  /* 0x0000001004047890 */ /* 0x000fc8000fffe0ff */
[----:B---3--:R-:W-:-:S06]  /*32b0*/  ULEA UR4, UR5, UR4, 0x18 ;  /* 0x0000000405047291 */ /* 0x008fcc000f8ec0ff */
[----:B--2---:R-:W-:-:S05]  /*32c0*/  LEA R0, R5, UR4, 0x2 ;  /* 0x0000000405007c11 */ /* 0x004fca000f8e10ff */
[----:B------:R-:W2:Y:S01]  /*32d0*/  LDCU UR4, c[0x0][0x3c0] ;  /* 0x00007800ff0477ac */ /* 0x000ea20008000800 */
[----:B------:R-:W3:Y:S01]  /*32e0*/  LDS R0, [R0] ;  /* 0x0000000000007984 */ /* 0x000ee20000000800 */
[----:B--2---:R-:W-:-:S09]  /*32f0*/  UISETP.NE.AND UP0, UPT, UR4, 0x4, UPT ;  /* 0x000000040400788c */ /* 0x004fd2000bf05270 */
[----:B-1--4-:R-:W-:Y:S05]  /*3300*/  BRA.U !UP0, `(.L_x_54) ;  /* 0x0000000108547547 */ /* 0x012fea000b800000 */
[----:B------:R-:W-:-:S09]  /*3310*/  UISETP.NE.AND UP0, UPT, UR4, 0x6, UPT ;  /* 0x000000060400788c */ /* 0x000fd2000bf05270 */
[----:B------:R-:W-:Y:S05]  /*3320*/  BRA.U UP0, `(.L_x_55) ;  /* 0x0000000100507547 */ /* 0x000fea000b800000 */
[----:B---3--:R-:W-:Y:S01]  /*3330*/  FFMA R0, R0, -6, R3 ;  /* 0xc0c0000000007823 */ /* 0x008fe20000000003 */
        /* <DEDUP_REMOVED lines=11> */
[----:B------:R-:W-:Y:S01]  /*33f0*/  IMAD.MOV.U32 R0, RZ, RZ, R3 ;  /* 0x000000ffff007224 */ /* 0x000fe200078e0003 */
[----:B------:R-:W-:Y:S02]  /*3400*/  MOV R3, 0x40400000 ;  /* 0x4040000000037802 */ /* 0x000fe40000000f00 */
[----:B------:R-:W-:-:S07]  /*3410*/  MOV R4, 0x3430 ;  /* 0x0000343000047802 */ /* 0x000fce0000000f00 */
[----:B0-----:R-:W-:Y:S05]  /*3420*/  CALL.REL.NOINC `($__internal_0_$__cuda_sm3x_div_rn_noftz_f32_slowpath) ;  /* 0x000000c400a87944 */ /* 0x001fea0003c00000 */
.L_x_57:
[----:B------:R-:W-:Y:S05]  /*3430*/  BSYNC.RECONVERGENT B4 ;  /* 0x0000000000047941 */ /* 0x000fea0003800200 */
.L_x_56:
[----:B------:R-:W-:Y:S01]  /*3440*/  IMAD.MOV.U32 R19, RZ, RZ, R0 ;  /* 0x000000ffff137224 */ /* 0x000fe200078e0000 */
[----:B------:R-:W-:Y:S06]  /*3450*/  BRA `(.L_x_55) ;  /* 0x0000000000047947 */ /* 0x000fec0003800000 */
.L_x_54:
[----:B---3--:R-:W-:-:S07]  /*3460*/  FFMA R19, R0, -4, R3 ;  /* 0xc080000000137823 */ /* 0x008fce0000000003 */
.L_x_55:
[----:B---3--:R-:W-:-:S05]  /*3470*/  IMAD R0, R5, 0x4, R60 ;  /* 0x0000000405007824 */ /* 0x008fca00078e023c */
[----:B------:R3:W-:Y:S02]  /*3480*/  STS [R0], R19 ;  /* 0x0000001300007388 */ /* 0x0007e40000000800 */
.L_x_53:
[----:B------:R-:W-:Y:S05]  /*3490*/  BSYNC.RECONVERGENT B3 ;  /* 0x0000000000037941 */ /* 0x000fea0003800200 */
.L_x_52:
[----:B------:R-:W-:Y:S01]  /*34a0*/  ISETP.NE.AND P0, PT, R22, 0x2, PT ;  /* 0x000000021600780c */ /* 0x000fe20003f05270 */
[----:B------:R-:W-:-:S12]  /*34b0*/  IMAD.MOV.U32 R5, RZ, RZ, R33 ;  /* 0x000000ffff057224 */ /* 0x000fd800078e0021 */
[----:B------:R-:W-:Y:S05]  /*34c0*/  @!P0 BRA `(.L_x_45) ;  /* 0x0000000000ac8947 */ /* 0x000fea0003800000 */
[----:B------:R-:W-:Y:S02]  /*34d0*/  R2UR UR4, R38 ;  /* 0x00000000260472ca */ /* 0x000fe400000e0000 */
[----:B------:R-:W-:-:S13]  /*34e0*/  R2UR UR5, R39 ;  /* 0x00000000270572ca */ /* 0x000fda00000e0000 */
[----:B------:R-:W4:Y:S01]  /*34f0*/  LDG.E.CONSTANT R7, desc[UR4][R42.64] ;  /* 0x000000042a077981 */ /* 0x000f22000c1e9900 */
[----:B------:R-:W4:Y:S01]  /*3500*/  LDCU UR4, c[0x0][0x3b0] ;  /* 0x00007600ff0477ac */ /* 0x000f220008000800 */
[----:B------:R-:W-:Y:S01]  /*3510*/  IMAD.MOV.U32 R5, RZ, RZ, R24 ;  /* 0x000000ffff057224 */ /* 0x000fe200078e0018 */
[----:B----4-:R-:W-:-:S04]  /*3520*/  ISETP.GE.AND P0, PT, R7, UR4, PT ;  /* 0x0000000407007c0c */ /* 0x010fc8000bf06270 */
[----:B------:R-:W-:-:S13]  /*3530*/  ISETP.LT.OR P0, PT, R7, RZ, P0 ;  /* 0x000000ff0700720c */ /* 0x000fda0000701670 */
[----:B------:R-:W-:Y:S05]  /*3540*/  @P0 BRA `(.L_x_45) ;  /* 0x00000000008c0947 */ /* 0x000fea0003800000 */
[----:B------:R-:W4:Y:S01]  /*3550*/  S2UR UR5, SR_CgaCtaId ;  /* 0x00000000000579c3 */ /* 0x000f220000008800 */
[----:B------:R-:W-:Y:S01]  /*3560*/  UMOV UR4, 0x400 ;  /* 0x0000040000047882 */ /* 0x000fe20000000000 */
[----:B-1----:R1:W0:Y:S01]  /*3570*/  LDS R3, [R32] ;  /* 0x0000000020037984 */ /* 0x0022220000000800 */
[----:B------:R-:W-:-:S04]  /*3580*/  UIADD3 UR4, UPT, UPT, UR4, 0x10, URZ ;  /* 0x0000001004047890 */ /* 0x000fc8000fffe0ff */
[----:B----4-:R-:W-:-:S06]  /*3590*/  ULEA UR4, UR5, UR4, 0x18 ;  /* 0x0000000405047291 */ /* 0x010fcc000f8ec0ff */
[----:B--23--:R-:W-:-:S05]  /*35a0*/  LEA R0, R7, UR4, 0x2 ;  /* 0x0000000407007c11 */ /* 0x00cfca000f8e10ff */
[----:B------:R-:W2:Y:S01]  /*35b0*/  LDCU UR4, c[0x0][0x3c0] ;  /* 0x00007800ff0477ac */ /* 0x000ea20008000800 */
[----:B------:R-:W3:Y:S01]  /*35c0*/  LDS R0, [R0] ;  /* 0x0000000000007984 */ /* 0x000ee20000000800 */
[----:B--2---:R-:W-:-:S09]  /*35d0*/  UISETP.NE.AND UP0, UPT, UR4, 0x4, UPT ;  /* 0x000000040400788c */ /* 0x004fd2000bf05270 */
[----:B01----:R-:W-:Y:S05]  /*35e0*/  BRA.U !UP0, `(.L_x_58) ;  /* 0x0000000108547547 */ /* 0x003fea000b800000 */
        /* <DEDUP_REMOVED lines=8> */
[----:B------:R-:W0:Y:S02]  /*3670*/  FCHK P0, R3, 3 ;  /* 0x4040000003007902 */ /* 0x000e240000000000 */
[----:B------:R-:W-:-:S04]  /*3680*/  FFMA R0, R5, R4, 0.3333333432674407959 ;  /* 0x3eaaaaab05007423 */ /* 0x000fc80000000004 */
[----:B------:R-:W-:-:S04]  /*3690*/  FFMA R4, R0, R3, RZ ;  /* 0x0000000300047223 */ /* 0x000fc800000000ff */
[----:B------:R-:W-:-:S04]  /*36a0*/  FFMA R5, R4, -3, R3 ;  /* 0xc040000004057823 */ /* 0x000fc80000000003 */
[----:B------:R-:W-:Y:S01]  /*36b0*/  FFMA R0, R0, R5, R4 ;  /* 0x0000000500007223 */ /* 0x000fe20000000004 */
[----:B0-----:R-:W-:Y:S06]  /*36c0*/  @!P0 BRA `(.L_x_61) ;  /* 0x0000000000108947 */ /* 0x001fec0003800000 */
[----:B------:R-:W-:Y:S01]  /*36d0*/  MOV R0, R3 ;  /* 0x0000000300007202 */ /* 0x000fe20000000f00 */
[----:B------:R-:W-:Y:S01]  /*36e0*/  IMAD.MOV.U32 R3, RZ, RZ, 0x40400000 ;  /* 0x40400000ff037424 */ /* 0x000fe200078e00ff */
[----:B------:R-:W-:-:S07]  /*36f0*/  MOV R4, 0x3710 ;  /* 0x0000371000047802 */ /* 0x000fce0000000f00 */
[----:B------:R-:W-:Y:S05]  /*3700*/  CALL.REL.NOINC `($__internal_0_$__cuda_sm3x_div_rn_noftz_f32_slowpath) ;  /* 0x000000c000f07944 */ /* 0x000fea0003c00000 */
.L_x_61:
[----:B------:R-:W-:Y:S05]  /*3710*/  BSYNC.RECONVERGENT B3 ;  /* 0x0000000000037941 */ /* 0x000fea0003800200 */
.L_x_60:
[----:B------:R-:W-:Y:S01]  /*3720*/  IMAD.MOV.U32 R19, RZ, RZ, R0 ;  /* 0x000000ffff137224 */ /* 0x000fe200078e0000 */
[----:B------:R-:W-:Y:S06]  /*3730*/  BRA `(.L_x_59) ;  /* 0x0000000000047947 */ /* 0x000fec0003800000 */
.L_x_58:
[----:B---3--:R-:W-:-:S07]  /*3740*/  FFMA R19, R0, -4, R3 ;  /* 0xc080000000137823 */ /* 0x008fce0000000003 */
.L_x_59:
[----:B---3--:R-:W-:Y:S02]  /*3750*/  IMAD R0, R7, 0x4, R60 ;  /* 0x0000000407007824 */ /* 0x008fe400078e023c */
[----:B------:R-:W-:-:S03]  /*3760*/  IMAD.MOV.U32 R5, RZ, RZ, R24 ;  /* 0x000000ffff057224 */ /* 0x000fc600078e0018 */
[----:B------:R4:W-:Y:S04]  /*3770*/  STS [R0], R19 ;  /* 0x0000001300007388 */ /* 0x0009e80000000800 */
.L_x_45:
[----:B------:R-:W-:Y:S05]  /*3780*/  BSYNC.RECONVERGENT B2 ;  /* 0x0000000000027941 */ /* 0x000fea0003800200 */
.L_x_44:
[----:B------:R-:W-:-:S13]  /*3790*/  ISETP.GE.U32.AND P0, PT, R56, 0x3, PT ;  /* 0x000000033800780c */ /* 0x000fda0003f06070 */
[----:B------:R-:W-:Y:S05]  /*37a0*/  @!P0 BRA `(.L_x_43) ;  /* 0x0000000800fc8947 */ /* 0x000fea0003800000 */
.L_x_86:
[----:B-1----:R-:W1:Y:S01]  /*37b0*/  LDC.64 R6, c[0x0][0x388] ;  /* 0x0000e200ff067b82 */ /* 0x002e620000000a00 */
[----:B------:R-:W-:Y:S02]  /*37c0*/  R2UR UR4, R38 ;  /* 0x00000000260472ca */ /* 0x000fe400000e0000 */
[----:B------:R-:W-:Y:S01]  /*37d0*/  R2UR UR5, R39 ;  /* 0x00000000270572ca */ /* 0x000fe200000e0000 */
[----:B-1----:R-:W-:-:S12]  /*37e0*/  IMAD.WIDE.U32 R6, R5, 0x4, R6 ;  /* 0x0000000405067825 */ /* 0x002fd800078e0006 */
[----:B------:R-:W5:Y:S01]  /*37f0*/  LDG.E.CONSTANT R7, desc[UR4][R6.64] ;  /* 0x0000000406077981 */ /* 0x000f62000c1e9900 */
[----:B------:R-:W5:Y:S01]  /*3800*/  LDCU UR4, c[0x0][0x3b0] ;  /* 0x00007600ff0477ac */ /* 0x000f620008000800 */
[----:B------:R-:W-:Y:S01]  /*3810*/  BSSY.RECONVERGENT B2, `(.L_x_62) ;  /* 0x0000027000027945 */ /* 0x000fe20003800200 */
[----:B-----5:R-:W-:-:S04]  /*3820*/  ISETP.GE.AND P0, PT, R7, UR4, PT ;  /* 0x0000000407007c0c */ /* 0x020fc8000bf06270 */
[----:B------:R-:W-:-:S13]  /*3830*/  ISETP.LT.OR P0, PT, R7, RZ, P0 ;  /* 0x000000ff0700720c */ /* 0x000fda0000701670 */
[----:B0-----:R-:W-:Y:S05]  /*3840*/  @P0 BRA `(.L_x_63) ;  /* 0x00000000008c0947 */ /* 0x001fea0003800000 */
[----:B------:R-:W1:Y:S01]  /*3850*/  S2UR UR5, SR_CgaCtaId ;  /* 0x00000000000579c3 */ /* 0x000e620000008800 */
[----:B------:R-:W-:Y:S01]  /*3860*/  UMOV UR4, 0x400 ;  /* 0x0000040000047882 */ /* 0x000fe20000000000 */
[----:B------:R-:W-:Y:S01]  /*3870*/  IMAD R3, R5, 0x4, R16 ;  /* 0x0000000405037824 */ /* 0x000fe200078e0210 */
[----:B------:R-:W-:-:S05]  /*3880*/  UIADD3 UR4, UPT, UPT, UR4, 0x10, URZ ;  /* 0x0000001004047890 */ /* 0x000fca000fffe0ff */
[----:B------:R-:W0:Y:S01]  /*3890*/  LDS R3, [R3] ;  /* 0x0000000003037984 */ /* 0x000e220000000800 */
[----:B-1----:R-:W-:-:S06]  /*38a0*/  ULEA UR4, UR5, UR4, 0x18 ;  /* 0x0000000405047291 */ /* 0x002fcc000f8ec0ff */
[----:B--234-:R-:W-:-:S05]  /*38b0*/  LEA R0, R7, UR4, 0x2 ;  /* 0x0000000407007c11 */ /* 0x01cfca000f8e10ff */
[----:B------:R-:W1:Y:S01]  /*38c0*/  LDCU UR4, c[0x0][0x3c0] ;  /* 0x00007800ff0477ac */ /* 0x000e620008000800 */
[----:B------:R-:W2:Y:S01]  /*38d0*/  LDS R0, [R0] ;  /* 0x0000000000007984 */ /* 0x000ea20000000800 */
[----:B-1----:R-:W-:-:S09]  /*38e0*/  UISETP.NE.AND UP0, UPT, UR4, 0x6, UPT ;  /* 0x000000060400788c */ /* 0x002fd2000bf05270 */
[----:B0-----:R-:W-:Y:S05]  /*38f0*/  BRA.U !UP0, `(.L_x_64) ;  /* 0x0000000108107547 */ /* 0x001fea000b800000 */
[----:B------:R-:W-:-:S09]  /*3900*/  UISETP.NE.AND UP0, UPT, UR4, 0x4, UPT ;  /* 0x000000040400788c */ /* 0x000fd2000bf05270 */
[----:B------:R-:W-:Y:S05]  /*3910*/  BRA.U UP0, `(.L_x_65) ;  /* 0x0000000100507547 */ /* 0x000fea000b800000 */
[----:B--2---:R-:W-:Y:S01]  /*3920*/  FFMA R19, R0, -4, R3 ;  /* 0xc080000000137823 */ /* 0x004fe20000000003 */
[----:B------:R-:W-:Y:S06]  /*3930*/  BRA `(.L_x_65) ;  /* 0x0000000000487947 */ /* 0x000fec0003800000 */
.L_x_64:
[----:B------:R-:W-:Y:S02]  /*3940*/  HFMA2 R9, -RZ, RZ, 2.125, 0 ;  /* 0x40400000ff097431 */ /* 0x000fe400000001ff */
[----:B--2---:R-:W-:Y:S01]  /*3950*/  FFMA R0, R0, -6, R3 ;  /* 0xc0c0000000007823 */ /* 0x004fe20000000003 */
[----:B------:R-:W-:Y:S01]  /*3960*/  IMAD.MOV.U32 R4, RZ, RZ, 0x3eaaaaab ;  /* 0x3eaaaaabff047424 */ /* 0x000fe200078e00ff */
[----:B------:R-:W-:Y:S02]  /*3970*/  BSSY.RECONVERGENT B3, `(.L_x_66) ;  /* 0x000000d000037945 */ /* 0x000fe40003800200 */
[----:B------:R-:W-:-:S04]  /*3980*/  FADD R6, R0, R0 ;  /* 0x0000000000067221 */ /* 0x000fc80000000000 */
[----:B------:R-:W0:Y:S01]  /*3990*/  FCHK P0, R6, 3 ;  /* 0x4040000006007902 */ /* 0x000e220000000000 */
[----:B------:R-:W-:-:S04]  /*39a0*/  FFMA R9, R4, -R9, 1 ;  /* 0x3f80000004097423 */ /* 0x000fc80000000809 */
[----:B------:R-:W-:-:S04]  /*39b0*/  FFMA R0, R9, R4, 0.3333333432674407959 ;  /* 0x3eaaaaab09007423 */ /* 0x000fc80000000004 */
[----:B------:R-:W-:-:S04]  /*39c0*/  FFMA R3, R0, R6, RZ ;  /* 0x0000000600037223 */ /* 0x000fc800000000ff */
[----:B------:R-:W-:-:S04]  /*39d0*/  FFMA R4, R3, -3, R6 ;  /* 0xc040000003047823 */ /* 0x000fc80000000006 */
[----:B------:R-:W-:Y:S01]  /*39e0*/  FFMA R0, R0, R4, R3 ;  /* 0x0000000400007223 */ /* 0x000fe20000000003 */
[----:B0-----:R-:W-:Y:S06]  /*39f0*/  @!P0 BRA `(.L_x_67) ;  /* 0x0000000000108947 */ /* 0x001fec0003800000 */
[----:B------:R-:W-:Y:S01]  /*3a00*/  IMAD.MOV.U32 R0, RZ, RZ, R6 ;  /* 0x000000ffff007224 */ /* 0x000fe200078e0006 */
[----:B------:R-:W-:Y:S01]  /*3a10*/  MOV R4, 0x3a40 ;  /* 0x00003a4000047802 */ /* 0x000fe20000000f00 */
[----:B------:R-:W-:-:S07]  /*3a20*/  IMAD.MOV.U32 R3, RZ, RZ, 0x40400000 ;  /* 0x40400000ff037424 */ /* 0x000fce00078e00ff */
[----:B------:R-:W-:Y:S05]  /*3a30*/  CALL.REL.NOINC `($__internal_0_$__cuda_sm3x_div_rn_noftz_f32_slowpath) ;  /* 0x000000c000247944 */ /* 0x000fea0003c00000 */
.L_x_67:
[----:B------:R-:W-:Y:S05]  /*3a40*/  BSYNC.RECONVERGENT B3 ;  /* 0x0000000000037941 */ /* 0x000fea0003800200 */
.L_x_66:
[----:B------:R-:W-:-:S07]  /*3a50*/  IMAD.MOV.U32 R19, RZ, RZ, R0 ;  /* 0x000000ffff137224 */ /* 0x000fce00078e0000 */
.L_x_65:
[----:B--2---:R-:W-:-:S05]  /*3a60*/  IMAD R0, R7, 0x4, R60 ;  /* 0x0000000407007824 */ /* 0x004fca00078e023c */
[----:B------:R1:W-:Y:S02]  /*3a70*/  STS [R0], R19 ;  /* 0x0000001300007388 */ /* 0x0003e40000000800 */
.L_x_63:
[----:B------:R-:W-:Y:S05]  /*3a80*/  BSYNC.RECONVERGENT B2 ;  /* 0x0000000000027941 */ /* 0x000fea0003800200 */
.L_x_62:
[----:B------:R-:W5:Y:S01]  /*3a90*/  LDC.64 R6, c[0x0][0x388] ;  /* 0x0000e200ff067b82 */ /* 0x000f620000000a00 */
[----:B------:R-:W-:Y:S01]  /*3aa0*/  R2UR UR4, R38 ;  /* 0x00000000260472ca */ /* 0x000fe200000e0000 */
[----:B------:R-:W-:Y:S01]  /*3ab0*/  IMAD.IADD R5, R61, 0x1, R5 ;  /* 0x000000013d057824 */ /* 0x000fe200078e0205 */
[----:B------:R-:W-:-:S03]  /*3ac0*/  R2UR UR5, R39 ;  /* 0x00000000270572ca */ /* 0x000fc600000e0000 */
[----:B-----5:R-:W-:-:S10]  /*3ad0*/  IMAD.WIDE.U32 R6, R5, 0x4, R6 ;  /* 0x0000000405067825 */ /* 0x020fd400078e0006 */
[----:B------:R-:W5:Y:S01]  /*3ae0*/  LDG.E.CONSTANT R7, desc[UR4][R6.64] ;  /* 0x0000000406077981 */ /* 0x000f62000c1e9900 */
[----:B------:R-:W5:Y:S01]  /*3af0*/  LDCU UR4, c[0x0][0x3b0] ;  /* 0x00007600ff0477ac */ /* 0x000f620008000800 */
[----:B------:R-:W-:Y:S01]  /*3b00*/  BSSY.RECONVERGENT B2, `(.L_x_68) ;  /* 0x0000027000027945 */ /* 0x000fe20003800200 */
[----:B-----5:R-:W-:-:S04]  /*3b10*/  ISETP.GE.AND P0, PT, R7, UR4, PT ;  /* 0x0000000407007c0c */ /* 0x020fc8000bf06270 */
[----:B------:R-:W-:-:S13]  /*3b20*/  ISETP.LT.OR P0, PT, R7, RZ, P0 ;  /* 0x000000ff0700720c */ /* 0x000fda0000701670 */
[----:B------:R-:W-:Y:S05]  /*3b30*/  @P0 BRA `(.L_x_69) ;  /* 0x00000000008c0947 */ /* 0x000fea0003800000 */
[----:B------:R-:W5:Y:S01]  /*3b40*/  S2UR UR5, SR_CgaCtaId ;  /* 0x00000000000579c3 */ /* 0x000f620000008800 */
[----:B------:R-:W-:Y:S01]  /*3b50*/  UMOV UR4, 0x400 ;  /* 0x0000040000047882 */ /* 0x000fe20000000000 */
[----:B------:R-:W-:Y:S01]  /*3b60*/  IMAD R3, R5, 0x4, R16 ;  /* 0x0000000405037824 */ /* 0x000fe200078e0210 */
[----:B------:R-:W-:-:S05]  /*3b70*/  UIADD3 UR4, UPT, UPT, UR4, 0x10, URZ ;  /* 0x0000001004047890 */ /* 0x000fca000fffe0ff */
[----:B------:R-:W0:Y:S01]  /*3b80*/  LDS R3, [R3] ;  /* 0x0000000003037984 */ /* 0x000e220000000800 */
[----:B-----5:R-:W-:-:S06]  /*3b90*/  ULEA UR4, UR5, UR4, 0x18 ;  /* 0x0000000405047291 */ /* 0x020fcc000f8ec0ff */
[----:B-1234-:R-:W-:-:S05]  /*3ba0*/  LEA R0, R7, UR4, 0x2 ;  /* 0x0000000407007c11 */ /* 0x01efca000f8e10ff */
[----:B------:R-:W1:Y:S01]  /*3bb0*/  LDCU UR4, c[0x0][0x3c0] ;  /* 0x00007800ff0477ac */ /* 0x000e620008000800 */
[----:B------:R-:W2:Y:S01]  /*3bc0*/  LDS R0, [R0] ;  /* 0x0000000000007984 */ /* 0x000ea20000000800 */
[----:B-1----:R-:W-:-:S09]  /*3bd0*/  UISETP.NE.AND UP0, UPT, UR4, 0x4, UPT ;  /* 0x000000040400788c */ /* 0x002fd2000bf05270 */
[----:B0-----:R-:W-:Y:S05]  /*3be0*/  BRA.U !UP0, `(.L_x_70) ;  /* 0x0000000108547547 */ /* 0x001fea000b800000 */
[----:B------:R-:W-:-:S09]  /*3bf0*/  UISETP.NE.AND UP0, UPT, UR4, 0x6, UPT ;  /* 0x000000060400788c */ /* 0x000fd2000bf05270 */
[----:B------:R-:W-:Y:S05]  /*3c00*/  BRA.U UP0, `(.L_x_71) ;  /* 0x0000000100507547 */ /* 0x000fea000b800000 */
[----:B--2---:R-:W-:Y:S01]  /*3c10*/  FFMA R0, R0, -6, R3 ;  /* 0xc0c0000000007823 */ /* 0x004fe20000000003 */
[----:B------:R-:W-:Y:S01]  /*3c20*/  MOV R4, 0x3eaaaaab ;  /* 0x3eaaaaab00047802 */ /* 0x000fe20000000f00 */
[----:B------:R-:W-:Y:S01]  /*3c30*/  IMAD.MOV.U32 R9, RZ, RZ, 0x40400000 ;  /* 0x40400000ff097424 */ /* 0x000fe200078e00ff */
[----:B------:R-:W-:Y:S01]  /*3c40*/  BSSY.RECONVERGENT B3, `(.L_x_72) ;  /* 0x000000d000037945 */ /* 0x000fe20003800200 */
        /* <DEDUP_REMOVED lines=12> */
.L_x_73:
[----:B------:R-:W-:Y:S05]  /*3d10*/  BSYNC.RECONVERGENT B3 ;  /* 0x0000000000037941 */ /* 0x000fea0003800200 */
.L_x_72:
[----:B------:R-:W-:Y:S01]  /*3d20*/  IMAD.MOV.U32 R19, RZ, RZ, R0 ;  /* 0x000000ffff137224 */ /* 0x000fe200078e0000 */
[----:B------:R-:W-:Y:S06]  /*3d30*/  BRA `(.L_x_71) ;  /* 0x0000000000047947 */ /* 0x000fec0003800000 */
.L_x_70:
[----:B--2---:R-:W-:-:S07]  /*3d40*/  FFMA R19, R0, -4, R3 ;  /* 0xc080000000137823 */ /* 0x004fce0000000003 */
.L_x_71:
[----:B--2---:R-:W-:-:S05]  /*3d50*/  IMAD R0, R7, 0x4, R60 ;  /* 0x0000000407007824 */ /* 0x004fca00078e023c */
[----:B------:R0:W-:Y:S02]  /*3d60*/  STS [R0], R19 ;  /* 0x0000001300007388 */ /* 0x0001e40000000800 */
.L_x_69:
[----:B------:R-:W-:Y:S05]  /*3d70*/  BSYNC.RECONVERGENT B2 ;  /* 0x0000000000027941 */ /* 0x000fea0003800200 */
.L_x_68:
[----:B------:R-:W5:Y:S01]  /*3d80*/  LDC.64 R6, c[0x0][0x388] ;  /* 0x0000e200ff067b82 */ /* 0x000f620000000a00 */
[----:B------:R-:W-:Y:S02]  /*3d90*/  R2UR UR4, R38 ;  /* 0x00000000260472ca */ /* 0x000fe400000e0000 */
[----:B------:R-:W-:Y:S02]  /*3da0*/  R2UR UR5, R39 ;  /* 0x00000000270572ca */ /* 0x000fe400000e0000 */
[----:B------:R-:W-:-:S05]  /*3db0*/  IADD3 R5, PT, PT, R5, R61, RZ ;  /* 0x0000003d05057210 */ /* 0x000fca0007ffe0ff */
[----:B-----5:R-:W-:-:S06]  /*3dc0*/  IMAD.WIDE.U32 R6, R5, 0x4, R6 ;  /* 0x0000000405067825 */ /* 0x020fcc00078e0006 */
        /* <DEDUP_REMOVED lines=12> */
[----:B01234-:R-:W-:-:S05]  /*3e90*/  LEA R0, R7, UR4, 0x2 ;  /* 0x0000000407007c11 */ /* 0x01ffca000f8e10ff */
[----:B------:R-:W0:Y:S01]  /*3ea0*/  LDCU UR4, c[0x0][0x3c0] ;  /* 0x00007800ff0477ac */ /* 0x000e220008000800 */
[----:B------:R-:W1:Y:S01]  /*3eb0*/  LDS R0, [R0] ;  /* 0x0000000000007984 */ /* 0x000e620000000800 */
[----:B0-----:R-:W-:-:S09]  /*3ec0*/  UISETP.NE.AND UP0, UPT, UR4, 0x4, UPT ;  /* 0x000000040400788c */ /* 0x001fd2000bf05270 */
[----:B------:R-:W-:Y:S05]  /*3ed0*/  BRA.U !UP0, `(.L_x_76) ;  /* 0x0000000108547547 */ /* 0x000fea000b800000 */
[----:B------:R-:W-:-:S09]  /*3ee0*/  UISETP.NE.AND UP0, UPT, UR4, 0x6, UPT ;  /* 0x000000060400788c */ /* 0x000fd2000bf05270 */
[----:B------:R-:W-:Y:S05]  /*3ef0*/  BRA.U UP0, `(.L_x_77) ;  /* 0x0000000100507547 */ /* 0x000fea000b800000 */
[----:B-1----:R-:W-:Y:S01]  /*3f00*/  FFMA R0, R0, -6, R3 ;  /* 0xc0c0000000007823 */ /* 0x002fe20000000003 */
        /* <DEDUP_REMOVED lines=15> */
.L_x_79:
[----:B------:R-:W-:Y:S05]  /*4000*/  BSYNC.RECONVERGENT B3 ;  /* 0x0000000000037941 */ /* 0x000fea0003800200 */
.L_x_78:
[----:B------:R-:W-:Y:S01]  /*4010*/  MOV R19, R0 ;  /* 0x0000000000137202 */ /* 0x000fe20000000f00 */
[----:B------:R-:W-:Y:S06]  /*4020*/  BRA `(.L_x_77) ;  /* 0x0000000000047947 */ /* 0x000fec0003800000 */
.L_x_76:
[----:B-1----:R-:W-:-:S07]  /*4030*/  FFMA R19, R0, -4, R3 ;  /* 0xc080000000137823 */ /* 0x002fce0000000003 */
.L_x_77:
[----:B-1----:R-:W-:-:S05]  /*4040*/  IMAD R0, R7, 0x4, R60 ;  /* 0x0000000407007824 */ /* 0x002fca00078e023c */
[----:B------:R0:W-:Y:S02]  /*4050*/  STS [R0], R19 ;  /* 0x0000001300007388 */ /* 0x0001e40000000800 */
.L_x_75:
[----:B------:R-:W-:Y:S05]  /*4060*/  BSYNC.RECONVERGENT B2 ;  /* 0x0000000000027941 */ /* 0x000fea0003800200 */
.L_x_74:
        /* <DEDUP_REMOVED lines=40> */
.L_x_85:
[----:B------:R-:W-:Y:S05]  /*42f0*/  BSYNC.RECONVERGENT B3 ;  /* 0x0000000000037941 */ /* 0x000fea0003800200 */
.L_x_84:
[----:B------:R-:W-:Y:S01]  /*4300*/  IMAD.MOV.U32 R19, RZ, RZ, R0 ;  /* 0x000000ffff137224 */ /* 0x000fe200078e0000 */
[----:B------:R-:W-:Y:S06]  /*4310*/  BRA `(.L_x_83) ;  /* 0x0000000000047947 */ /* 0x000fec0003800000 */
.L_x_82:
[----:B-1----:R-:W-:-:S07]  /*4320*/  FFMA R19, R0, -4, R3 ;  /* 0xc080000000137823 */ /* 0x002fce0000000003 */
.L_x_83:
[----:B-1----:R-:W-:-:S05]  /*4330*/  IMAD R0, R7, 0x4, R60 ;  /* 0x0000000407007824 */ /* 0x002fca00078e023c */
[----:B------:R0:W-:Y:S02]  /*4340*/  STS [R0], R19 ;  /* 0x0000001300007388 */ /* 0x0001e40000000800 */
.L_x_81:
[----:B------:R-:W-:Y:S05]  /*4350*/  BSYNC.RECONVERGENT B2 ;  /* 0x0000000000027941 */ /* 0x000fea0003800200 */
.L_x_80:
[----:B------:R-:W5:Y:S01]  /*4360*/  LDCU UR4, c[0x0][0x3b4] ;  /* 0x00007680ff0477ac */ /* 0x000f620008000800 */
[----:B------:R-:W-:-:S05]  /*4370*/  IMAD.IADD R5, R5, 0x1, R61 ;  /* 0x0000000105057824 */ /* 0x000fca00078e023d */
[----:B-----5:R-:W-:-:S13]  /*4380*/  ISETP.GE.AND P0, PT, R5, UR4, PT ;  /* 0x0000000405007c0c */ /* 0x020fda000bf06270 */
[----:B------:R-:W-:Y:S05]  /*4390*/  @!P0 BRA `(.L_x_86) ;  /* 0xfffffff400048947 */ /* 0x000fea000383ffff */
.L_x_43:
[----:B------:R-:W-:Y:S01]  /*43a0*/  ISETP.NE.AND P0, PT, R62, RZ, PT ;  /* 0x000000ff3e00720c */ /* 0x000fe20003f05270 */
[----:B------:R-:W-:Y:S05]  /*43b0*/  WARPSYNC.ALL ;  /* 0x0000000000007948 */ /* 0x000fea0003800000 */
[----:B------:R-:W-:Y:S06]  /*43c0*/  BAR.SYNC.DEFER_BLOCKING 0x0 ;  /* 0x0000000000007b1d */ /* 0x000fec0000010000 */
[----:B------:R-:W-:Y:S04]  /*43d0*/  BSSY.RECONVERGENT B6, `(.L_x_87) ;  /* 0x0000021000067945 */ /* 0x000fe80003800200 */
[----:B------:R-:W-:Y:S05]  /*43e0*/  @P0 BRA `(.L_x_88) ;  /* 0x00000000007c0947 */ /* 0x000fea0003800000 */
[----:B-1----:R-:W1:Y:S01]  /*43f0*/  LDC.64 R6, c[0x0][0x388] ;  /* 0x0000e200ff067b82 */ /* 0x002e620000000a00 */
[C---:B------:R-:W-:Y:S02]  /*4400*/  R2UR UR4, R38.reuse ;  /* 0x00000000260472ca */ /* 0x040fe400000e0000 */
[C---:B------:R-:W-:Y:S02]  /*4410*/  R2UR UR5, R39.reuse ;  /* 0x00000000270572ca */ /* 0x040fe400000e0000 */
[C---:B------:R-:W-:Y:S02]  /*4420*/  R2UR UR6, R38.reuse ;  /* 0x00000000260672ca */ /* 0x040fe400000e0000 */
[C---:B------:R-:W-:Y:S02]  /*4430*/  R2UR UR7, R39.reuse ;  /* 0x00000000270772ca */ /* 0x040fe400000e0000 */
[----:B------:R-:W-:Y:S02]  /*4440*/  R2UR UR8, R38 ;  /* 0x00000000260872ca */ /* 0x000fe400000e0000 */
[----:B------:R-:W-:-:S05]  /*4450*/  R2UR UR9, R39 ;  /* 0x00000000270972ca */ /* 0x000fca00000e0000 */
[----:B-1----:R-:W0:Y:S01]  /*4460*/  LDG.E.CONSTANT R3, desc[UR4][R6.64] ;  /* 0x0000000406037981 */ /* 0x002e22000c1e9900 */
[----:B------:R-:W-:Y:S01]  /*4470*/  MOV R8, 0x0 ;  /* 0x0000000000087802 */ /* 0x000fe20000000f00 */
[----:B------:R-:W1:Y:S02]  /*4480*/  LDCU.64 UR4, c[0x4][0x50] ;  /* 0x01000a00ff0477ac */ /* 0x000e640008000a00 */
[----:B------:R-:W5:Y:S04]  /*4490*/  LDG.E.CONSTANT R5, desc[UR6][R6.64+0x4] ;  /* 0x0000040606057981 */ /* 0x000f68000c1e9900 */
[----:B------:R2:W5:Y:S02]  /*44a0*/  LDG.E.CONSTANT R9, desc[UR8][R6.64+0x8] ;  /* 0x0000080806097981 */ /* 0x000564000c1e9900 */
[----:B--2---:R-:W-:-:S02]  /*44b0*/  IMAD.MOV.U32 R6, RZ, RZ, R18 ;  /* 0x000000ffff067224 */ /* 0x004fc400078e0012 */
[----:B-1----:R-:W-:Y:S02]  /*44c0*/  IMAD.U32 R4, RZ, RZ, UR4 ;  /* 0x00000004ff047e24 */ /* 0x002fe4000f8e00ff */
[----:B------:R-:W-:Y:S02]  /*44d0*/  IMAD.MOV.U32 R7, RZ, RZ, R17 ;  /* 0x000000ffff077224 */ /* 0x000fe400078e0011 */
[----:B0--34-:R-:W-:Y:S01]  /*44e0*/  IMAD R0, R3, 0x4, R60 ;  /* 0x0000000403007824 */ /* 0x019fe200078e023c */
[----:B-----5:R-:W-:-:S05]  /*44f0*/  LEA R3, R5, R60, 0x2 ;  /* 0x0000003c05037211 */ /* 0x020fca00078e10ff */
[----:B------:R-:W0:Y:S01]  /*4500*/  LDS R0, [R0] ;  /* 0x0000000000007984 */ /* 0x000e220000000800 */
[----:B------:R-:W-:-:S03]  /*4510*/  IMAD R5, R9, 0x4, R60 ;  /* 0x0000000409057824 */ /* 0x000fc600078e023c */
[----:B------:R-:W1:Y:S01]  /*4520*/  LDS R3, [R3] ;  /* 0x0000000003037984 */ /* 0x000e620000000800 */
[----:B------:R-:W2:Y:S03]  /*4530*/  LDC.64 R8, c[0x4][R8] ;  /* 0x0100000008087b82 */ /* 0x000ea60000000a00 */
[----:B------:R3:W4:Y:S02]  /*4540*/  LDS R14, [R5] ;  /* 0x00000000050e7984 */ /* 0x0007240000000800 */
[----:B---3--:R-:W-:Y:S01]  /*4550*/  IMAD.U32 R5, RZ, RZ, UR5 ;  /* 0x00000005ff057e24 */ /* 0x008fe2000f8e00ff */
[----:B0-----:R-:W0:Y:S08]  /*4560*/  F2F.F64.F32 R10, R0 ;  /* 0x00000000000a7310 */ /* 0x001e300000201800 */
[----:B-1----:R-:W1:Y:S01]  /*4570*/  F2F.F64.F32 R12, R3 ;  /* 0x00000003000c7310 */ /* 0x002e620000201800 */
[----:B0-----:R0:W-:Y:S07]  /*4580*/  STL.64 [R1], R10 ;  /* 0x0000000a01007387 */ /* 0x0011ee0000100a00 */
[----:B----4-:R-:W3:Y:S01]  /*4590*/  F2F.F64.F32 R14, R14 ;  /* 0x0000000e000e7310 */ /* 0x010ee20000201800 */
[----:B-1----:R0:W-:Y:S04]  /*45a0*/  STL.64 [R1+0x8], R12 ;  /* 0x0000080c01007387 */ /* 0x0021e80000100a00 */
[----:B--23--:R0:W-:Y:S02]  /*45b0*/  STL.64 [R1+0x10], R14 ;  /* 0x0000100e01007387 */ /* 0x00c1e40000100a00 */
[----:B------:R-:W-:-:S07]  /*45c0*/  LEPC R20, `(.L_x_88) ;  /* 0x000000001014794e */ /* 0x000fce0000000000 */
[----:B0-----:R-:W-:Y:S05]  /*45d0*/  CALL.ABS.NOINC R8 ;  /* 0x0000000008007343 */ /* 0x001fea0003c00000 */
.L_x_88:
[----:B------:R-:W-:Y:S05]  /*45e0*/  BSYNC.RECONVERGENT B6 ;  /* 0x0000000000067941 */ /* 0x000fea0003800200 */
.L_x_87:
[----:B------:R-:W-:Y:S01]  /*45f0*/  ISETP.GE.AND P6, PT, R62, R63, PT ;  /* 0x0000003f3e00720c */ /* 0x000fe20003fc6270 */
[----:B------:R-:W-:-:S12]  /*4600*/  BSSY.RECONVERGENT B0, `(.L_x_89) ;  /* 0x000009a000007945 */ /* 0x000fd80003800200 */
[----:B------:R-:W-:Y:S05]  /*4610*/  @P6 BRA `(.L_x_90) ;  /* 0x0000000800606947 */ /* 0x000fea0003800000 */
[----:B------:R-:W-:Y:S01]  /*4620*/  ISETP.NE.AND P0, PT, R22, RZ, PT ;  /* 0x000000ff1600720c */ /* 0x000fe20003f05270 */
[----:B------:R-:W-:Y:S01]  /*4630*/  BSSY.RECONVERGENT B1, `(.L_x_91) ;  /* 0x0000046000017945 */ /* 0x000fe20003800200 */
[----:B01234-:R-:W-:-:S11]  /*4640*/  MOV R0, R62 ;  /* 0x0000003e00007202 */ /* 0x01ffd60000000f00 */
[----:B------:R-:W-:Y:S05]  /*4650*/  @!P0 BRA `(.L_x_92) ;  /* 0x00000004000c8947 */ /* 0x000fea0003800000 */
[----:B------:R-:W-:Y:S01]  /*4660*/  R2UR UR4, R38 ;  /* 0x00000000260472ca */ /* 0x000fe200000e0000 */
[----:B------:R-:W0:Y:S01]  /*4670*/  LDC R4, c[0x0][0x3b0] ;  /* 0x0000ec00ff047b82 */ /* 0x000e220000000800 */
[----:B------:R-:W-:-:S13]  /*4680*/  R2UR UR5, R39 ;  /* 0x00000000270572ca */ /* 0x000fda00000e0000 */
[----:B------:R-:W0:Y:S01]  /*4690*/  LDG.E.CONSTANT R3, desc[UR4][R36.64] ;  /* 0x0000000424037981 */ /* 0x000e22000c1e9900 */
[----:B------:R-:W-:Y:S01]  /*46a0*/  BSSY.RECONVERGENT B2, `(.L_x_93) ;  /* 0x0000011000027945 */ /* 0x000fe20003800200 */
[----:B------:R-:W-:Y:S02]  /*46b0*/  ISETP.NE.AND P1, PT, R22, 0x1, PT ;  /* 0x000000011600780c */ /* 0x000fe40003f25270 */
[----:B0-----:R-:W-:-:S04]  /*46c0*/  ISETP.GE.AND P0, PT, R3, R4, PT ;  /* 0x000000040300720c */ /* 0x001fc80003f06270 */
[----:B------:R-:W-:-:S13]  /*46d0*/  ISETP.LT.OR P0, PT, R3, RZ, P0 ;  /* 0x000000ff0300720c */ /* 0x000fda0000701670 */
[----:B------:R-:W-:Y:S05]  /*46e0*/  @P0 BRA `(.L_x_94) ;  /* 0x0000000000300947 */ /* 0x000fea0003800000 */
[----:B------:R-:W0:Y:S01]  /*46f0*/  S2UR UR5, SR_CgaCtaId ;  /* 0x00000000000579c3 */ /* 0x000e220000008800 */
[----:B------:R-:W-:Y:S01]  /*4700*/  UMOV UR4, 0x400 ;  /* 0x0000040000047882 */ /* 0x000fe20000000000 */
[----:B------:R-:W-:Y:S01]  /*4710*/  IMAD R5, R3, 0x4, R60 ;  /* 0x0000000403057824 */ /* 0x000fe200078e023c */
[----:B------:R-:W-:-:S04]  /*4720*/  UIADD3 UR4, UPT, UPT, UR4, 0x10, URZ ;  /* 0x0000001004047890 */ /* 0x000fc8000fffe0ff */
[----:B------:R-:W-:Y:S01]  /*4730*/  LDS R0, [R5] ;  /* 0x0000000005007984 */ /* 0x000fe20000000800 */
[----:B0-----:R-:W-:-:S06]  /*4740*/  ULEA UR4, UR5, UR4, 0x18 ;  /* 0x0000000405047291 */ /* 0x001fcc000f8ec0ff */
[----:B------:R-:W-:-:S05]  /*4750*/  LEA R7, R3, UR4, 0x2 ;  /* 0x0000000403077c11 */ /* 0x000fca000f8e10ff */
[----:B------:R-:W0:Y:S01]  /*4760*/  LDS R3, [R7] ;  /* 0x0000000007037984 */ /* 0x000e220000000800 */
[----:B------:R-:W0:Y:S02]  /*4770*/  LDCU UR4, c[0x0][0x3c8] ;  /* 0x00007900ff0477ac */ /* 0x000e240008000800 */
[----:B0-----:R-:W-:-:S05]  /*4780*/  FFMA R0, R0, UR4, R3 ;  /* 0x0000000400007c23 */ /* 0x001fca0008000003 */
[----:B------:R-:W-:-:S05]  /*4790*/  FMNMX R0, RZ, R0, !PT ;  /* 0x00000000ff007209 */ /* 0x000fca0007800000 */
[----:B------:R0:W-:Y:S02]  /*47a0*/  STS [R7], R0 ;  /* 0x0000000007007388 */ /* 0x0001e40000000800 */
.L_x_94:
[----:B------:R-:W-:Y:S05]  /*47b0*/  BSYNC.RECONVERGENT B2 ;  /* 0x0000000000027941 */ /* 0x000fea0003800200 */
.L_x_93:
[----:B0-----:R-:W-:Y:S01]  /*47c0*/  IMAD.MOV.U32 R0, RZ, RZ, R57 ;  /* 0x000000ffff007224 */ /* 0x001fe200078e0039 */
[----:B------:R-:W-:Y:S06]  /*47d0*/  @!P1 BRA `(.L_x_92) ;  /* 0x0000000000ac9947 */ /* 0x000fec0003800000 */
[----:B------:R-:W-:Y:S02]  /*47e0*/  R2UR UR4, R38 ;  /* 0x00000000260472ca */ /* 0x000fe400000e0000 */
[----:B------:R-:W-:-:S13]  /*47f0*/  R2UR UR5, R39 ;  /* 0x00000000270572ca */ /* 0x000fda00000e0000 */
[----:B------:R-:W2:Y:S01]  /*4800*/  LDG.E.CONSTANT R3, desc[UR4][R40.64] ;  /* 0x0000000428037981 */ /* 0x000ea2000c1e9900 */
[----:B------:R-:W-:Y:S01]  /*4810*/  BSSY.RECONVERGENT B2, `(.L_x_95) ;  /* 0x0000011000027945 */ /* 0x000fe20003800200 */
[----:B------:R-:W-:Y:S02]  /*4820*/  ISETP.NE.AND P1, PT, R22, 0x2, PT ;  /* 0x000000021600780c */ /* 0x000fe40003f25270 */
[----:B--2---:R-:W-:-:S04]  /*4830*/  ISETP.GE.AND P0, PT, R3, R4, PT ;  /* 0x000000040300720c */ /* 0x004fc80003f06270 */
        /* <DEDUP_REMOVED lines=14> */
.L_x_96:
[----:B------:R-:W-:Y:S05]  /*4920*/  BSYNC.RECONVERGENT B2 ;  /* 0x0000000000027941 */ /* 0x000fea0003800200 */
.L_x_95:
[----:B0-----:R-:W-:Y:S01]  /*4930*/  IMAD.MOV.U32 R0, RZ, RZ, R33 ;  /* 0x000000ffff007224 */ /* 0x001fe200078e0021 */
[----:B------:R-:W-:Y:S06]  /*4940*/  @!P1 BRA `(.L_x_92) ;  /* 0x0000000000509947 */ /* 0x000fec0003800000 */
[----:B------:R-:W-:Y:S02]  /*4950*/  R2UR UR4, R38 ;  /* 0x00000000260472ca */ /* 0x000fe400000e0000 */
[----:B------:R-:W-:-:S13]  /*4960*/  R2UR UR5, R39 ;  /* 0x00000000270572ca */ /* 0x000fda00000e0000 */
[----:B------:R-:W2:Y:S01]  /*4970*/  LDG.E.CONSTANT R3, desc[UR4][R42.64] ;  /* 0x000000042a037981 */ /* 0x000ea2000c1e9900 */
[----:B------:R-:W-:Y:S01]  /*4980*/  IMAD.MOV.U32 R0, RZ, RZ, R24 ;  /* 0x000000ffff007224 */ /* 0x000fe200078e0018 */
[----:B--2---:R-:W-:-:S04]  /*4990*/  ISETP.GE.AND P0, PT, R3, R4, PT ;  /* 0x000000040300720c */ /* 0x004fc80003f06270 */
[----:B------:R-:W-:-:S13]  /*49a0*/  ISETP.LT.OR P0, PT, R3, RZ, P0 ;  /* 0x000000ff0300720c */ /* 0x000fda0000701670 */
[----:B------:R-:W-:Y:S05]  /*49b0*/  @P0 BRA `(.L_x_92) ;  /* 0x0000000000340947 */ /* 0x000fea0003800000 */
[----:B------:R-:W0:Y:S01]  /*49c0*/  S2UR UR5, SR_CgaCtaId ;  /* 0x00000000000579c3 */ /* 0x000e220000008800 */
[----:B------:R-:W-:Y:S01]  /*49d0*/  UMOV UR4, 0x400 ;  /* 0x0000040000047882 */ /* 0x000fe20000000000 */
[----:B------:R-:W-:Y:S01]  /*49e0*/  LEA R4, R3, R60, 0x2 ;  /* 0x0000003c03047211 */ /* 0x000fe200078e10ff */
[----:B------:R-:W-:-:S04]  /*49f0*/  UIADD3 UR4, UPT, UPT, UR4, 0x10, URZ ;  /* 0x0000001004047890 */ /* 0x000fc8000fffe0ff */
[----:B------:R-:W-:Y:S01]  /*4a00*/  LDS R0, [R4] ;  /* 0x0000000004007984 */ /* 0x000fe20000000800 */
[----:B0-----:R-:W-:-:S06]  /*4a10*/  ULEA UR4, UR5, UR4, 0x18 ;  /* 0x0000000405047291 */ /* 0x001fcc000f8ec0ff */
[----:B------:R-:W-:-:S05]  /*4a20*/  LEA R6, R3, UR4, 0x2 ;  /* 0x0000000403067c11 */ /* 0x000fca000f8e10ff */
[----:B------:R-:W0:Y:S01]  /*4a30*/  LDS R3, [R6] ;  /* 0x0000000006037984 */ /* 0x000e220000000800 */
[----:B------:R-:W0:Y:S02]  /*4a40*/  LDCU UR4, c[0x0][0x3c8] ;  /* 0x00007900ff0477ac */ /* 0x000e240008000800 */
[----:B0-----:R-:W-:-:S05]  /*4a50*/  FFMA R0, R0, UR4, R3 ;  /* 0x0000000400007c23 */ /* 0x001fca0008000003 */
[----:B------:R-:W-:Y:S01]  /*4a60*/  FMNMX R3, RZ, R0, !PT ;  /* 0x00000000ff037209 */ /* 0x000fe20007800000 */
[----:B------:R-:W-:-:S04]  /*4a70*/  IMAD.MOV.U32 R0, RZ, RZ, R24 ;  /* 0x000000ffff007224 */ /* 0x000fc800078e0018 */
[----:B------:R0:W-:Y:S03]  /*4a80*/  STS [R6], R3 ;  /* 0x0000000306007388 */ /* 0x0001e60000000800 */
.L_x_92:
[----:B------:R-:W-:Y:S05]  /*4a90*/  BSYNC.RECONVERGENT B1 ;  /* 0x0000000000017941 */ /* 0x000fea0003800200 */
.L_x_91:
[----:B------:R-:W-:-:S13]  /*4aa0*/  ISETP.GE.U32.AND P0, PT, R56, 0x3, PT ;  /* 0x000000033800780c */ /* 0x000fda0003f06070 */
[----:B------:R-:W-:Y:S05]  /*4ab0*/  @!P0 BRA `(.L_x_90) ;  /* 0x0000000400388947 */ /* 0x000fea0003800000 */
.L_x_99:
[----:B01----:R-:W0:Y:S01]  /*4ac0*/  LDC.64 R4, c[0x0][0x388] ;  /* 0x0000e200ff047b82 */ /* 0x003e220000000a00 */
[----:B------:R-:W-:Y:S02]  /*4ad0*/  R2UR UR4, R38 ;  /* 0x00000000260472ca */ /* 0x000fe400000e0000 */
[----:B------:R-:W-:Y:S01]  /*4ae0*/  R2UR UR5, R39 ;  /* 0x00000000270572ca */ /* 0x000fe200000e0000 */
[----:B0-----:R-:W-:-:S12]  /*4af0*/  IMAD.WIDE.U32 R6, R0, 0x4, R4 ;  /* 0x0000000400067825 */ /* 0x001fd800078e0004 */
[----:B------:R-:W2:Y:S01]  /*4b00*/  LDG.E.CONSTANT R7, desc[UR4][R6.64] ;  /* 0x0000000406077981 */ /* 0x000ea2000c1e9900 */
[----:B------:R-:W-:-:S04]  /*4b10*/  IMAD.IADD R0, R61, 0x1, R0 ;  /* 0x000000013d007824 */ /* 0x000fc800078e0200 */
[----:B------:R-:W-:-:S06]  /*4b20*/  IMAD.WIDE.U32 R8, R0, 0x4, R4 ;  /* 0x0000000400087825 */ /* 0x000fcc00078e0004 */
[----:B------:R-:W3:Y:S01]  /*4b30*/  LDG.E.CONSTANT R9, desc[UR4][R8.64] ;  /* 0x0000000408097981 */ /* 0x000ee2000c1e9900 */
[----:B------:R-:W-:-:S04]  /*4b40*/  IMAD.IADD R0, R0, 0x1, R61 ;  /* 0x0000000100007824 */ /* 0x000fc800078e023d */
[----:B------:R-:W-:-:S06]  /*4b50*/  IMAD.WIDE.U32 R10, R0, 0x4, R4 ;  /* 0x00000004000a7825 */ /* 0x000fcc00078e0004 */
[----:B------:R-:W4:Y:S01]  /*4b60*/  LDG.E.CONSTANT R11, desc[UR4][R10.64] ;  /* 0x000000040a0b7981 */ /* 0x000f22000c1e9900 */
[----:B------:R-:W-:-:S04]  /*4b70*/  IMAD.IADD R0, R0, 0x1, R61 ;  /* 0x0000000100007824 */ /* 0x000fc800078e023d */
[----:B------:R-:W-:-:S05]  /*4b80*/  IMAD.WIDE.U32 R4, R0, 0x4, R4 ;  /* 0x0000000400047825 */ /* 0x000fca00078e0004 */
[----:B------:R0:W5:Y:S01]  /*4b90*/  LDG.E.CONSTANT R13, desc[UR4][R4.64] ;  /* 0x00000004040d7981 */ /* 0x000162000c1e9900 */
[----:B------:R-:W2:Y:S01]  /*4ba0*/  LDCU UR4, c[0x0][0x3b0] ;  /* 0x00007600ff0477ac */ /* 0x000ea20008000800 */
[----:B------:R-:W-:Y:S01]  /*4bb0*/  BSSY.RECONVERGENT B1, `(.L_x_97) ;  /* 0x000003a000017945 */ /* 0x000fe20003800200 */
[----:B--2---:R-:W-:-:S04]  /*4bc0*/  ISETP.GE.AND P0, PT, R7, UR4, PT ;  /* 0x0000000407007c0c */ /* 0x004fc8000bf06270 */
[----:B------:R-:W-:Y:S02]  /*4bd0*/  ISETP.LT.OR P0, PT, R7, RZ, P0 ;  /* 0x000000ff0700720c */ /* 0x000fe40000701670 */
[----:B---3--:R-:W-:-:S04]  /*4be0*/  ISETP.GE.AND P1, PT, R9, UR4, PT ;  /* 0x0000000409007c0c */ /* 0x008fc8000bf26270 */
[----:B------:R-:W-:-:S07]  /*4bf0*/  ISETP.LT.OR P1, PT, R9, RZ, P1 ;  /* 0x000000ff0900720c */ /* 0x000fce0000f21670 */
[----:B------:R-:W1:Y:S01]  /*4c00*/  @!P0 S2R R6, SR_CgaCtaId ;  /* 0x0000000000068919 */ /* 0x000e620000008800 */
[----:B------:R-:W-:Y:S01]  /*4c10*/  @!P0 MOV R3, 0x400 ;  /* 0x0000040000038802 */ /* 0x000fe20000000f00 */
[----:B0-----:R-:W0:Y:S01]  /*4c20*/  @!P0 LDC R5, c[0x0][0x3c8] ;  /* 0x0000f200ff058b82 */ /* 0x001e220000000800 */
[----:B----4-:R-:W-:-:S03]  /*4c30*/  ISETP.GE.AND P2, PT, R11, UR4, PT ;  /* 0x000000040b007c0c */ /* 0x010fc6000bf46270 */
[----:B------:R-:W-:Y:S01]  /*4c40*/  @!P0 VIADD R3, R3, 0x10 ;  /* 0x0000001003038836 */ /* 0x000fe20000000000 */
[----:B------:R-:W-:Y:S01]  /*4c50*/  ISETP.LT.OR P2, PT, R11, RZ, P2 ;  /* 0x000000ff0b00720c */ /* 0x000fe20001741670 */
[----:B------:R-:W2:-:S12]  /*4c60*/  @!P1 S2R R8, SR_CgaCtaId ;  /* 0x0000000000089919 */ /* 0x000e980000008800 */
[----:B------:R-:W3:Y:S01]  /*4c70*/  @!P2 S2R R10, SR_CgaCtaId ;  /* 0x00000000000aa919 */ /* 0x000ee20000008800 */
[----:B-1----:R-:W-:Y:S02]  /*4c80*/  @!P0 LEA R6, R6, R3, 0x18 ;  /* 0x0000000306068211 */ /* 0x002fe400078ec0ff */
[----:B------:R-:W-:-:S03]  /*4c90*/  @!P0 LEA R3, R7, R60, 0x2 ;  /* 0x0000003c07038211 */ /* 0x000fc600078e10ff */
[----:B------:R-:W-:Y:S01]  /*4ca0*/  @!P0 IMAD R6, R7, 0x4, R6 ;  /* 0x0000000407068824 */ /* 0x000fe200078e0206 */
[----:B------:R-:W-:Y:S02]  /*4cb0*/  @!P1 MOV R7, 0x400 ;  /* 0x0000040000079802 */ /* 0x000fe40000000f00 */
[----:B------:R-:W-:Y:S03]  /*4cc0*/  @!P0 LDS R3, [R3] ;  /* 0x0000000003038984 */ /* 0x000fe60000000800 */
[----:B------:R-:W-:Y:S01]  /*4cd0*/  @!P1 VIADD R7, R7, 0x10 ;  /* 0x0000001007079836 */ /* 0x000fe20000000000 */
[----:B------:R-:W0:Y:S04]  /*4ce0*/  @!P0 LDS R4, [R6] ;  /* 0x0000000006048984 */ /* 0x000e280000000800 */
[----:B--2---:R-:W-:Y:S01]  /*4cf0*/  @!P1 LEA R8, R8, R7, 0x18 ;  /* 0x0000000708089211 */ /* 0x004fe200078ec0ff */
[----:B0-----:R-:W-:-:S04]  /*4d00*/  @!P0 FFMA R4, R3, R5, R4 ;  /* 0x0000000503048223 */ /* 0x001fc80000000004 */
[C---:B------:R-:W-:Y:S02]  /*4d10*/  @!P1 IMAD R3, R9.reuse, 0x4, R8 ;  /* 0x0000000409039824 */ /* 0x040fe400078e0208 */
[----:B------:R-:W0:Y:S01]  /*4d20*/  @!P1 LDC R8, c[0x0][0x3c8] ;  /* 0x0000f200ff089b82 */ /* 0x000e220000000800 */
[----:B------:R-:W-:Y:S01]  /*4d30*/  @!P0 FMNMX R5, RZ, R4, !PT ;  /* 0x00000004ff058209 */ /* 0x000fe20007800000 */
[----:B------:R-:W-:Y:S01]  /*4d40*/  @!P1 IMAD R4, R9, 0x4, R60 ;  /* 0x0000000409049824 */ /* 0x000fe200078e023c */
[----:B------:R-:W-:-:S03]  /*4d50*/  @!P2 MOV R9, 0x400 ;  /* 0x000004000009a802 */ /* 0x000fc60000000f00 */
[----:B------:R1:W-:Y:S01]  /*4d60*/  @!P0 STS [R6], R5 ;  /* 0x0000000506008388 */ /* 0x0003e20000000800 */
[----:B-----5:R-:W-:Y:S01]  /*4d70*/  ISETP.GE.AND P0, PT, R13, UR4, PT ;  /* 0x000000040d007c0c */ /* 0x020fe2000bf06270 */
[----:B------:R-:W-:Y:S02]  /*4d80*/  @!P2 VIADD R9, R9, 0x10 ;  /* 0x000000100909a836 */ /* 0x000fe40000000000 */
[----:B------:R-:W-:Y:S01]  /*4d90*/  @!P1 LDS R4, [R4] ;  /* 0x0000000004049984 */ /* 0x000fe20000000800 */
[----:B------:R-:W-:Y:S02]  /*4da0*/  ISETP.LT.OR P0, PT, R13, RZ, P0 ;  /* 0x000000ff0d00720c */ /* 0x000fe40000701670 */
[----:B---3--:R-:W-:Y:S01]  /*4db0*/  @!P2 LEA R10, R10, R9, 0x18 ;  /* 0x000000090a0aa211 */ /* 0x008fe200078ec0ff */
[----:B------:R-:W0:Y:S01]  /*4dc0*/  @!P1 LDS R7, [R3] ;  /* 0x0000000003079984 */ /* 0x000e220000000800 */
[----:B-1----:R-:W-:-:S03]  /*4dd0*/  @!P2 LEA R5, R11, R60, 0x2 ;  /* 0x0000003c0b05a211 */ /* 0x002fc600078e10ff */
[----:B------:R-:W-:Y:S02]  /*4de0*/  @!P2 IMAD R6, R11, 0x4, R10 ;  /* 0x000000040b06a824 */ /* 0x000fe400078e020a */
[----:B0-----:R-:W-:-:S05]  /*4df0*/  @!P1 FFMA R7, R4, R8, R7 ;  /* 0x0000000804079223 */ /* 0x001fca0000000007 */
[----:B------:R-:W-:Y:S02]  /*4e00*/  @!P1 FMNMX R8, RZ, R7, !PT ;  /* 0x00000007ff089209 */ /* 0x000fe40007800000 */
[----:B------:R-:W0:Y:S03]  /*4e10*/  @!P2 LDC R7, c[0x0][0x3c8] ;  /* 0x0000f200ff07ab82 */ /* 0x000e260000000800 */
[----:B------:R-:W-:Y:S04]  /*4e20*/  @!P1 STS [R3], R8 ;  /* 0x0000000803009388 */ /* 0x000fe80000000800 */
[----:B------:R-:W-:Y:S04]  /*4e30*/  @!P2 LDS R5, [R5] ;  /* 0x000000000505a984 */ /* 0x000fe80000000800 */
[----:B------:R-:W0:Y:S02]  /*4e40*/  @!P2 LDS R4, [R6] ;  /* 0x000000000604a984 */ /* 0x000e240000000800 */
[----:B0-----:R-:W-:-:S05]  /*4e50*/  @!P2 FFMA R4, R5, R7, R4 ;  /* 0x000000070504a223 */ /* 0x001fca0000000004 */
[----:B------:R-:W-:-:S05]  /*4e60*/  @!P2 FMNMX R7, RZ, R4, !PT ;  /* 0x00000004ff07a209 */ /* 0x000fca0007800000 */
[----:B------:R0:W-:Y:S01]  /*4e70*/  @!P2 STS [R6], R7 ;  /* 0x000000070600a388 */ /* 0x0001e20000000800 */
[----:B------:R-:W-:Y:S05]  /*4e80*/  @P0 BRA `(.L_x_98) ;  /* 0x0000000000300947 */ /* 0x000fea0003800000 */
[----:B------:R-:W1:Y:S01]  /*4e90*/  S2UR UR5, SR_CgaCtaId ;  /* 0x00000000000579c3 */ /* 0x000e620000008800 */
[----:B------:R-:W-:Y:S01]  /*4ea0*/  UMOV UR4, 0x400 ;  /* 0x0000040000047882 */ /* 0x000fe20000000000 */
[----:B------:R-:W-:Y:S01]  /*4eb0*/  IMAD R3, R13, 0x4, R60 ;  /* 0x000000040d037824 */ /* 0x000fe200078e023c */
[----:B------:R-:W-:-:S05]  /*4ec0*/  UIADD3 UR4, UPT, UPT, UR4, 0x10, URZ ;  /* 0x0000001004047890 */ /* 0x000fca000fffe0ff */
[----:B------:R-:W-:Y:S01]  /*4ed0*/  LDS R3, [R3] ;  /* 0x0000000003037984 */ /* 0x000fe20000000800 */
[----:B-1----:R-:W-:-:S06]  /*4ee0*/  ULEA UR4, UR5, UR4, 0x18 ;  /* 0x0000000405047291 */ /* 0x002fcc000f8ec0ff */
[----:B------:R-:W-:-:S05]  /*4ef0*/  LEA R4, R13, UR4, 0x2 ;  /* 0x000000040d047c11 */ /* 0x000fca000f8e10ff */
[----:B0-----:R-:W0:Y:S01]  /*4f00*/  LDS R6, [R4] ;  /* 0x0000000004067984 */ /* 0x001e220000000800 */
[----:B------:R-:W0:Y:S02]  /*4f10*/  LDCU UR4, c[0x0][0x3c8] ;  /* 0x00007900ff0477ac */ /* 0x000e240008000800 */
[----:B0-----:R-:W-:-:S05]  /*4f20*/  FFMA R6, R3, UR4, R6 ;  /* 0x0000000403067c23 */ /* 0x001fca0008000006 */
[----:B------:R-:W-:-:S05]  /*4f30*/  FMNMX R5, RZ, R6, !PT ;  /* 0x00000006ff057209 */ /* 0x000fca0007800000 */
[----:B------:R1:W-:Y:S02]  /*4f40*/  STS [R4], R5 ;  /* 0x0000000504007388 */ /* 0x0003e40000000800 */
.L_x_98:
[----:B------:R-:W-:Y:S05]  /*4f50*/  BSYNC.RECONVERGENT B1 ;  /* 0x0000000000017941 */ /* 0x000fea0003800200 */
.L_x_97:
[----:B------:R-:W2:Y:S01]  /*4f60*/  LDCU UR4, c[0x0][0x3b4] ;  /* 0x00007680ff0477ac */ /* 0x000ea20008000800 */
[----:B------:R-:W-:-:S05]  /*4f70*/  IMAD.IADD R0, R0, 0x1, R61 ;  /* 0x0000000100007824 */ /* 0x000fca00078e023d */
[----:B--2---:R-:W-:-:S13]  /*4f80*/  ISETP.GE.AND P0, PT, R0, UR4, PT ;  /* 0x0000000400007c0c */ /* 0x004fda000bf06270 */
[----:B------:R-:W-:Y:S05]  /*4f90*/  @!P0 BRA `(.L_x_99) ;  /* 0xfffffff800c88947 */ /* 0x000fea000383ffff */
.L_x_90:
[----:B------:R-:W-:Y:S05]  /*4fa0*/  BSYNC.RECONVERGENT B0 ;  /* 0x0000000000007941 */ /* 0x000fea0003800200 */
.L_x_89:
[----:B------:R-:W1:Y:S02]  /*4fb0*/  LDCU UR4, c[0x0][0x3b8] ;  /* 0x00007700ff0477ac */ /* 0x000e640008000800 */
[----:B-1----:R-:W-:-:S05]  /*4fc0*/  IMAD.U32 R5, RZ, RZ, UR4 ;  /* 0x00000004ff057e24 */ /* 0x002fca000f8e00ff */
[----:B------:R-:W-:-:S13]  /*4fd0*/  ISETP.GE.AND P0, PT, R62, R5, PT ;  /* 0x000000053e00720c */ /* 0x000fda0003f06270 */
[----:B------:R-:W-:Y:S05]  /*4fe0*/  @P0 BRA `(.L_x_100) ;  /* 0x0000000c00180947 */ /* 0x000fea0003800000 */
[----:B------:R-:W-:Y:S01]  /*4ff0*/  ISETP.NE.AND P0, PT, R23, 0x3, PT ;  /* 0x000000031700780c */ /* 0x000fe20003f05270 */
[----:B------:R-:W-:Y:S01]  /*5000*/  BSSY.RECONVERGENT B0, `(.L_x_101) ;  /* 0x000005a000007945 */ /* 0x000fe20003800200 */
[----:B0-234-:R-:W-:-:S11]  /*5010*/  IMAD.MOV.U32 R0, RZ, RZ, R62 ;  /* 0x000000ffff007224 */ /* 0x01dfd600078e003e */
[----:B------:R-:W-:Y:S05]  /*5020*/  @!P0 BRA `(.L_x_102) ;  /* 0x00000004005c8947 */ /* 0x000fea0003800000 */
[C---:B------:R-:W-:Y:S01]  /*5030*/  R2UR UR4, R38.reuse ;  /* 0x00000000260472ca */ /* 0x040fe200000e0000 */
[----:B------:R-:W0:Y:S01]  /*5040*/  LDC R10, c[0x0][0x3b0] ;  /* 0x0000ec00ff0a7b82 */ /* 0x000e220000000800 */
[C---:B------:R-:W-:Y:S02]  /*5050*/  R2UR UR5, R39.reuse ;  /* 0x00000000270572ca */ /* 0x040fe400000e0000 */
[----:B------:R-:W-:Y:S02]  /*5060*/  R2UR UR6, R38 ;  /* 0x00000000260672ca */ /* 0x000fe400000e0000 */
[----:B------:R-:W-:-:S09]  /*5070*/  R2UR UR7, R39 ;  /* 0x00000000270772ca */ /* 0x000fd200000e0000 */
[----:B------:R-:W0:Y:S04]  /*5080*/  LDG.E.CONSTANT R0, desc[UR4][R44.64] ;  /* 0x000000042c007981 */ /* 0x000e28000c1e9900 */
[----:B------:R-:W2:Y:S01]  /*5090*/  LDG.E.CONSTANT R3, desc[UR6][R46.64] ;  /* 0x000000062e037981 */ /* 0x000ea2000c1e9900 */
[----:B------:R-:W-:Y:S01]  /*50a0*/  BSSY.RECONVERGENT B1, `(.L_x_103) ;  /* 0x0000014000017945 */ /* 0x000fe20003800200 */
[CC--:B0-----:R-:W-:Y:S02]  /*50b0*/  ISETP.GE.AND P0, PT, R0.reuse, R10.reuse, PT ;  /* 0x0000000a0000720c */ /* 0x0c1fe40003f06270 */
[----:B--2---:R-:W-:Y:S02]  /*50c0*/  ISETP.GE.AND P1, PT, R3, R10, PT ;  /* 0x0000000a0300720c */ /* 0x004fe40003f26270 */
[----:B------:R-:W-:-:S02]  /*50d0*/  ISETP.GT.AND P0, PT, R0, -0x1, !P0 ;  /* 0xffffffff0000780c */ /* 0x000fc40004704270 */
[----:B------:R-:W-:-:S04]  /*50e0*/  ISETP.GT.AND P1, PT, R3, -0x1, !P1 ;  /* 0xffffffff0300780c */ /* 0x000fc80004f24270 */
[----:B------:R-:W-:Y:S02]  /*50f0*/  PLOP3.LUT P0, PT, P0, P1, PT, 0x80, 0x8 ;  /* 0x000000000008781c */ /* 0x000fe40000703070 */
[----:B------:R-:W-:-:S11]  /*5100*/  ISETP.NE.AND P1, PT, R23, RZ, PT ;  /* 0x000000ff1700720c */ /* 0x000fd60003f25270 */
[----:B------:R-:W-:Y:S05]  /*5110*/  @!P0 BRA `(.L_x_104) ;  /* 0x0000000000308947 */ /* 0x000fea0003800000 */
[----:B------:R-:W0:Y:S01]  /*5120*/  S2UR UR5, SR_CgaCtaId ;  /* 0x00000000000579c3 */ /* 0x000e220000008800 */
[----:B------:R-:W-:Y:S01]  /*5130*/  UMOV UR4, 0x400 ;  /* 0x0000040000047882 */ /* 0x000fe20000000000 */
[----:B------:R-:W-:Y:S01]  /*5140*/  LEA R3, R3, R60, 0x2 ;  /* 0x0000003c03037211 */ /* 0x000fe200078e10ff */
[----:B------:R-:W-:-:S05]  /*5150*/  UIADD3 UR4, UPT, UPT, UR4, 0x10, URZ ;  /* 0x0000001004047890 */ /* 0x000fca000fffe0ff */
        /* <DEDUP_REMOVED lines=8> */
.L_x_104:
[----:B------:R-:W-:Y:S05]  /*51e0*/  BSYNC.RECONVERGENT B1 ;  /* 0x0000000000017941 */ /* 0x000fea0003800200 */
.L_x_103:
[----:B0-----:R-:W-:Y:S01]  /*51f0*/  IMAD.MOV.U32 R0, RZ, RZ, R57 ;  /* 0x000000ffff007224 */ /* 0x001fe200078e0039 */
[----:B------:R-:W-:Y:S06]  /*5200*/  @!P1 BRA `(.L_x_102) ;  /* 0x0000000000e49947 */ /* 0x000fec0003800000 */
[C---:B------:R-:W-:Y:S02]  /*5210*/  R2UR UR4, R38.reuse ;  /* 0x00000000260472ca */ /* 0x040fe400000e0000 */
[C---:B------:R-:W-:Y:S02]  /*5220*/  R2UR UR5, R39.reuse ;  /* 0x00000000270572ca */ /* 0x040fe400000e0000 */
[----:B------:R-:W-:Y:S02]  /*5230*/  R2UR UR6, R38 ;  /* 0x00000000260672ca */ /* 0x000fe400000e0000 */
[----:B------:R-:W-:-:S09]  /*5240*/  R2UR UR7, R39 ;  /* 0x00000000270772ca */ /* 0x000fd200000e0000 */
[----:B------:R-:W2:Y:S04]  /*5250*/  LDG.E.CONSTANT R0, desc[UR4][R48.64] ;  /* 0x0000000430007981 */ /* 0x000ea8000c1e9900 */
[----:B------:R-:W3:Y:S01]  /*5260*/  LDG.E.CONSTANT R3, desc[UR6][R50.64] ;  /* 0x0000000632037981 */ /* 0x000ee2000c1e9900 */
[----:B------:R-:W-:Y:S01]  /*5270*/  BSSY.RECONVERGENT B1, `(.L_x_105) ;  /* 0x0000014000017945 */ /* 0x000fe20003800200 */
[CC--:B--2---:R-:W-:Y:S02]  /*5280*/  ISETP.GE.AND P0, PT, R0.reuse, R10.reuse, PT ;  /* 0x0000000a0000720c */ /* 0x0c4fe40003f06270 */
[----:B---3--:R-:W-:Y:S02]  /*5290*/  ISETP.GE.AND P1, PT, R3, R10, PT ;  /* 0x0000000a0300720c */ /* 0x008fe40003f26270 */
[----:B------:R-:W-:-:S02]  /*52a0*/  ISETP.GT.AND P0, PT, R0, -0x1, !P0 ;  /* 0xffffffff0000780c */ /* 0x000fc40004704270 */
[----:B------:R-:W-:-:S04]  /*52b0*/  ISETP.GT.AND P1, PT, R3, -0x1, !P1 ;  /* 0xffffffff0300780c */ /* 0x000fc80004f24270 */
[----:B------:R-:W-:Y:S02]  /*52c0*/  PLOP3.LUT P0, PT, P0, P1, PT, 0x80, 0x8 ;  /* 0x000000000008781c */ /* 0x000fe40000703070 */
[----:B------:R-:W-:-:S11]  /*52d0*/  ISETP.NE.AND P1, PT, R23, 0x1, PT ;  /* 0x000000011700780c */ /* 0x000fd60003f25270 */
[----:B------:R-:W-:Y:S05]  /*52e0*/  @!P0 BRA `(.L_x_106) ;  /* 0x0000000000308947 */ /* 0x000fea0003800000 */
[----:B------:R-:W0:Y:S01]  /*52f0*/  S2UR UR5, SR_CgaCtaId ;  /* 0x00000000000579c3 */ /* 0x000e220000008800 */
[----:B------:R-:W-:Y:S01]  /*5300*/  UMOV UR4, 0x400 ;  /* 0x0000040000047882 */ /* 0x000fe20000000000 */
[----:B------:R-:W-:Y:S01]  /*5310*/  IMAD R3, R3, 0x4, R60 ;  /* 0x0000000403037824 */ /* 0x000fe200078e023c */
        /* <DEDUP_REMOVED lines=9> */
.L_x_106:
[----:B------:R-:W-:Y:S05]  /*53b0*/  BSYNC.RECONVERGENT B1 ;  /* 0x0000000000017941 */ /* 0x000fea0003800200 */
.L_x_105:
[----:B0-----:R-:W-:Y:S01]  /*53c0*/  IMAD.MOV.U32 R0, RZ, RZ, R33 ;  /* 0x000000ffff007224 */ /* 0x001fe200078e0021 */
[----:B------:R-:W-:Y:S06]  /*53d0*/  @!P1 BRA `(.L_x_102) ;  /* 0x0000000000709947 */ /* 0x000fec0003800000 */
[C---:B------:R-:W-:Y:S01]  /*53e0*/  R2UR UR4, R38.reuse ;  /* 0x00000000260472ca */ /* 0x040fe200000e0000 */
[----:B------:R-:W-:Y:S01]  /*53f0*/  IMAD.WIDE R6, R61, 0x4, R48 ;  /* 0x000000043d067825 */ /* 0x000fe200078e0230 */
[----:B------:R-:W-:Y:S02]  /*5400*/  R2UR UR5, R39 ;  /* 0x00000000270572ca */ /* 0x000fe400000e0000 */
[----:B------:R-:W-:Y:S01]  /*5410*/  R2UR UR6, R38 ;  /* 0x00000000260672ca */ /* 0x000fe200000e0000 */
[----:B------:R-:W-:Y:S01]  /*5420*/  IMAD.WIDE R8, R61, 0x4, R50 ;  /* 0x000000043d087825 */ /* 0x000fe200078e0232 */
[----:B------:R-:W-:-:S09]  /*5430*/  R2UR UR7, R39 ;  /* 0x00000000270772ca */ /* 0x000fd200000e0000 */
[----:B------:R-:W2:Y:S04]  /*5440*/  LDG.E.CONSTANT R6, desc[UR4][R6.64] ;  /* 0x0000000406067981 */ /* 0x000ea8000c1e9900 */
[----:B------:R-:W3:Y:S01]  /*5450*/  LDG.E.CONSTANT R9, desc[UR6][R8.64] ;  /* 0x0000000608097981 */ /* 0x000ee2000c1e9900 */
[----:B------:R-:W-:Y:S01]  /*5460*/  IMAD.MOV.U32 R0, RZ, RZ, R24 ;  /* 0x000000ffff007224 */ /* 0x000fe200078e0018 */
[CC--:B--2---:R-:W-:Y:S02]  /*5470*/  ISETP.GE.AND P0, PT, R6.reuse, R10.reuse, PT ;  /* 0x0000000a0600720c */ /* 0x0c4fe40003f06270 */
[----:B---3--:R-:W-:Y:S02]  /*5480*/  ISETP.GE.AND P1, PT, R9, R10, PT ;  /* 0x0000000a0900720c */ /* 0x008fe40003f26270 */
[----:B------:R-:W-:-:S02]  /*5490*/  ISETP.GT.AND P0, PT, R6, -0x1, !P0 ;  /* 0xffffffff0600780c */ /* 0x000fc40004704270 */
[----:B------:R-:W-:-:S04]  /*54a0*/  ISETP.GT.AND P1, PT, R9, -0x1, !P1 ;  /* 0xffffffff0900780c */ /* 0x000fc80004f24270 */
[----:B------:R-:W-:-:S13]  /*54b0*/  PLOP3.LUT P0, PT, P0, P1, PT, 0x80, 0x8 ;  /* 0x000000000008781c */ /* 0x000fda0000703070 */
        /* <DEDUP_REMOVED lines=11> */
[----:B------:R-:W-:Y:S02]  /*5570*/  FMNMX R3, RZ, R0, !PT ;  /* 0x00000000ff037209 */ /* 0x000fe40007800000 */
[----:B------:R-:W-:-:S03]  /*5580*/  MOV R0, R24 ;  /* 0x0000001800007202 */ /* 0x000fc60000000f00 */
[----:B------:R0:W-:Y:S04]  /*5590*/  STS [R6], R3 ;  /* 0x0000000306007388 */ /* 0x0001e80000000800 */
.L_x_102:
[----:B------:R-:W-:Y:S05]  /*55a0*/  BSYNC.RECONVERGENT B0 ;  /* 0x0000000000007941 */ /* 0x000fea0003800200 */
.L_x_101:
[----:B------:R-:W-:-:S13]  /*55b0*/  ISETP.GE.U32.AND P0, PT, R55, 0x3, PT ;  /* 0x000000033700780c */ /* 0x000fda0003f06070 */
[----:B------:R-:W-:Y:S05]  /*55c0*/  @!P0 BRA `(.L_x_100) ;  /* 0x0000000400a08947 */ /* 0x000fea0003800000 */
.L_x_109:
[----:B0-----:R-:W0:Y:S01]  /*55d0*/  LDC.64 R6, c[0x0][0x398] ;  /* 0x0000e600ff067b82 */ /* 0x001e220000000a00 */
[C---:B------:R-:W-:Y:S02]  /*55e0*/  R2UR UR4, R38.reuse ;  /* 0x00000000260472ca */ /* 0x040fe400000e0000 */
[C---:B------:R-:W-:Y:S02]  /*55f0*/  R2UR UR5, R39.reuse ;  /* 0x00000000270572ca */ /* 0x040fe400000e0000 */
[----:B------:R-:W-:Y:S02]  /*5600*/  R2UR UR6, R38 ;  /* 0x00000000260672ca */ /* 0x000fe400000e0000 */
[----:B------:R-:W-:Y:S01]  /*5610*/  R2UR UR7, R39 ;  /* 0x00000000270772ca */ /* 0x000fe200000e0000 */
[----:B-1----:R-:W1:Y:S01]  /*5620*/  LDC.64 R4, c[0x0][0x3a0] ;  /* 0x0000e800ff047b82 */ /* 0x002e620000000a00 */
[----:B0-----:R-:W-:-:S07]  /*5630*/  IMAD.WIDE.U32 R8, R0, 0x4, R6 ;  /* 0x0000000400087825 */ /* 0x001fce00078e0006 */
[----:B------:R-:W2:Y:S01]  /*5640*/  LDG.E.CONSTANT R8, desc[UR4][R8.64] ;  /* 0x0000000408087981 */ /* 0x000ea2000c1e9900 */
[----:B------:R-:W2:Y:S01]  /*5650*/  LDCU UR4, c[0x0][0x3b0] ;  /* 0x00007600ff0477ac */ /* 0x000ea20008000800 */
[----:B-1----:R-:W-:-:S06]  /*5660*/  IMAD.WIDE.U32 R10, R0, 0x4, R4 ;  /* 0x00000004000a7825 */ /* 0x002fcc00078e0004 */
[----:B------:R-:W3:Y:S01]  /*5670*/  LDG.E.CONSTANT R11, desc[UR6][R10.64] ;  /* 0x000000060a0b7981 */ /* 0x000ee2000c1e9900 */
[----:B------:R-:W-:Y:S02]  /*5680*/  R2UR UR8, R38 ;  /* 0x00000000260872ca */ /* 0x000fe400000e0000 */
[----:B------:R-:W-:Y:S01]  /*5690*/  R2UR UR9, R39 ;  /* 0x00000000270972ca */ /* 0x000fe200000e0000 */
[----:B------:R-:W-:Y:S01]  /*56a0*/  IMAD.IADD R15, R61, 0x1, R0 ;  /* 0x000000013d0f7824 */ /* 0x000fe200078e0200 */
[----:B--2---:R-:W-:-:S04]  /*56b0*/  ISETP.GE.AND P0, PT, R8, UR4, PT ;  /* 0x0000000408007c0c */ /* 0x004fc8000bf06270 */
[----:B------:R-:W-:Y:S02]  /*56c0*/  ISETP.GT.AND P0, PT, R8, -0x1, !P0 ;  /* 0xffffffff0800780c */ /* 0x000fe40004704270 */
[----:B---3--:R-:W-:-:S04]  /*56d0*/  ISETP.GE.AND P1, PT, R11, UR4, PT ;  /* 0x000000040b007c0c */ /* 0x008fc8000bf26270 */
[----:B------:R-:W-:-:S04]  /*56e0*/  ISETP.GT.AND P1, PT, R11, -0x1, !P1 ;  /* 0xffffffff0b00780c */ /* 0x000fc80004f24270 */
[----:B------:R-:W-:-:S13]  /*56f0*/  PLOP3.LUT P1, PT, P0, P1, PT, 0x80, 0x8 ;  /* 0x000000000008781c */ /* 0x000fda0000723070 */
[----:B------:R-:W0:Y:S01]  /*5700*/  @P1 S2R R12, SR_CgaCtaId ;  /* 0x00000000000c1919 */ /* 0x000e220000008800 */
[----:B------:R-:W-:Y:S01]  /*5710*/  @P1 MOV R3, 0x400 ;  /* 0x0000040000031802 */ /* 0x000fe20000000f00 */
[----:B------:R-:W1:Y:S04]  /*5720*/  @P1 LDC R14, c[0x0][0x3c8] ;  /* 0x0000f200ff0e1b82 */ /* 0x000e680000000800 */
[----:B------:R-:W-:Y:S02]  /*5730*/  @P1 VIADD R3, R3, 0x10 ;  /* 0x0000001003031836 */ /* 0x000fe40000000000 */
[----:B------:R-:W-:Y:S02]  /*5740*/  @P1 IMAD R0, R11, 0x4, R60 ;  /* 0x000000040b001824 */ /* 0x000fe400078e023c */
[----:B------:R-:W-:-:S04]  /*5750*/  IMAD.WIDE.U32 R10, R15, 0x4, R4 ;  /* 0x000000040f0a7825 */ /* 0x000fc800078e0004 */
[----:B------:R-:W-:Y:S04]  /*5760*/  @P1 LDS R0, [R0] ;  /* 0x0000000000001984 */ /* 0x000fe80000000800 */
[----:B------:R-:W2:Y:S01]  /*5770*/  LDG.E.CONSTANT R11, desc[UR8][R10.64] ;  /* 0x000000080a0b7981 */ /* 0x000ea2000c1e9900 */
[----:B0-----:R-:W-:-:S05]  /*5780*/  @P1 LEA R3, R12, R3, 0x18 ;  /* 0x000000030c031211 */ /* 0x001fca00078ec0ff */
[----:B------:R-:W-:Y:S02]  /*5790*/  @P1 IMAD R3, R8, 0x4, R3 ;  /* 0x0000000408031824 */ /* 0x000fe400078e0203 */
[----:B------:R-:W-:-:S03]  /*57a0*/  IMAD.WIDE.U32 R8, R15, 0x4, R6 ;  /* 0x000000040f087825 */ /* 0x000fc600078e0006 */
[----:B------:R-:W1:Y:S04]  /*57b0*/  @P1 LDS R13, [R3] ;  /* 0x00000000030d1984 */ /* 0x000e680000000800 */
[----:B------:R0:W3:Y:S01]  /*57c0*/  LDG.E.CONSTANT R20, desc[UR6][R8.64] ;  /* 0x0000000608147981 */ /* 0x0000e2000c1e9900 */
[----:B------:R-:W-:-:S04]  /*57d0*/  IMAD.IADD R15, R15, 0x1, R61 ;  /* 0x000000010f0f7824 */ /* 0x000fc800078e023d */
[----:B0-----:R-:W-:-:S06]  /*57e0*/  IMAD.WIDE.U32 R8, R15, 0x4, R4 ;  /* 0x000000040f087825 */ /* 0x001fcc00078e0004 */
[----:B------:R-:W4:Y:S01]  /*57f0*/  LDG.E.CONSTANT R9, desc[UR8][R8.64] ;  /* 0x0000000808097981 */ /* 0x000f22000c1e9900 */
[----:B-1----:R-:W-:Y:S01]  /*5800*/  @P1 FFMA R14, R0, R14, R13 ;  /* 0x0000000e000e1223 */ /* 0x002fe2000000000d */
[----:B------:R-:W-:-:S06]  /*5810*/  IMAD.WIDE.U32 R12, R15, 0x4, R6 ;  /* 0x000000040f0c7825 */ /* 0x000fcc00078e0006 */
[----:B------:R0:W5:Y:S01]  /*5820*/  LDG.E.CONSTANT R12, desc[UR6][R12.64] ;  /* 0x000000060c0c7981 */ /* 0x000162000c1e9900 */
[----:B------:R-:W-:-:S05]  /*5830*/  IADD3 R15, PT, PT, R15, R61, RZ ;  /* 0x0000003d0f0f7210 */ /* 0x000fca0007ffe0ff */
[----:B------:R-:W-:-:S04]  /*5840*/  IMAD.WIDE.U32 R6, R15, 0x4, R6 ;  /* 0x000000040f067825 */ /* 0x000fc800078e0006 */
[----:B------:R-:W-:Y:S01]  /*5850*/  IMAD.WIDE.U32 R4, R15, 0x4, R4 ;  /* 0x000000040f047825 */ /* 0x000fe200078e0004 */
[----:B------:R-:W5:Y:S04]  /*5860*/  LDG.E.CONSTANT R10, desc[UR6][R6.64] ;  /* 0x00000006060a7981 */ /* 0x000f68000c1e9900 */
[----:B------:R1:W5:Y:S01]  /*5870*/  LDG.E.CONSTANT R21, desc[UR8][R4.64] ;  /* 0x0000000804157981 */ /* 0x000362000c1e9900 */
[----:B------:R-:W-:-:S05]  /*5880*/  @P1 FMNMX R14, RZ, R14, !PT ;  /* 0x0000000eff0e1209 */ /* 0x000fca0007800000 */
[----:B------:R-:W-:Y:S01]  /*5890*/  @P1 STS [R3], R14 ;  /* 0x0000000e03001388 */ /* 0x000fe20000000800 */
[----:B------:R-:W-:Y:S01]  /*58a0*/  BSSY.RECONVERGENT B0, `(.L_x_107) ;  /* 0x0000035000007945 */ /* 0x000fe20003800200 */
[----:B--2---:R-:W-:-:S04]  /*58b0*/  ISETP.GE.AND P2, PT, R11, UR4, PT ;  /* 0x000000040b007c0c */ /* 0x004fc8000bf46270 */
[----:B------:R-:W-:Y:S02]  /*58c0*/  ISETP.GT.AND P2, PT, R11, -0x1, !P2 ;  /* 0xffffffff0b00780c */ /* 0x000fe40005744270 */
[----:B---3--:R-:W-:-:S04]  /*58d0*/  ISETP.GE.AND P0, PT, R20, UR4, PT ;  /* 0x0000000414007c0c */ /* 0x008fc8000bf06270 */
[----:B------:R-:W-:-:S04]  /*58e0*/  ISETP.GT.AND P0, PT, R20, -0x1, !P0 ;  /* 0xffffffff1400780c */ /* 0x000fc80004704270 */
[----:B------:R-:W-:-:S13]  /*58f0*/  PLOP3.LUT P0, PT, P0, P2, PT, 0x80, 0x8 ;  /* 0x000000000008781c */ /* 0x000fda0000705070 */
[----:B0-----:R-:W0:Y:S01]  /*5900*/  @P0 S2R R13, SR_CgaCtaId ;  /* 0x00000000000d0919 */ /* 0x001e220000008800 */
[----:B------:R-:W-:Y:S01]  /*5910*/  @P0 MOV R0, 0x400 ;  /* 0x0000040000000802 */ /* 0x000fe20000000f00 */
[----:B-1----:R-:W1:Y:S04]  /*5920*/  @P0 LDC R5, c[0x0][0x3c8] ;  /* 0x0000f200ff050b82 */ /* 0x002e680000000800 */
[----:B------:R-:W-:Y:S01]  /*5930*/  @P0 VIADD R0, R0, 0x10 ;  /* 0x0000001000000836 */ /* 0x000fe20000000000 */
[----:B----4-:R-:W-:-:S04]  /*5940*/  ISETP.GE.AND P2, PT, R9, UR4, PT ;  /* 0x0000000409007c0c */ /* 0x010fc8000bf46270 */
[----:B------:R-:W-:Y:S02]  /*5950*/  ISETP.GT.AND P2, PT, R9, -0x1, !P2 ;  /* 0xffffffff0900780c */ /* 0x000fe40005744270 */
[----:B-----5:R-:W-:Y:S02]  /*5960*/  ISETP.GE.AND P1, PT, R12, UR4, PT ;  /* 0x000000040c007c0c */ /* 0x020fe4000bf26270 */
[----:B0-----:R-:W-:Y:S01]  /*5970*/  @P0 LEA R13, R13, R0, 0x18 ;  /* 0x000000000d0d0211 */ /* 0x001fe200078ec0ff */
[----:B------:R-:W-:-:S04]  /*5980*/  @P0 IMAD R0, R11, 0x4, R60 ;  /* 0x000000040b000824 */ /* 0x000fc800078e023c */
[----:B------:R-:W-:Y:S02]  /*5990*/  @P0 IMAD R4, R20, 0x4, R13 ;  /* 0x0000000414040824 */ /* 0x000fe400078e020d */
[----:B------:R-:W-:Y:S01]  /*59a0*/  @P0 LDS R0, [R0] ;  /* 0x0000000000000984 */ /* 0x000fe20000000800 */
[----:B------:R-:W-:-:S03]  /*59b0*/  ISETP.GT.AND P1, PT, R12, -0x1, !P1 ;  /* 0xffffffff0c00780c */ /* 0x000fc60004f24270 */
[----:B------:R-:W1:Y:S01]  /*59c0*/  @P0 LDS R3, [R4] ;  /* 0x0000000004030984 */ /* 0x000e620000000800 */
[----:B------:R-:W-:-:S13]  /*59d0*/  PLOP3.LUT P1, PT, P1, P2, PT, 0x80, 0x8 ;  /* 0x000000000008781c */ /* 0x000fda0000f25070 */
[----:B------:R-:W0:Y:S01]  /*59e0*/  @P1 S2R R6, SR_CgaCtaId ;  /* 0x0000000000061919 */ /* 0x000e220000008800 */
[----:B-1----:R-:W-:Y:S01]  /*59f0*/  @P0 FFMA R3, R0, R5, R3 ;  /* 0x0000000500030223 */ /* 0x002fe20000000003 */
[----:B------:R-:W-:-:S05]  /*5a00*/  @P1 MOV R5, 0x400 ;  /* 0x0000040000051802 */ /* 0x000fca0000000f00 */
[----:B------:R-:W-:Y:S01]  /*5a10*/  @P1 VIADD R5, R5, 0x10 ;  /* 0x0000001005051836 */ /* 0x000fe20000000000 */
[----:B------:R-:W-:-:S04]  /*5a20*/  @P0 FMNMX R3, RZ, R3, !PT ;  /* 0x00000003ff030209 */ /* 0x000fc80007800000 */
[----:B0-----:R-:W-:Y:S01]  /*5a30*/  @P1 LEA R7, R6, R5, 0x18 ;  /* 0x0000000506071211 */ /* 0x001fe200078ec0ff */
[----:B------:R-:W-:-:S03]  /*5a40*/  @P1 IMAD R5, R9, 0x4, R60 ;  /* 0x0000000409051824 */ /* 0x000fc600078e023c */
[----:B------:R-:W-:Y:S01]  /*5a50*/  @P1 LEA R0, R12, R7, 0x2 ;  /* 0x000000070c001211 */ /* 0x000fe200078e10ff */
[----:B------:R-:W-:Y:S01]  /*5a60*/  @P0 STS [R4], R3 ;  /* 0x0000000304000388 */ /* 0x000fe20000000800 */
[----:B------:R-:W0:Y:S03]  /*5a70*/  @P1 LDC R7, c[0x0][0x3c8] ;  /* 0x0000f200ff071b82 */ /* 0x000e260000000800 */
[----:B------:R-:W-:Y:S04]  /*5a80*/  @P1 LDS R5, [R5] ;  /* 0x0000000005051984 */ /* 0x000fe80000000800 */
[----:B------:R-:W0:Y:S01]  /*5a90*/  @P1 LDS R6, [R0] ;  /* 0x0000000000061984 */ /* 0x000e220000000800 */
[----:B------:R-:W-:-:S02]  /*5aa0*/  ISETP.GE.AND P0, PT, R10, UR4, PT ;  /* 0x000000040a007c0c */ /* 0x000fc4000bf06270 */
[C---:B------:R-:W-:Y:S02]  /*5ab0*/  ISETP.GE.AND P2, PT, R21.reuse, UR4, PT ;  /* 0x0000000415007c0c */ /* 0x040fe4000bf46270 */
[----:B------:R-:W-:Y:S02]  /*5ac0*/  ISETP.GT.AND P0, PT, R10, -0x1, !P0 ;  /* 0xffffffff0a00780c */ /* 0x000fe40004704270 */
[----:B------:R-:W-:-:S04]  /*5ad0*/  ISETP.GT.AND P2, PT, R21, -0x1, !P2 ;  /* 0xffffffff1500780c */ /* 0x000fc80005744270 */
[----:B------:R-:W-:Y:S01]  /*5ae0*/  PLOP3.LUT P0, PT, P0, P2, PT, 0x80, 0x8 ;  /* 0x000000000008781c */ /* 0x000fe20000705070 */
[----:B0-----:R-:W-:-:S05]  /*5af0*/  @P1 FFMA R6, R5, R7, R6 ;  /* 0x0000000705061223 */ /* 0x001fca0000000006 */
[----:B------:R-:W-:-:S05]  /*5b00*/  @P1 FMNMX R7, RZ, R6, !PT ;  /* 0x00000006ff071209 */ /* 0x000fca0007800000 */
[----:B------:R0:W-:Y:S02]  /*5b10*/  @P1 STS [R0], R7 ;  /* 0x0000000700001388 */ /* 0x0001e40000000800 */
[----:B------:R-:W-:Y:S05]  /*5b20*/  @!P0 BRA `(.L_x_108) ;  /* 0x0000000000308947 */ /* 0x000fea0003800000 */
[----:B------:R-:W1:Y:S01]  /*5b30*/  S2UR UR5, SR_CgaCtaId ;  /* 0x00000000000579c3 */ /* 0x000e620000008800 */
[----:B------:R-:W-:Y:S01]  /*5b40*/  UMOV UR4, 0x400 ;  /* 0x0000040000047882 */ /* 0x000fe20000000000 */
[----:B0-----:R-:W-:Y:S01]  /*5b50*/  IMAD R0, R21, 0x4, R60 ;  /* 0x0000000415007824 */ /* 0x001fe200078e023c */
[----:B------:R-:W-:-:S05]  /*5b60*/  UIADD3 UR4, UPT, UPT, UR4, 0x10, URZ ;  /* 0x0000001004047890 */ /* 0x000fca000fffe0ff */
[----:B------:R-:W-:Y:S01]  /*5b70*/  LDS R0, [R0] ;  /* 0x0000000000007984 */ /* 0x000fe20000000800 */
[----:B-1----:R-:W-:-:S06]  /*5b80*/  ULEA UR4, UR5, UR4, 0x18 ;  /* 0x0000000405047291 */ /* 0x002fcc000f8ec0ff */
[----:B------:R-:W-:-:S05]  /*5b90*/  LEA R3, R10, UR4, 0x2 ;  /* 0x000000040a037c11 */ /* 0x000fca000f8e10ff */
[----:B------:R-:W0:Y:S01]  /*5ba0*/  LDS R5, [R3] ;  /* 0x0000000003057984 */ /* 0x000e220000000800 */
[----:B------:R-:W0:Y:S02]  /*5bb0*/  LDCU UR4, c[0x0][0x3c8] ;  /* 0x00007900ff0477ac */ /* 0x000e240008000800 */
[----:B0-----:R-:W-:-:S05]  /*5bc0*/  FFMA R5, R0, UR4, R5 ;  /* 0x0000000400057c23 */ /* 0x001fca0008000005 */
[----:B------:R-:W-:-:S05]  /*5bd0*/  FMNMX R4, RZ, R5, !PT ;  /* 0x00000005ff047209 */ /* 0x000fca0007800000 */
[----:B------:R1:W-:Y:S02]  /*5be0*/  STS [R3], R4 ;  /* 0x0000000403007388 */ /* 0x0003e40000000800 */
.L_x_108:
[----:B------:R-:W-:Y:S05]  /*5bf0*/  BSYNC.RECONVERGENT B0 ;  /* 0x0000000000007941 */ /* 0x000fea0003800200 */
.L_x_107:
[----:B------:R-:W2:Y:S01]  /*5c00*/  LDCU UR4, c[0x0][0x3b8] ;  /* 0x00007700ff0477ac */ /* 0x000ea20008000800 */
[----:B0-----:R-:W-:Y:S02]  /*5c10*/  IMAD.IADD R0, R15, 0x1, R61 ;  /* 0x000000010f007824 */ /* 0x001fe400078e023d */
[----:B--2---:R-:W-:-:S05]  /*5c20*/  IMAD.U32 R5, RZ, RZ, UR4 ;  /* 0x00000004ff057e24 */ /* 0x004fca000f8e00ff */
[----:B------:R-:W-:-:S13]  /*5c30*/  ISETP.GE.AND P0, PT, R0, R5, PT ;  /* 0x000000050000720c */ /* 0x000fda0003f06270 */
[----:B------:R-:W-:Y:S05]  /*5c40*/  @!P0 BRA `(.L_x_109) ;  /* 0xfffffff800608947 */ /* 0x000fea000383ffff */
.L_x_100:
[----:B------:R-:W-:Y:S01]  /*5c50*/  ISETP.NE.AND P0, PT, R62, RZ, PT ;  /* 0x000000ff3e00720c */ /* 0x000fe20003f05270 */
[----:B------:R-:W-:Y:S05]  /*5c60*/  WARPSYNC.ALL ;  /* 0x0000000000007948 */ /* 0x000fea0003800000 */
[----:B------:R-:W-:Y:S07]  /*5c70*/  BAR.SYNC.DEFER_BLOCKING 0x0 ;  /* 0x0000000000007b1d */ /* 0x000fee0000010000 */
[----:B------:R-:W-:Y:S05]  /*5c80*/  @P0 BRA `(.L_x_110) ;  /* 0x00000030003c0947 */ /* 0x000fea0003800000 */
[----:B------:R-:W0:Y:S01]  /*5c90*/  LDC.64 R8, c[0x0][0x388] ;  /* 0x0000e200ff087b82 */ /* 0x000e220000000a00 */
[C---:B------:R-:W-:Y:S02]  /*5ca0*/  R2UR UR4, R38.reuse ;  /* 0x00000000260472ca */ /* 0x040fe400000e0000 */
[C---:B------:R-:W-:Y:S02]  /*5cb0*/  R2UR UR5, R39.reuse ;  /* 0x00000000270572ca */ /* 0x040fe400000e0000 */
[C---:B------:R-:W-:Y:S02]  /*5cc0*/  R2UR UR8, R38.reuse ;  /* 0x00000000260872ca */ /* 0x040fe400000e0000 */
[C---:B------:R-:W-:Y:S02]  /*5cd0*/  R2UR UR9, R39.reuse ;  /* 0x00000000270972ca */ /* 0x040fe400000e0000 */
[----:B------:R-:W-:Y:S02]  /*5ce0*/  R2UR UR6, R38 ;  /* 0x00000000260672ca */ /* 0x000fe400000e0000 */
[----:B------:R-:W-:-:S05]  /*5cf0*/  R2UR UR7, R39 ;  /* 0x00000000270772ca */ /* 0x000fca00000e0000 */
[----:B0-234-:R-:W2:Y:S01]  /*5d00*/  LDG.E.CONSTANT R0, desc[UR4][R8.64] ;  /* 0x0000000408007981 */ /* 0x01dea2000c1e9900 */
[----:B-1----:R-:W0:Y:S01]  /*5d10*/  S2R R4, SR_CgaCtaId ;  /* 0x0000000000047919 */ /* 0x002e220000008800 */
[----:B------:R-:W-:Y:S01]  /*5d20*/  MOV R63, 0x400 ;  /* 0x00000400003f7802 */ /* 0x000fe20000000f00 */
[----:B------:R-:W1:Y:S01]  /*5d30*/  LDCU.64 UR4, c[0x4][0x58] ;  /* 0x01000b00ff0477ac */ /* 0x000e620008000a00 */
[----:B------:R-:W3:Y:S04]  /*5d40*/  LDG.E.CONSTANT R10, desc[UR8][R8.64+0x8] ;  /* 0x00000808080a7981 */ /* 0x000ee8000c1e9900 */
[----:B------:R4:W5:Y:S01]  /*5d50*/  LDG.E.CONSTANT R6, desc[UR6][R8.64+0x4] ;  /* 0x0000040608067981 */ /* 0x000962000c1e9900 */
[----:B------:R-:W-:-:S05]  /*5d60*/  VIADD R3, R63, 0x10 ;  /* 0x000000103f037836 */ /* 0x000fca0000000000 */
[----:B0-----:R-:W-:Y:S02]  /*5d70*/  LEA R3, R4, R3, 0x18 ;  /* 0x0000000304037211 */ /* 0x001fe400078ec0ff */
[----:B----4-:R-:W-:-:S06]  /*5d80*/  MOV R8, 0x0 ;  /* 0x0000000000087802 */ /* 0x010fcc0000000f00 */
[----:B------:R-:W0:Y:S01]  /*5d90*/  LDC.64 R8, c[0x4][R8] ;  /* 0x0100000008087b82 */ /* 0x000e220000000a00 */
[----:B------:R-:W-:Y:S01]  /*5da0*/  ISETP.GE.AND P0, PT, R5, 0x1, PT ;  /* 0x000000010500780c */ /* 0x000fe20003f06270 */
[----:B-1----:R-:W-:Y:S02]  /*5db0*/  IMAD.U32 R4, RZ, RZ, UR4 ;  /* 0x00000004ff047e24 */ /* 0x002fe4000f8e00ff */
[----:B------:R-:W-:Y:S01]  /*5dc0*/  IMAD.U32 R5, RZ, RZ, UR5 ;  /* 0x00000005ff057e24 */ /* 0x000fe2000f8e00ff */
[----:B------:R-:W-:Y:S01]  /*5dd0*/  P2R R64, PR, RZ, 0x1 ;  /* 0x00000001ff407803 */ /* 0x000fe20000000000 */
[----:B--2---:R-:W-:-:S06]  /*5de0*/  IMAD R0, R0, 0x4, R3 ;  /* 0x0000000400007824 */ /* 0x004fcc00078e0203 */
[----:B------:R-:W1:Y:S01]  /*5df0*/  LDS R0, [R0] ;  /* 0x0000000000007984 */ /* 0x000e620000000800 */
[----:B---3--:R-:W-:Y:S01]  /*5e00*/  IMAD R7, R10, 0x4, R3 ;  /* 0x000000040a077824 */ /* 0x008fe200078e0203 */
[----:B-----5:R-:W-:-:S05]  /*5e10*/  LEA R6, R6, R3, 0x2 ;  /* 0x0000000306067211 */ /* 0x020fca00078e10ff */
[----:B------:R-:W2:Y:S04]  /*5e20*/  LDS R7, [R7] ;  /* 0x0000000007077984 */ /* 0x000ea80000000800 */
[----:B------:R-:W3:Y:S01]  /*5e30*/  LDS R3, [R6] ;  /* 0x0000000006037984 */ /* 0x000ee20000000800 */
[----:B-1----:R-:W1:Y:S08]  /*5e40*/  F2F.F64.F32 R10, R0 ;  /* 0x00000000000a7310 */ /* 0x002e700000201800 */
[----:B--2---:R-:W2:Y:S08]  /*5e50*/  F2F.F64.F32 R14, R7 ;  /* 0x00000007000e7310 */ /* 0x004eb00000201800 */
[----:B---3--:R-:W3:Y:S01]  /*5e60*/  F2F.F64.F32 R12, R3 ;  /* 0x00000003000c7310 */ /* 0x008ee20000201800 */
[----:B-1----:R1:W-:Y:S04]  /*5e70*/  STL.64 [R1], R10 ;  /* 0x0000000a01007387 */ /* 0x0023e80000100a00 */
[----:B--2---:R1:W-:Y:S04]  /*5e80*/  STL.64 [R1+0x10], R14 ;  /* 0x0000100e01007387 */ /* 0x0043e80000100a00 */
[----:B---3--:R1:W-:Y:S01]  /*5e90*/  STL.64 [R1+0x8], R12 ;  /* 0x0000080c01007387 */ /* 0x0083e20000100a00 */
[----:B------:R-:W-:-:S02]  /*5ea0*/  IMAD.MOV.U32 R6, RZ, RZ, R18 ;  /* 0x000000ffff067224 */ /* 0x000fc400078e0012 */
[----:B0-----:R-:W-:-:S07]  /*5eb0*/  IMAD.MOV.U32 R7, RZ, RZ, R17 ;  /* 0x000000ffff077224 */ /* 0x001fce00078e0011 */
[----:B------:R-:W-:-:S07]  /*5ec0*/  LEPC R20, `(.L_x_111) ;  /* 0x000000001014794e */ /* 0x000fce0000000000 */
[----:B-1----:R-:W-:Y:S05]  /*5ed0*/  CALL.ABS.NOINC R8 ;  /* 0x0000000008007343 */ /* 0x002fea0003c00000 */
.L_x_111:
[----:B------:R-:W-:Y:S01]  /*5ee0*/  ISETP.NE.AND P6, PT, R64, RZ, PT ;  /* 0x000000ff4000720c */ /* 0x000fe20003fc5270 */
[----:B------:R-:W-:-:S12]  /*5ef0*/  BSSY.RECONVERGENT B6, `(.L_x_112) ;  /* 0x000002a000067945 */ /* 0x000fd80003800200 */
[----:B------:R-:W-:Y:S05]  /*5f00*/  @!P6 BRA `(.L_x_113) ;  /* 0x0000000000a0e947 */ /* 0x000fea0003800000 */
[----:B------:R-:W0:Y:S01]  /*5f10*/  LDC.64 R4, c[0x0][0x398] ;  /* 0x0000e600ff047b82 */ /* 0x000e220000000a00 */
[----:B------:R-:W-:Y:S02]  /*5f20*/  R2UR UR4, R38 ;  /* 0x00000000260472ca */ /* 0x000fe400000e0000 */
[----:B------:R-:W-:Y:S01]  /*5f30*/  R2UR UR5, R39 ;  /* 0x00000000270572ca */ /* 0x000fe200000e0000 */
[----:B------:R-:W1:Y:S01]  /*5f40*/  S2R R6, SR_CgaCtaId ;  /* 0x0000000000067919 */ /* 0x000e620000008800 */
[----:B------:R-:W-:-:S03]  /*5f50*/  IADD3 R63, PT, PT, R63, 0x10, RZ ;  /* 0x000000103f3f7810 */ /* 0x000fc60007ffe0ff */
[----:B------:R-:W2:Y:S08]  /*5f60*/  LDC R3, c[0x0][0x3b8] ;  /* 0x0000ee00ff037b82 */ /* 0x000eb00000000800 */
[----:B0-----:R-:W3:Y:S01]  /*5f70*/  LDG.E.CONSTANT R0, desc[UR4][R4.64] ;  /* 0x0000000404007981 */ /* 0x001ee2000c1e9900 */
[----:B------:R-:W-:Y:S02]  /*5f80*/  CS2R R10, SRZ ;  /* 0x00000000000a7805 */ /* 0x000fe4000001ff00 */
[----:B------:R-:W-:-:S02]  /*5f90*/  CS2R R12, SRZ ;  /* 0x00000000000c7805 */ /* 0x000fc4000001ff00 */
[----:B--2---:R-:W-:Y:S02]  /*5fa0*/  ISETP.NE.AND P0, PT, R3, 0x1, PT ;  /* 0x000000010300780c */ /* 0x004fe40003f05270 */
[----:B-1----:R-:W-:-:S05]  /*5fb0*/  LEA R63, R6, R63, 0x18 ;  /* 0x0000003f063f7211 */ /* 0x002fca00078ec0ff */
[----:B---3--:R-:W-:-:S06]  /*5fc0*/  IMAD R0, R0, 0x4, R63 ;  /* 0x0000000400007824 */ /* 0x008fcc00078e023f */
[----:B------:R-:W0:Y:S02]  /*5fd0*/  LDS R0, [R0] ;  /* 0x0000000000007984 */ /* 0x000e240000000800 */
[----:B0-----:R0:W1:Y:S01]  /*5fe0*/  F2F.F64.F32 R8, R0 ;  /* 0x0000000000087310 */ /* 0x0010620000201800 */
[----:B------:R-:W-:Y:S05]  /*5ff0*/  @!P0 BRA `(.L_x_114) ;  /* 0x0000000000348947 */ /* 0x000fea0003800000 */
[----:B------:R-:W-:Y:S02]  /*6000*/  ISETP.GE.U32.AND P0, PT, R3, 0x3, PT ;  /* 0x000000030300780c */ /* 0x000fe40003f06070 */
[----:B------:R-:W-:Y:S02]  /*6010*/  R2UR UR4, R38 ;  /* 0x00000000260472ca */ /* 0x000fe400000e0000 */
[----:B------:R-:W-:-:S09]  /*6020*/  R2UR UR5, R39 ;  /* 0x00000000270572ca */ /* 0x000fd200000e0000 */
[----:B------:R-:W-:Y:S02]  /*6030*/  @P0 R2UR UR6, R38 ;  /* 0x00000000260602ca */ /* 0x000fe400000e0000 */
[----:B------:R-:W-:Y:S02]  /*6040*/  @P0 R2UR UR7, R39 ;  /* 0x00000000270702ca */ /* 0x000fe400000e0000 */
[----:B0-----:R-:W2:Y:S11]  /*6050*/  LDG.E.CONSTANT R0, desc[UR4][R4.64+0x4] ;  /* 0x0000040404007981 */ /* 0x001eb6000c1e9900 */
[----:B------:R-:W3:Y:S01]  /*6060*/  @P0 LDG.E.CONSTANT R6, desc[UR6][R4.64+0x8] ;  /* 0x0000080604060981 */ /* 0x000ee2000c1e9900 */
[----:B--2---:R-:W-:-:S06]  /*6070*/  IMAD R0, R0, 0x4, R63 ;  /* 0x0000000400007824 */ /* 0x004fcc00078e023f */
[----:B------:R-:W0:Y:S01]  /*6080*/  LDS R0, [R0] ;  /* 0x0000000000007984 */ /* 0x000e220000000800 */
[----:B---3--:R-:W-:-:S06]  /*6090*/  @P0 IMAD R3, R6, 0x4, R63 ;  /* 0x0000000406030824 */ /* 0x008fcc00078e023f */
[----:B------:R-:W2:Y:S01]  /*60a0*/  @P0 LDS R3, [R3] ;  /* 0x0000000003030984 */ /* 0x000ea20000000800 */
[----:B0-----:R3:W4:Y:S08]  /*60b0*/  F2F.F64.F32 R12, R0 ;  /* 0x00000000000c7310 */ /* 0x0017300000201800 */
[----:B--2---:R3:W2:Y:S02]  /*60c0*/  @P0 F2F.F64.F32 R10, R3 ;  /* 0x00000003000a0310 */ /* 0x0046a40000201800 */
.L_x_114:
[----:B0--3--:R-:W-:Y:S01]  /*60d0*/  MOV R0, 0x0 ;  /* 0x0000000000007802 */ /* 0x009fe20000000f00 */
[----:B-1----:R0:W-:Y:S01]  /*60e0*/  STL.64 [R1], R8 ;  /* 0x0000000801007387 */ /* 0x0021e20000100a00 */
[----:B------:R-:W1:Y:S01]  /*60f0*/  LDCU.64 UR4, c[0x4][0x60] ;  /* 0x01000c00ff0477ac */ /* 0x000e620008000a00 */
[----:B------:R-:W-:Y:S01]  /*6100*/  MOV R6, R18 ;  /* 0x0000001200067202 */ /* 0x000fe20000000f00 */
[----:B------:R0:W3:Y:S01]  /*6110*/  LDC.64 R14, c[0x4][R0] ;  /* 0x01000000000e7b82 */ /* 0x0000e20000000a00 */
[----:B----4-:R0:W-:Y:S01]  /*6120*/  STL.64 [R1+0x8], R12 ;  /* 0x0000080c01007387 */ /* 0x0101e20000100a00 */
[----:B------:R-:W-:-:S03]  /*6130*/  IMAD.MOV.U32 R7, RZ, RZ, R17 ;  /* 0x000000ffff077224 */ /* 0x000fc600078e0011 */
[----:B--2---:R0:W-:Y:S01]  /*6140*/  STL.64 [R1+0x10], R10 ;  /* 0x0000100a01007387 */ /* 0x0041e20000100a00 */
[----:B-1----:R-:W-:Y:S02]  /*6150*/  IMAD.U32 R4, RZ, RZ, UR4 ;  /* 0x00000004ff047e24 */ /* 0x002fe4000f8e00ff */
[----:B0-----:R-:W-:-:S07]  /*6160*/  IMAD.U32 R5, RZ, RZ, UR5 ;  /* 0x00000005ff057e24 */ /* 0x001fce000f8e00ff */
[----:B------:R-:W-:-:S07]  /*6170*/  LEPC R20, `(.L_x_113) ;  /* 0x000000001014794e */ /* 0x000fce0000000000 */
[----:B---3--:R-:W-:Y:S05]  /*6180*/  CALL.ABS.NOINC R14 ;  /* 0x000000000e007343 */ /* 0x008fea0003c00000 */
.L_x_113:
[----:B------:R-:W-:Y:S05]  /*6190*/  BSYNC.RECONVERGENT B6 ;  /* 0x0000000000067941 */ /* 0x000fea0003800200 */
.L_x_112:
[----:B------:R-:W0:Y:S01]  /*61a0*/  LDC R0, c[0x0][0x3b4] ;  /* 0x0000ed00ff007b82 */ /* 0x000e220000000800 */
[----:B------:R-:W-:Y:S01]  /*61b0*/  IMAD.MOV.U32 R12, RZ, RZ, RZ ;  /* 0x000000ffff0c7224 */ /* 0x000fe200078e00ff */
[----:B0-----:R-:W-:-:S13]  /*61c0*/  ISETP.GE.AND P0, PT, R0, 0x1, PT ;  /* 0x000000010000780c */ /* 0x001fda0003f06270 */
[----:B------:R-:W-:Y:S05]  /*61d0*/  @!P0 BRA `(.L_x_115) ;  /* 0x0000000c00b88947 */ /* 0x000fea0003800000 */
[----:B------:R-:W-:Y:S01]  /*61e0*/  ISETP.GE.U32.AND P1, PT, R31, 0xf, PT ;  /* 0x0000000f1f00780c */ /* 0x000fe20003f26070 */
[----:B------:R-:W-:Y:S02]  /*61f0*/  IMAD.MOV.U32 R12, RZ, RZ, RZ ;  /* 0x000000ffff0c7224 */ /* 0x000fe400078e00ff */
[----:B------:R-:W-:-:S10]  /*6200*/  IMAD.MOV.U32 R0, RZ, RZ, RZ ;  /* 0x000000ffff007224 */ /* 0x000fd400078e00ff */
[----:B------:R-:W-:Y:S05]  /*6210*/  @!P1 BRA `(.L_x_116) ;  /* 0x0000000400989947 */ /* 0x000fea0003800000 */
[----:B------:R-:W0:Y:S01]  /*6220*/  S2R R5, SR_CgaCtaId ;  /* 0x0000000000057919 */ /* 0x000e220000008800 */
[----:B------:R-:W-:Y:S01]  /*6230*/  MOV R0, 0x400 ;  /* 0x0000040000007802 */ /* 0x000fe20000000f00 */
[----:B------:R-:W-:Y:S01]  /*6240*/  HFMA2 R12, -RZ, RZ, 0, 0 ;  /* 0x00000000ff0c7431 */ /* 0x000fe200000001ff */
[----:B------:R-:W-:Y:S01]  /*6250*/  BSSY.RECONVERGENT B0, `(.L_x_117) ;  /* 0x0000061000007945 */ /* 0x000fe20003800200 */
[----:B------:R-:W-:Y:S02]  /*6260*/  IMAD.MOV.U32 R3, RZ, RZ, RZ ;  /* 0x000000ffff037224 */ /* 0x000fe400078e00ff */
[----:B------:R-:W-:-:S05]  /*6270*/  VIADD R0, R0, 0x10 ;  /* 0x0000001000007836 */ /* 0x000fca0000000000 */
[----:B0-----:R-:W-:-:S07]  /*6280*/  LEA R0, R5, R0, 0x18 ;  /* 0x0000000005007211 */ /* 0x001fce00078ec0ff */
.L_x_118:
[----:B------:R-:W0:Y:S01]  /*6290*/  LDC.64 R4, c[0x0][0x388] ;  /* 0x0000e200ff047b82 */ /* 0x000e220000000a00 */
[----:B------:R-:W-:Y:S02]  /*62a0*/  R2UR UR4, R38 ;  /* 0x00000000260472ca */ /* 0x000fe400000e0000 */
[----:B------:R-:W-:Y:S01]  /*62b0*/  R2UR UR5, R39 ;  /* 0x00000000270572ca */ /* 0x000fe200000e0000 */
[----:B0-----:R-:W-:-:S12]  /*62c0*/  IMAD.WIDE.U32 R4, R3, 0x4, R4 ;  /* 0x0000000403047825 */ /* 0x001fd800078e0004 */
[----:B------:R-:W2:Y:S01]  /*62d0*/  LDG.E.CONSTANT R7, desc[UR4][R4.64] ;  /* 0x0000000404077981 */ /* 0x000ea2000c1e9900 */
[C---:B------:R-:W-:Y:S02]  /*62e0*/  R2UR UR6, R38.reuse ;  /* 0x00000000260672ca */ /* 0x040fe400000e0000 */
[C---:B------:R-:W-:Y:S01]  /*62f0*/  R2UR UR7, R39.reuse ;  /* 0x00000000270772ca */ /* 0x040fe200000e0000 */
[----:B------:R-:W3:Y:S01]  /*6300*/  LDG.E.CONSTANT R9, desc[UR4][R4.64+0x4] ;  /* 0x0000040404097981 */ /* 0x000ee2000c1e9900 */
[C---:B------:R-:W-:Y:S02]  /*6310*/  R2UR UR8, R38.reuse ;  /* 0x00000000260872ca */ /* 0x040fe400000e0000 */
[----:B------:R-:W-:Y:S01]  /*6320*/  R2UR UR9, R39 ;  /* 0x00000000270972ca */ /* 0x000fe200000e0000 */
[----:B------:R-:W4:Y:S08]  /*6330*/  LDG.E.CONSTANT R65, desc[UR4][R4.64+0x3c] ;  /* 0x00003c0404417981 */ /* 0x000f30000c1e9900 */
[----:B------:R-:W5:Y:S04]  /*6340*/  LDG.E.CONSTANT R11, desc[UR6][R4.64+0x8] ;  /* 0x00000806040b7981 */ /* 0x000f68000c1e9900 */
[----:B------:R-:W4:Y:S01]  /*6350*/  LDG.E.CONSTANT R13, desc[UR8][R4.64+0xc] ;  /* 0x00000c08040d7981 */ /* 0x000f22000c1e9900 */
[----:B------:R-:W-:-:S02]  /*6360*/  R2UR UR10, R38 ;  /* 0x00000000260a72ca */ /* 0x000fc400000e0000 */
[----:B------:R-:W-:Y:S01]  /*6370*/  R2UR UR11, R39 ;  /* 0x00000000270b72ca */ /* 0x000fe200000e0000 */
[----:B------:R-:W4:Y:S04]  /*6380*/  LDG.E.CONSTANT R15, desc[UR6][R4.64+0x14] ;  /* 0x00001406040f7981 */ /* 0x000f28000c1e9900 */
[----:B------:R-:W4:Y:S08]  /*6390*/  LDG.E.CONSTANT R21, desc[UR8][R4.64+0x18] ;  /* 0x0000180804157981 */ /* 0x000f30000c1e9900 */
[----:B------:R-:W4:Y:S01]  /*63a0*/  LDG.E.CONSTANT R63, desc[UR10][R4.64+0x1c] ;  /* 0x00001c0a043f7981 */ /* 0x000f22000c1e9900 */
[----:B--2---:R-:W-:-:S06]  /*63b0*/  IMAD R7, R7, 0x4, R0 ;  /* 0x0000000407077824 */ /* 0x004fcc00078e0200 */
[----:B------:R-:W0:Y:S02]  /*63c0*/  LDS R7, [R7] ;  /* 0x0000000007077984 */ /* 0x000e240000000800 */
[----:B0-----:R-:W-:-:S13]  /*63d0*/  FSETP.GT.AND P1, PT, R7, RZ, PT ;  /* 0x000000ff0700720b */ /* 0x001fda0003f24000 */
[----:B------:R-:W-:Y:S02]  /*63e0*/  @P1 FADD R12, R7, R12 ;  /* 0x0000000c070c1221 */ /* 0x000fe40000000000 */
[----:B------:R-:W2:Y:S01]  /*63f0*/  LDG.E.CONSTANT R7, desc[UR4][R4.64+0x10] ;  /* 0x0000100404077981 */ /* 0x000ea2000c1e9900 */
[--C-:B---3--:R-:W-:Y:S02]  /*6400*/  IMAD R9, R9, 0x4, R0.reuse ;  /* 0x0000000409097824 */ /* 0x108fe400078e0200 */
[----:B-----5:R-:W-:-:S04]  /*6410*/  IMAD R11, R11, 0x4, R0 ;  /* 0x000000040b0b7824 */ /* 0x020fc800078e0200 */
[----:B------:R-:W0:Y:S01]  /*6420*/  LDS R9, [R9] ;  /* 0x0000000009097984 */ /* 0x000e220000000800 */
[----:B----4-:R-:W-:-:S03]  /*6430*/  IMAD R13, R13, 0x4, R0 ;  /* 0x000000040d0d7824 */ /* 0x010fc600078e0200 */
[----:B------:R-:W1:Y:S04]  /*6440*/  LDS R11, [R11] ;  /* 0x000000000b0b7984 */ /* 0x000e680000000800 */
[----:B------:R-:W3:Y:S01]  /*6450*/  LDS R13, [R13] ;  /* 0x000000000d0d7984 */ /* 0x000ee20000000800 */
[--C-:B------:R-:W-:Y:S02]  /*6460*/  IMAD R15, R15, 0x4, R0.reuse ;  /* 0x000000040f0f7824 */ /* 0x100fe400078e0200 */
[----:B------:R-:W-:-:S04]  /*6470*/  IMAD R21, R21, 0x4, R0 ;  /* 0x0000000415157824 */ /* 0x000fc800078e0200 */
[----:B------:R-:W4:Y:S01]  /*6480*/  LDS R15, [R15] ;  /* 0x000000000f0f7984 */ /* 0x000f220000000800 */
[----:B------:R-:W-:-:S03]  /*6490*/  IMAD R63, R63, 0x4, R0 ;  /* 0x000000043f3f7824 */ /* 0x000fc600078e0200 */
[----:B------:R-:W5:Y:S04]  /*64a0*/  LDS R21, [R21] ;  /* 0x0000000015157984 */ /* 0x000f680000000800 */
[----:B------:R-:W-:Y:S01]  /*64b0*/  LDS R63, [R63] ;  /* 0x000000003f3f7984 */ /* 0x000fe20000000800 */
[----:B0-----:R-:W-:Y:S02]  /*64c0*/  FSETP.GT.AND P1, PT, R9, RZ, PT ;  /* 0x000000ff0900720b */ /* 0x001fe40003f24000 */
[----:B-1----:R-:W-:Y:S02]  /*64d0*/  FSETP.GT.AND P2, PT, R11, RZ, PT ;  /* 0x000000ff0b00720b */ /* 0x002fe40003f44000 */
[----:B---3--:R-:W-:-:S09]  /*64e0*/  FSETP.GT.AND P3, PT, R13, RZ, PT ;  /* 0x000000ff0d00720b */ /* 0x008fd20003f64000 */
[----:B------:R-:W-:Y:S02]  /*64f0*/  @P1 FADD R12, R12, R9 ;  /* 0x000000090c0c1221 */ /* 0x000fe40000000000 */
[----:B------:R-:W3:Y:S02]  /*6500*/  LDG.E.CONSTANT R9, desc[UR6][R4.64+0x24] ;  /* 0x0000240604097981 */ /* 0x000ee4000c1e9900 */
[----:B------:R-:W-:Y:S02]  /*6510*/  @P2 FADD R12, R12, R11 ;  /* 0x0000000b0c0c2221 */ /* 0x000fe40000000000 */
[----:B------:R-:W3:Y:S02]  /*6520*/  LDG.E.CONSTANT R11, desc[UR8][R4.64+0x28] ;  /* 0x00002808040b7981 */ /* 0x000ee4000c1e9900 */
[----:B------:R-:W-:Y:S01]  /*6530*/  @P3 FADD R12, R12, R13 ;  /* 0x0000000d0c0c3221 */ /* 0x000fe20000000000 */
[----:B----4-:R-:W-:Y:S01]  /*6540*/  FSETP.GT.AND P2, PT, R15, RZ, PT ;  /* 0x000000ff0f00720b */ /* 0x010fe20003f44000 */
[----:B------:R-:W4:Y:S01]  /*6550*/  LDG.E.CONSTANT R13, desc[UR4][R4.64+0x2c] ;  /* 0x00002c04040d7981 */ /* 0x000f22000c1e9900 */
[----:B-----5:R-:W-:-:S02]  /*6560*/  FSETP.GT.AND P3, PT, R21, RZ, PT ;  /* 0x000000ff1500720b */ /* 0x020fc40003f64000 */
[----:B--2---:R-:W-:-:S06]  /*6570*/  LEA R7, R7, R0, 0x2 ;  /* 0x0000000007077211 */ /* 0x004fcc00078e10ff */
[----:B------:R-:W0:Y:S02]  /*6580*/  LDS R7, [R7] ;  /* 0x0000000007077984 */ /* 0x000e240000000800 */
[----:B0-----:R-:W-:-:S13]  /*6590*/  FSETP.GT.AND P1, PT, R7, RZ, PT ;  /* 0x000000ff0700720b */ /* 0x001fda0003f24000 */
[----:B------:R-:W-:Y:S02]  /*65a0*/  @P1 FADD R12, R12, R7 ;  /* 0x000000070c0c1221 */ /* 0x000fe40000000000 */
[----:B------:R-:W2:Y:S01]  /*65b0*/  LDG.E.CONSTANT R7, desc[UR4][R4.64+0x20] ;  /* 0x0000200404077981 */ /* 0x000ea2000c1e9900 */
[----:B------:R-:W-:Y:S01]  /*65c0*/  FSETP.GT.AND P1, PT, R63, RZ, PT ;  /* 0x000000ff3f00720b */ /* 0x000fe20003f24000 */
[----:B------:R-:W-:Y:S02]  /*65d0*/  @P2 FADD R12, R12, R15 ;  /* 0x0000000f0c0c2221 */ /* 0x000fe40000000000 */
[----:B------:R-:W5:Y:S02]  /*65e0*/  LDG.E.CONSTANT R15, desc[UR6][R4.64+0x30] ;  /* 0x00003006040f7981 */ /* 0x000f64000c1e9900 */
[----:B------:R-:W-:Y:S02]  /*65f0*/  @P3 FADD R12, R12, R21 ;  /* 0x000000150c0c3221 */ /* 0x000fe40000000000 */
[----:B------:R-:W5:Y:S06]  /*6600*/  LDG.E.CONSTANT R21, desc[UR8][R4.64+0x34] ;  /* 0x0000340804157981 */ /* 0x000f6c000c1e9900 */
[----:B------:R-:W-:-:S02]  /*6610*/  @P1 FADD R12, R12, R63 ;  /* 0x0000003f0c0c1221 */ /* 0x000fc40000000000 */
[----:B------:R-:W5:Y:S01]  /*6620*/  LDG.E.CONSTANT R63, desc[UR10][R4.64+0x38] ;  /* 0x0000380a043f7981 */ /* 0x000f62000c1e9900 */
[--C-:B---3--:R-:W-:Y:S01]  /*6630*/  IMAD R9, R9, 0x4, R0.reuse ;  /* 0x0000000409097824 */ /* 0x108fe200078e0200 */
[----:B------:R-:W-:Y:S01]  /*6640*/  LEA R11, R11, R0, 0x2 ;  /* 0x000000000b0b7211 */ /* 0x000fe200078e10ff */
[----:B----4-:R-:W-:-:S04]  /*6650*/  IMAD R13, R13, 0x4, R0 ;  /* 0x000000040d0d7824 */ /* 0x010fc800078e0200 */
[----:B------:R-:W0:Y:S04]  /*6660*/  LDS R9, [R9] ;  /* 0x0000000009097984 */ /* 0x000e280000000800 */
[----:B------:R-:W1:Y:S04]  /*6670*/  LDS R11, [R11] ;  /* 0x000000000b0b7984 */ /* 0x000e680000000800 */
[----:B------:R-:W-:Y:S01]  /*6680*/  LDS R13, [R13] ;  /* 0x000000000d0d7984 */ /* 0x000fe20000000800 */
[----:B------:R-:W-:-:S06]  /*6690*/  IMAD R65, R65, 0x4, R0 ;  /* 0x0000000441417824 */ /* 0x000fcc00078e0200 */
[----:B------:R-:W-:Y:S01]  /*66a0*/  LDS R65, [R65] ;  /* 0x0000000041417984 */ /* 0x000fe20000000800 */
[----:B------:R-:W-:Y:S02]  /*66b0*/  IADD3 R3, PT, PT, R3, 0x10, RZ ;  /* 0x0000001003037810 */ /* 0x000fe40007ffe0ff */
[----:B0-----:R-:W-:Y:S02]  /*66c0*/  FSETP.GT.AND P2, PT, R9, RZ, PT ;  /* 0x000000ff0900720b */ /* 0x001fe40003f44000 */
[----:B-1----:R-:W-:Y:S01]  /*66d0*/  FSETP.GT.AND P3, PT, R11, RZ, PT ;  /* 0x000000ff0b00720b */ /* 0x002fe20003f64000 */
[----:B--2---:R-:W-:-:S06]  /*66e0*/  IMAD R7, R7, 0x4, R0 ;  /* 0x0000000407077824 */ /* 0x004fcc00078e0200 */
[----:B------:R-:W0:Y:S01]  /*66f0*/  LDS R7, [R7] ;  /* 0x0000000007077984 */ /* 0x000e220000000800 */
[--C-:B-----5:R-:W-:Y:S02]  /*6700*/  IMAD R15, R15, 0x4, R0.reuse ;  /* 0x000000040f0f7824 */ /* 0x120fe400078e0200 */
[----:B------:R-:W-:-:S04]  /*6710*/  IMAD R21, R21, 0x4, R0 ;  /* 0x0000000415157824 */ /* 0x000fc800078e0200 */
[----:B------:R-:W1:Y:S01]  /*6720*/  LDS R15, [R15] ;  /* 0x000000000f0f7984 */ /* 0x000e620000000800 */
[----:B------:R-:W-:-:S03]  /*6730*/  IMAD R63, R63, 0x4, R0 ;  /* 0x000000043f3f7824 */ /* 0x000fc600078e0200 */
[----:B------:R-:W2:Y:S04]  /*6740*/  LDS R21, [R21] ;  /* 0x0000000015157984 */ /* 0x000ea80000000800 */
[----:B------:R-:W3:Y:S01]  /*6750*/  LDS R63, [R63] ;  /* 0x000000003f3f7984 */ /* 0x000ee20000000800 */
[----:B0-----:R-:W-:-:S13]  /*6760*/  FSETP.GT.AND P1, PT, R7, RZ, PT ;  /* 0x000000ff0700720b */ /* 0x001fda0003f24000 */
[----:B------:R-:W-:Y:S01]  /*6770*/  @P1 FADD R12, R12, R7 ;  /* 0x000000070c0c1221 */ /* 0x000fe20000000000 */
[----:B------:R-:W-:-:S03]  /*6780*/  FSETP.GT.AND P1, PT, R13, RZ, PT ;  /* 0x000000ff0d00720b */ /* 0x000fc60003f24000 */
[----:B------:R-:W-:Y:S01]  /*6790*/  @P2 FADD R12, R12, R9 ;  /* 0x000000090c0c2221 */ /* 0x000fe20000000000 */
[----:B-1----:R-:W-:-:S03]  /*67a0*/  FSETP.GT.AND P2, PT, R15, RZ, PT ;  /* 0x000000ff0f00720b */ /* 0x002fc60003f44000 */
[----:B------:R-:W-:Y:S01]  /*67b0*/  @P3 FADD R12, R12, R11 ;  /* 0x0000000b0c0c3221 */ /* 0x000fe20000000000 */
[----:B--2---:R-:W-:Y:S02]  /*67c0*/  FSETP.GT.AND P3, PT, R21, RZ, PT ;  /* 0x000000ff1500720b */ /* 0x004fe40003f64000 */
[----:B---3--:R-:W-:-:S03]  /*67d0*/  FSETP.GT.AND P4, PT, R63, RZ, PT ;  /* 0x000000ff3f00720b */ /* 0x008fc60003f84000 */
[----:B------:R-:W-:Y:S01]  /*67e0*/  @P1 FADD R12, R12, R13 ;  /* 0x0000000d0c0c1221 */ /* 0x000fe20000000000 */
[----:B------:R-:W-:-:S03]  /*67f0*/  FSETP.GT.AND P1, PT, R65, RZ, PT ;  /* 0x000000ff4100720b */ /* 0x000fc60003f24000 */
[----:B------:R-:W-:Y:S01]  /*6800*/  @P2 FADD R12, R12, R15 ;  /* 0x0000000f0c0c2221 */ /* 0x000fe20000000000 */
[----:B------:R-:W-:-:S03]  /*6810*/  ISETP.NE.AND P2, PT, R3, R26, PT ;  /* 0x0000001a0300720c */ /* 0x000fc60003f45270 */
[----:B------:R-:W-:-:S04]  /*6820*/  @P3 FADD R12, R12, R21 ;  /* 0x000000150c0c3221 */ /* 0x000fc80000000000 */
[----:B------:R-:W-:-:S04]  /*6830*/  @P4 FADD R12, R12, R63 ;  /* 0x0000003f0c0c4221 */ /* 0x000fc80000000000 */
[----:B------:R-:W-:Y:S02]  /*6840*/  @P1 FADD R12, R12, R65 ;  /* 0x000000410c0c1221 */ /* 0x000fe40000000000 */
[----:B------:R-:W-:Y:S05]  /*6850*/  @P2 BRA `(.L_x_118) ;  /* 0xfffffff8008c2947 */ /* 0x000fea000383ffff */
[----:B------:R-:W-:Y:S05]  /*6860*/  BSYNC.RECONVERGENT B0 ;  /* 0x0000000000007941 */ /* 0x000fea0003800200 */
.L_x_117:
[----:B------:R-:W-:-:S07]  /*6870*/  IMAD.MOV.U32 R0, RZ, RZ, R26 ;  /* 0x000000ffff007224 */ /* 0x000fce00078e001a */
.L_x_116:
[----:B------:R-:W-:-:S13]  /*6880*/  ISETP.NE.AND P1, PT, R29, RZ, PT ;  /* 0x000000ff1d00720c */ /* 0x000fda0003f25270 */
[----:B------:R-:W-:Y:S05]  /*6890*/  @!P1 BRA `(.L_x_115) ;  /* 0x0000000800089947 */ /* 0x000fea0003800000 */
[----:B------:R-:W-:Y:S01]  /*68a0*/  VIADD R3, R29, 0xffffffff ;  /* 0xffffffff1d037836 */ /* 0x000fe20000000000 */
[----:B------:R-:W-:-:S04]  /*68b0*/  ISETP.NE.AND P1, PT, R28, RZ, PT ;  /* 0x000000ff1c00720c */ /* 0x000fc80003f25270 */
[----:B------:R-:W-:-:S13]  /*68c0*/  ISETP.GE.U32.AND P2, PT, R3, 0x7, PT ;  /* 0x000000070300780c */ /* 0x000fda0003f46070 */
[----:B------:R-:W-:Y:S05]  /*68d0*/  @!P2 BRA `(.L_x_119) ;  /* 0x0000000000dca947 */ /* 0x000fea0003800000 */
[----:B------:R-:W0:Y:S01]  /*68e0*/  LDC.64 R4, c[0x0][0x388] ;  /* 0x0000e200ff047b82 */ /* 0x000e220000000a00 */
[C---:B------:R-:W-:Y:S01]  /*68f0*/  R2UR UR4, R38.reuse ;  /* 0x00000000260472ca */ /* 0x040fe200000e0000 */
[----:B------:R-:W1:Y:S01]  /*6900*/  S2R R10, SR_CgaCtaId ;  /* 0x00000000000a7919 */ /* 0x000e620000008800 */
[C---:B------:R-:W-:Y:S02]  /*6910*/  R2UR UR5, R39.reuse ;  /* 0x00000000270572ca */ /* 0x040fe400000e0000 */
[C---:B------:R-:W-:Y:S02]  /*6920*/  R2UR UR6, R38.reuse ;  /* 0x00000000260672ca */ /* 0x040fe400000e0000 */
[C---:B------:R-:W-:Y:S02]  /*6930*/  R2UR UR7, R39.reuse ;  /* 0x00000000270772ca */ /* 0x040fe400000e0000 */
[----:B------:R-:W-:Y:S02]  /*6940*/  R2UR UR8, R38 ;  /* 0x00000000260872ca */ /* 0x000fe400000e0000 */
[----:B------:R-:W-:Y:S01]  /*6950*/  R2UR UR9, R39 ;  /* 0x00000000270972ca */ /* 0x000fe200000e0000 */
[----:B0-----:R-:W-:-:S05]  /*6960*/  IMAD.WIDE.U32 R4, R0, 0x4, R4 ;  /* 0x0000000400047825 */ /* 0x001fca00078e0004 */
[----:B------:R-:W2:Y:S01]  /*6970*/  LDG.E.CONSTANT R3, desc[UR4][R4.64] ;  /* 0x0000000404037981 */ /* 0x000ea2000c1e9900 */
[----:B------:R-:W-:Y:S02]  /*6980*/  R2UR UR10, R38 ;  /* 0x00000000260a72ca */ /* 0x000fe400000e0000 */
[----:B------:R-:W-:Y:S01]  /*6990*/  MOV R7, 0x400 ;  /* 0x0000040000077802 */ /* 0x000fe20000000f00 */
[----:B------:R-:W3:Y:S01]  /*69a0*/  LDG.E.CONSTANT R6, desc[UR6][R4.64+0x4] ;  /* 0x0000040604067981 */ /* 0x000ee2000c1e9900 */
[----:B------:R-:W-:-:S03]  /*69b0*/  R2UR UR11, R39 ;  /* 0x00000000270b72ca */ /* 0x000fc600000e0000 */
[----:B------:R-:W4:Y:S01]  /*69c0*/  LDG.E.CONSTANT R8, desc[UR8][R4.64+0x8] ;  /* 0x0000080804087981 */ /* 0x000f22000c1e9900 */
[----:B------:R-:W-:-:S03]  /*69d0*/  VIADD R7, R7, 0x10 ;  /* 0x0000001007077836 */ /* 0x000fc60000000000 */
[----:B------:R-:W5:Y:S04]  /*69e0*/  LDG.E.CONSTANT R9, desc[UR4][R4.64+0xc] ;  /* 0x00000c0404097981 */ /* 0x000f68000c1e9900 */
[----:B------:R-:W5:Y:S04]  /*69f0*/  LDG.E.CONSTANT R11, desc[UR6][R4.64+0x10] ;  /* 0x00001006040b7981 */ /* 0x000f68000c1e9900 */
[----:B------:R-:W5:Y:S04]  /*6a00*/  LDG.E.CONSTANT R14, desc[UR10][R4.64+0x14] ;  /* 0x0000140a040e7981 */ /* 0x000f68000c1e9900 */
[----:B------:R-:W5:Y:S04]  /*6a10*/  LDG.E.CONSTANT R15, desc[UR8][R4.64+0x18] ;  /* 0x00001808040f7981 */ /* 0x000f68000c1e9900 */
[----:B------:R0:W5:Y:S01]  /*6a20*/  LDG.E.CONSTANT R20, desc[UR4][R4.64+0x1c] ;  /* 0x00001c0404147981 */ /* 0x000162000c1e9900 */
[----:B-1----:R-:W-:-:S02]  /*6a30*/  LEA R21, R10, R7, 0x18 ;  /* 0x000000070a157211 */ /* 0x002fc400078ec0ff */
[----:B------:R-:W-:-:S03]  /*6a40*/  IADD3 R0, PT, PT, R0, 0x8, RZ ;  /* 0x0000000800007810 */ /* 0x000fc60007ffe0ff */
[--C-:B--2---:R-:W-:Y:S02]  /*6a50*/  IMAD R3, R3, 0x4, R21.reuse ;  /* 0x0000000403037824 */ /* 0x104fe400078e0215 */
[----:B---3--:R-:W-:-:S04]  /*6a60*/  IMAD R6, R6, 0x4, R21 ;  /* 0x0000000406067824 */ /* 0x008fc800078e0215 */
[----:B------:R-:W1:Y:S01]  /*6a70*/  LDS R3, [R3] ;  /* 0x0000000003037984 */ /* 0x000e620000000800 */
[----:B----4-:R-:W-:-:S03]  /*6a80*/  LEA R8, R8, R21, 0x2 ;  /* 0x0000001508087211 */ /* 0x010fc600078e10ff */
[----:B------:R-:W2:Y:S01]  /*6a90*/  LDS R7, [R6] ;  /* 0x0000000006077984 */ /* 0x000ea20000000800 */
[----:B-----5:R-:W-:-:S03]  /*6aa0*/  IMAD R10, R9, 0x4, R21 ;  /* 0x00000004090a7824 */ /* 0x020fc600078e0215 */
[----:B------:R-:W3:Y:S01]  /*6ab0*/  LDS R9, [R8] ;  /* 0x0000000008097984 */ /* 0x000ee20000000800 */
[----:B------:R-:W-:-:S03]  /*6ac0*/  IMAD R13, R11, 0x4, R21 ;  /* 0x000000040b0d7824 */ /* 0x000fc600078e0215 */
[----:B------:R-:W4:Y:S01]  /*6ad0*/  LDS R11, [R10] ;  /* 0x000000000a0b7984 */ /* 0x000f220000000800 */
[----:B------:R-:W-:-:S03]  /*6ae0*/  IMAD R14, R14, 0x4, R21 ;  /* 0x000000040e0e7824 */ /* 0x000fc600078e0215 */
[----:B------:R-:W5:Y:S01]  /*6af0*/  LDS R13, [R13] ;  /* 0x000000000d0d7984 */ /* 0x000f620000000800 */
[----:B------:R-:W-:-:S03]  /*6b00*/  IMAD R15, R15, 0x4, R21 ;  /* 0x000000040f0f7824 */ /* 0x000fc600078e0215 */
[----:B0-----:R-:W0:Y:S01]  /*6b10*/  LDS R5, [R14] ;  /* 0x000000000e057984 */ /* 0x001e220000000800 */
[----:B------:R-:W-:-:S03]  /*6b20*/  IMAD R20, R20, 0x4, R21 ;  /* 0x0000000414147824 */ /* 0x000fc600078e0215 */
[----:B------:R-:W0:Y:S04]  /*6b30*/  LDS R15, [R15] ;  /* 0x000000000f0f7984 */ /* 0x000e280000000800 */
[----:B------:R-:W0:Y:S01]  /*6b40*/  LDS R21, [R20] ;  /* 0x0000000014157984 */ /* 0x000e220000000800 */
[----:B-1----:R-:W-:Y:S02]  /*6b50*/  FSETP.GT.AND P3, PT, R3, RZ, PT ;  /* 0x000000ff0300720b */ /* 0x002fe40003f64000 */
[----:B--2---:R-:W-:Y:S02]  /*6b60*/  FSETP.GT.AND P4, PT, R7, RZ, PT ;  /* 0x000000ff0700720b */ /* 0x004fe40003f84000 */
[----:B---3--:R-:W-:-:S09]  /*6b70*/  FSETP.GT.AND P2, PT, R9, RZ, PT ;  /* 0x000000ff0900720b */ /* 0x008fd20003f44000 */
[----:B------:R-:W-:Y:S01]  /*6b80*/  @P3 FADD R12, R12, R3 ;  /* 0x000000030c0c3221 */ /* 0x000fe20000000000 */
[----:B----4-:R-:W-:Y:S02]  /*6b90*/  FSETP.GT.AND P3, PT, R11, RZ, PT ;  /* 0x000000ff0b00720b */ /* 0x010fe40003f64000 */
[----:B-----5:R-:W-:Y:S01]  /*6ba0*/  FSETP.GT.AND P5, PT, R13, RZ, PT ;  /* 0x000000ff0d00720b */ /* 0x020fe20003fa4000 */
[----:B------:R-:W-:Y:S01]  /*6bb0*/  @P4 FADD R12, R12, R7 ;  /* 0x000000070c0c4221 */ /* 0x000fe20000000000 */
[----:B0-----:R-:W-:-:S03]  /*6bc0*/  FSETP.GT.AND P4, PT, R5, RZ, PT ;  /* 0x000000ff0500720b */ /* 0x001fc60003f84000 */
[----:B------:R-:W-:Y:S01]  /*6bd0*/  @P2 FADD R12, R12, R9 ;  /* 0x000000090c0c2221 */ /* 0x000fe20000000000 */
[----:B------:R-:W-:-:S05]  /*6be0*/  FSETP.GT.AND P2, PT, R15, RZ, PT ;  /* 0x000000ff0f00720b */ /* 0x000fca0003f44000 */
[----:B------:R-:W-:Y:S01]  /*6bf0*/  @P3 FADD R12, R12, R11 ;  /* 0x0000000b0c0c3221 */ /* 0x000fe20000000000 */
[----:B------:R-:W-:-:S03]  /*6c00*/  FSETP.GT.AND P3, PT, R21, RZ, PT ;  /* 0x000000ff1500720b */ /* 0x000fc60003f64000 */
[----:B------:R-:W-:-:S04]  /*6c10*/  @P5 FADD R12, R12, R13 ;  /* 0x0000000d0c0c5221 */ /* 0x000fc80000000000 */
[----:B------:R-:W-:-:S04]  /*6c20*/  @P4 FADD R12, R12, R5 ;  /* 0x000000050c0c4221 */ /* 0x000fc80000000000 */
[----:B------:R-:W-:-:S04]  /*6c30*/  @P2 FADD R12, R12, R15 ;  /* 0x0000000f0c0c2221 */ /* 0x000fc80000000000 */
[----:B------:R-:W-:-:S07]  /*6c40*/  @P3 FADD R12, R12, R21 ;  /* 0x000000150c0c3221 */ /* 0x000fce0000000000 */
.L_x_119:
[----:B------:R-:W-:Y:S05]  /*6c50*/  @!P1 BRA `(.L_x_115) ;  /* 0x0000000400189947 */ /* 0x000fea0003800000 */
[----:B------:R-:W-:Y:S01]  /*6c60*/  VIADD R3, R28, 0xffffffff ;  /* 0xffffffff1c037836 */ /* 0x000fe20000000000 */
[----:B------:R-:W-:-:S04]  /*6c70*/  ISETP.NE.AND P2, PT, R27, RZ, PT ;  /* 0x000000ff1b00720c */ /* 0x000fc80003f45270 */
[----:B------:R-:W-:-:S13]  /*6c80*/  ISETP.GE.U32.AND P1, PT, R3, 0x3, PT ;  /* 0x000000030300780c */ /* 0x000fda0003f26070 */
[----:B------:R-:W-:Y:S05]  /*6c90*/  @!P1 BRA `(.L_x_120) ;  /* 0x00000000008c9947 */ /* 0x000fea0003800000 */
[----:B------:R-:W0:Y:S01]  /*6ca0*/  LDC.64 R4, c[0x0][0x388] ;  /* 0x0000e200ff047b82 */ /* 0x000e220000000a00 */
[C---:B------:R-:W-:Y:S02]  /*6cb0*/  R2UR UR4, R38.reuse ;  /* 0x00000000260472ca */ /* 0x040fe400000e0000 */
[C---:B------:R-:W-:Y:S02]  /*6cc0*/  R2UR UR5, R39.reuse ;  /* 0x00000000270572ca */ /* 0x040fe400000e0000 */
[C---:B------:R-:W-:Y:S02]  /*6cd0*/  R2UR UR6, R38.reuse ;  /* 0x00000000260672ca */ /* 0x040fe400000e0000 */
[C---:B------:R-:W-:Y:S02]  /*6ce0*/  R2UR UR7, R39.reuse ;  /* 0x00000000270772ca */ /* 0x040fe400000e0000 */
[----:B------:R-:W-:Y:S02]  /*6cf0*/  R2UR UR8, R38 ;  /* 0x00000000260872ca */ /* 0x000fe400000e0000 */
[----:B------:R-:W-:-:S02]  /*6d00*/  R2UR UR9, R39 ;  /* 0x00000000270972ca */ /* 0x000fc400000e0000 */
[----:B------:R-:W-:Y:S02]  /*6d10*/  R2UR UR10, R38 ;  /* 0x00000000260a72ca */ /* 0x000fe400000e0000 */
[----:B------:R-:W-:Y:S01]  /*6d20*/  R2UR UR11, R39 ;  /* 0x00000000270b72ca */ /* 0x000fe200000e0000 */
[----:B0-----:R-:W-:-:S05]  /*6d30*/  IMAD.WIDE.U32 R4, R0, 0x4, R4 ;  /* 0x0000000400047825 */ /* 0x001fca00078e0004 */
[----:B------:R-:W2:Y:S04]  /*6d40*/  LDG.E.CONSTANT R3, desc[UR4][R4.64] ;  /* 0x0000000404037981 */ /* 0x000ea8000c1e9900 */
[----:B------:R-:W3:Y:S04]  /*6d50*/  LDG.E.CONSTANT R9, desc[UR6][R4.64+0x4] ;  /* 0x0000040604097981 */ /* 0x000ee8000c1e9900 */
[----:B------:R-:W4:Y:S04]  /*6d60*/  LDG.E.CONSTANT R11, desc[UR8][R4.64+0x8] ;  /* 0x00000808040b7981 */ /* 0x000f28000c1e9900 */
[----:B------:R-:W5:Y:S01]  /*6d70*/  LDG.E.CONSTANT R13, desc[UR10][R4.64+0xc] ;  /* 0x00000c0a040d7981 */ /* 0x000f62000c1e9900 */
[----:B------:R-:W-:Y:S01]  /*6d80*/  MOV R6, 0x400 ;  /* 0x0000040000067802 */ /* 0x000fe20000000f00 */
[----:B------:R-:W-:Y:S01]  /*6d90*/  VIADD R0, R0, 0x4 ;  /* 0x0000000400007836 */ /* 0x000fe20000000000 */
[----:B------:R-:W0:Y:S03]  /*6da0*/  S2R R7, SR_CgaCtaId ;  /* 0x0000000000077919 */ /* 0x000e260000008800 */
[----:B------:R-:W-:-:S05]  /*6db0*/  VIADD R6, R6, 0x10 ;  /* 0x0000001006067836 */ /* 0x000fca0000000000 */
[----:B0-----:R-:W-:-:S05]  /*6dc0*/  LEA R6, R7, R6, 0x18 ;  /* 0x0000000607067211 */ /* 0x001fca00078ec0ff */
[--C-:B--2---:R-:W-:Y:S02]  /*6dd0*/  IMAD R3, R3, 0x4, R6.reuse ;  /* 0x0000000403037824 */ /* 0x104fe400078e0206 */
[----:B---3--:R-:W-:-:S04]  /*6de0*/  IMAD R9, R9, 0x4, R6 ;  /* 0x0000000409097824 */ /* 0x008fc800078e0206 */
[----:B------:R-:W0:Y:S01]  /*6df0*/  LDS R3, [R3] ;  /* 0x0000000003037984 */ /* 0x000e220000000800 */
[----:B----4-:R-:W-:-:S03]  /*6e00*/  IMAD R11, R11, 0x4, R6 ;  /* 0x000000040b0b7824 */ /* 0x010fc600078e0206 */
[----:B------:R-:W1:Y:S01]  /*6e10*/  LDS R9, [R9] ;  /* 0x0000000009097984 */ /* 0x000e620000000800 */
[----:B-----5:R-:W-:-:S03]  /*6e20*/  LEA R13, R13, R6, 0x2 ;  /* 0x000000060d0d7211 */ /* 0x020fc600078e10ff */
[----:B------:R-:W2:Y:S04]  /*6e30*/  LDS R11, [R11] ;  /* 0x000000000b0b7984 */ /* 0x000ea80000000800 */
[----:B------:R-:W3:Y:S01]  /*6e40*/  LDS R13, [R13] ;  /* 0x000000000d0d7984 */ /* 0x000ee20000000800 */
[----:B0-----:R-:W-:Y:S02]  /*6e50*/  FSETP.GT.AND P1, PT, R3, RZ, PT ;  /* 0x000000ff0300720b */ /* 0x001fe40003f24000 */
[----:B-1----:R-:W-:Y:S02]  /*6e60*/  FSETP.GT.AND P3, PT, R9, RZ, PT ;  /* 0x000000ff0900720b */ /* 0x002fe40003f64000 */
[----:B--2---:R-:W-:Y:S02]  /*6e70*/  FSETP.GT.AND P4, PT, R11, RZ, PT ;  /* 0x000000ff0b00720b */ /* 0x004fe40003f84000 */
[----:B---3--:R-:W-:-:S07]  /*6e80*/  FSETP.GT.AND P5, PT, R13, RZ, PT ;  /* 0x000000ff0d00720b */ /* 0x008fce0003fa4000 */
[----:B------:R-:W-:-:S04]  /*6e90*/  @P1 FADD R12, R12, R3 ;  /* 0x000000030c0c1221 */ /* 0x000fc80000000000 */
[----:B------:R-:W-:-:S04]  /*6ea0*/  @P3 FADD R12, R12, R9 ;  /* 0x000000090c0c3221 */ /* 0x000fc80000000000 */
[----:B------:R-:W-:-:S04]  /*6eb0*/  @P4 FADD R12, R12, R11 ;  /* 0x0000000b0c0c4221 */ /* 0x000fc80000000000 */
[----:B------:R-:W-:-:S07]  /*6ec0*/  @P5 FADD R12, R12, R13 ;  /* 0x0000000d0c0c5221 */ /* 0x000fce0000000000 */
.L_x_120:
[----:B------:R-:W-:Y:S05]  /*6ed0*/  @!P2 BRA `(.L_x_115) ;  /* 0x000000000078a947 */ /* 0x000fea0003800000 */
[----:B------:R-:W0:Y:S01]  /*6ee0*/  LDC.64 R4, c[0x0][0x388] ;  /* 0x0000e200ff047b82 */ /* 0x000e220000000a00 */
[----:B------:R-:W-:Y:S02]  /*6ef0*/  R2UR UR4, R38 ;  /* 0x00000000260472ca */ /* 0x000fe400000e0000 */
[----:B------:R-:W-:Y:S01]  /*6f00*/  R2UR UR5, R39 ;  /* 0x00000000270572ca */ /* 0x000fe200000e0000 */
[----:B0-----:R-:W-:-:S12]  /*6f10*/  IMAD.WIDE.U32 R4, R0, 0x4, R4 ;  /* 0x0000000400047825 */ /* 0x001fd800078e0004 */
[----:B------:R-:W2:Y:S01]  /*6f20*/  LDG.E.CONSTANT R0, desc[UR4][R4.64] ;  /* 0x0000000404007981 */ /* 0x000ea2000c1e9900 */
[----:B------:R-:W-:Y:S02]  /*6f30*/  MOV R3, 0x400 ;  /* 0x0000040000037802 */ /* 0x000fe40000000f00 */
[----:B------:R-:W-:Y:S01]  /*6f40*/  ISETP.NE.AND P2, PT, R27, 0x1, PT ;  /* 0x000000011b00780c */ /* 0x000fe20003f45270 */
[----:B------:R-:W0:Y:S02]  /*6f50*/  S2R R6, SR_CgaCtaId ;  /* 0x0000000000067919 */ /* 0x000e240000008800 */
[----:B------:R-:W-:-:S05]  /*6f60*/  VIADD R3, R3, 0x10 ;  /* 0x0000001003037836 */ /* 0x000fca0000000000 */
[----:B0-----:R-:W-:-:S05]  /*6f70*/  LEA R7, R6, R3, 0x18 ;  /* 0x0000000306077211 */ /* 0x001fca00078ec0ff */
[----:B--2---:R-:W-:-:S05]  /*6f80*/  IMAD R0, R0, 0x4, R7 ;  /* 0x0000000400007824 */ /* 0x004fca00078e0207 */
[----:B------:R-:W0:Y:S02]  /*6f90*/  LDS R3, [R0] ;  /* 0x0000000000037984 */ /* 0x000e240000000800 */
[----:B0-----:R-:W-:-:S13]  /*6fa0*/  FSETP.GT.AND P1, PT, R3, RZ, PT ;  /* 0x000000ff0300720b */ /* 0x001fda0003f24000 */
[----:B------:R-:W-:Y:S01]  /*6fb0*/  @P1 FADD R12, R12, R3 ;  /* 0x000000030c0c1221 */ /* 0x000fe20000000000 */
[----:B------:R-:W-:Y:S06]  /*6fc0*/  @!P2 BRA `(.L_x_115) ;  /* 0x00000000003ca947 */ /* 0x000fec0003800000 */
[----:B------:R-:W-:Y:S02]  /*6fd0*/  ISETP.NE.AND P2, PT, R27, 0x2, PT ;  /* 0x000000021b00780c */ /* 0x000fe40003f45270 */
[----:B------:R-:W-:Y:S02]  /*6fe0*/  R2UR UR4, R38 ;  /* 0x00000000260472ca */ /* 0x000fe400000e0000 */
[----:B------:R-:W-:-:S09]  /*6ff0*/  R2UR UR5, R39 ;  /* 0x00000000270572ca */ /* 0x000fd200000e0000 */
[----:B------:R-:W-:Y:S02]  /*7000*/  @P2 R2UR UR6, R38 ;  /* 0x00000000260622ca */ /* 0x000fe400000e0000 */
[----:B------:R-:W-:Y:S02]  /*7010*/  @P2 R2UR UR7, R39 ;  /* 0x00000000270722ca */ /* 0x000fe400000e0000 */
[----:B------:R-:W2:Y:S11]  /*7020*/  LDG.E.CONSTANT R0, desc[UR4][R4.64+0x4] ;  /* 0x0000040404007981 */ /* 0x000eb6000c1e9900 */
[----:B------:R-:W3:Y:S01]  /*7030*/  @P2 LDG.E.CONSTANT R3, desc[UR6][R4.64+0x8] ;  /* 0x0000080604032981 */ /* 0x000ee2000c1e9900 */
[----:B--2---:R-:W-:-:S02]  /*7040*/  IMAD R0, R0, 0x4, R7 ;  /* 0x0000000400007824 */ /* 0x004fc400078e0207 */
[----:B---3--:R-:W-:-:S03]  /*7050*/  @P2 IMAD R6, R3, 0x4, R7 ;  /* 0x0000000403062824 */ /* 0x008fc600078e0207 */
[----:B------:R-:W0:Y:S04]  /*7060*/  LDS R3, [R0] ;  /* 0x0000000000037984 */ /* 0x000e280000000800 */
[----:B------:R-:W1:Y:S01]  /*7070*/  @P2 LDS R7, [R6] ;  /* 0x0000000006072984 */ /* 0x000e620000000800 */
[----:B0-----:R-:W-:Y:S02]  /*7080*/  FSETP.GT.AND P1, PT, R3, RZ, PT ;  /* 0x000000ff0300720b */ /* 0x001fe40003f24000 */
[----:B-1----:R-:W-:-:S11]  /*7090*/  FSETP.GT.AND P3, PT, R7, RZ, P2 ;  /* 0x000000ff0700720b */ /* 0x002fd60001764000 */
[----:B------:R-:W-:-:S04]  /*70a0*/  @P1 FADD R12, R12, R3 ;  /* 0x000000030c0c1221 */ /* 0x000fc80000000000 */
[----:B------:R-:W-:-:S07]  /*70b0*/  @P3 FADD R12, R12, R7 ;  /* 0x000000070c0c3221 */ /* 0x000fce0000000000 */
.L_x_115:
[----:B------:R-:W-:Y:S01]  /*70c0*/  FSETP.GTU.AND P1, PT, R12, RZ, PT ;  /* 0x000000ff0c00720b */ /* 0x000fe20003f2c000 */
[----:B------:R-:W-:Y:S01]  /*70d0*/  BSSY.RECONVERGENT B2, `(.L_x_121) ;  /* 0x00001a9000027945 */ /* 0x000fe20003800200 */
[----:B------:R-:W-:-:S11]  /*70e0*/  MOV R63, RZ ;  /* 0x000000ff003f7202 */ /* 0x000fd60000000f00 */
[----:B------:R-:W-:Y:S05]  /*70f0*/  @!P1 BRA `(.L_x_122) ;  /* 0x0000001800989947 */ /* 0x000fea0003800000 */
[----:B------:R-:W-:Y:S01]  /*7100*/  IMAD.MOV.U32 R5, RZ, RZ, RZ ;  /* 0x000000ffff057224 */ /* 0x000fe200078e00ff */
[----:B------:R-:W-:Y:S06]  /*7110*/  @!P0 BRA `(.L_x_123) ;  /* 0x0000001800548947 */ /* 0x000fec0003800000 */
[----:B------:R-:W-:Y:S01]  /*7120*/  ISETP.GE.U32.AND P0, PT, R31, 0x3, PT ;  /* 0x000000031f00780c */ /* 0x000fe20003f06070 */
[----:B------:R-:W-:Y:S02]  /*7130*/  IMAD.MOV.U32 R5, RZ, RZ, RZ ;  /* 0x000000ffff057224 */ /* 0x000fe400078e00ff */
[----:B------:R-:W-:-:S10]  /*7140*/  IMAD.MOV.U32 R7, RZ, RZ, RZ ;  /* 0x000000ffff077224 */ /* 0x000fd400078e00ff */
[----:B------:R-:W-:Y:S05]  /*7150*/  @!P0 BRA `(.L_x_124) ;  /* 0x0000000c00988947 */ /* 0x000fea0003800000 */
[----:B------:R-:W-:Y:S01]  /*7160*/  BSSY.RECONVERGENT B3, `(.L_x_125) ;  /* 0x00000e4000037945 */ /* 0x000fe20003800200 */
[----:B------:R-:W-:Y:S02]  /*7170*/  IMAD.MOV.U32 R5, RZ, RZ, RZ ;  /* 0x000000ffff057224 */ /* 0x000fe400078e00ff */
[----:B------:R-:W-:-:S07]  /*7180*/  IMAD.MOV.U32 R14, RZ, RZ, RZ ;  /* 0x000000ffff0e7224 */ /* 0x000fce00078e00ff */
.L_x_142:
[----:B------:R-:W0:Y:S01]  /*7190*/  LDC.64 R20, c[0x0][0x388] ;  /* 0x0000e200ff147b82 */ /* 0x000e220000000a00 */
[----:B------:R-:W-:Y:S02]  /*71a0*/  R2UR UR4, R38 ;  /* 0x00000000260472ca */ /* 0x000fe400000e0000 */
[----:B------:R-:W-:Y:S01]  /*71b0*/  R2UR UR5, R39 ;  /* 0x00000000270572ca */ /* 0x000fe200000e0000 */
[----:B0-----:R-:W-:-:S12]  /*71c0*/  IMAD.WIDE.U32 R20, R14, 0x4, R20 ;  /* 0x000000040e147825 */ /* 0x001fd800078e0014 */
[----:B------:R-:W2:Y:S01]  /*71d0*/  LDG.E.CONSTANT R0, desc[UR4][R20.64] ;  /* 0x0000000414007981 */ /* 0x000ea2000c1e9900 */
[----:B------:R-:W0:Y:S01]  /*71e0*/  S2UR UR5, SR_CgaCtaId ;  /* 0x00000000000579c3 */ /* 0x000e220000008800 */
[----:B------:R-:W-:Y:S01]  /*71f0*/  UMOV UR4, 0x400 ;  /* 0x0000040000047882 */ /* 0x000fe20000000000 */
[----:B------:R-:W-:Y:S01]  /*7200*/  IADD3 R14, PT, PT, R14, 0x4, RZ ;  /* 0x000000040e0e7810 */ /* 0x000fe20007ffe0ff */
[----:B------:R-:W-:Y:S01]  /*7210*/  UIADD3 UR4, UPT, UPT, UR4, 0x10, URZ ;  /* 0x0000001004047890 */ /* 0x000fe2000fffe0ff */
[----:B------:R-:W-:Y:S02]  /*7220*/  BSSY.RECONVERGENT B4, `(.L_x_126) ;  /* 0x0000031000047945 */ /* 0x000fe40003800200 */
[----:B------:R-:W-:Y:S01]  /*7230*/  ISETP.NE.AND P4, PT, R14, R25, PT ;  /* 0x000000190e00720c */ /* 0x000fe20003f85270 */
[----:B0-----:R-:W-:-:S06]  /*7240*/  ULEA UR4, UR5, UR4, 0x18 ;  /* 0x0000000405047291 */ /* 0x001fcc000f8ec0ff */
[----:B--2---:R-:W-:-:S06]  /*7250*/  LEA R0, R0, UR4, 0x2 ;  /* 0x0000000400007c11 */ /* 0x004fcc000f8e10ff */
[----:B------:R-:W0:Y:S02]  /*7260*/  LDS R0, [R0] ;  /* 0x0000000000007984 */ /* 0x000e240000000800 */
[----:B0-----:R-:W-:-:S13]  /*7270*/  FSETP.GT.AND P0, PT, R0, RZ, PT ;  /* 0x000000ff0000720b */ /* 0x001fda0003f04000 */
[----:B------:R-:W-:Y:S05]  /*7280*/  @!P0 BRA `(.L_x_127) ;  /* 0x0000000000a88947 */ /* 0x000fea0003800000 */
[----:B------:R-:W0:Y:S01]  /*7290*/  MUFU.RCP R3, R12 ;  /* 0x0000000c00037308 */ /* 0x000e220000001000 */
[----:B------:R-:W-:Y:S07]  /*72a0*/  BSSY.RECONVERGENT B5, `(.L_x_128) ;  /* 0x000000c000057945 */ /* 0x000fee0003800200 */
[----:B------:R-:W1:Y:S01]  /*72b0*/  FCHK P0, R0, R12 ;  /* 0x0000000c00007302 */ /* 0x000e620000000000 */
[----:B0-----:R-:W-:-:S04]  /*72c0*/  FFMA R4, R3, -R12, 1 ;  /* 0x3f80000003047423 */ /* 0x001fc8000000080c */
[----:B------:R-:W-:-:S04]  /*72d0*/  FFMA R3, R3, R4, R3 ;  /* 0x0000000403037223 */ /* 0x000fc80000000003 */
[----:B------:R-:W-:-:S04]  /*72e0*/  FFMA R7, R0, R3, RZ ;  /* 0x0000000300077223 */ /* 0x000fc800000000ff */
[----:B------:R-:W-:-:S04]  /*72f0*/  FFMA R4, R7, -R12, R0 ;  /* 0x8000000c07047223 */ /* 0x000fc80000000000 */
[----:B------:R-:W-:Y:S01]  /*7300*/  FFMA R4, R3, R4, R7 ;  /* 0x0000000403047223 */ /* 0x000fe20000000007 */
[----:B-1----:R-:W-:Y:S06]  /*7310*/  @!P0 BRA `(.L_x_129) ;  /* 0x0000000000108947 */ /* 0x002fec0003800000 */
[----:B------:R-:W-:Y:S01]  /*7320*/  IMAD.MOV.U32 R3, RZ, RZ, R12 ;  /* 0x000000ffff037224 */ /* 0x000fe200078e000c */
[----:B------:R-:W-:-:S07]  /*7330*/  MOV R4, 0x7350 ;  /* 0x0000735000047802 */ /* 0x000fce0000000f00 */
[----:B------:R-:W-:Y:S05]  /*7340*/  CALL.REL.NOINC `($__internal_0_$__cuda_sm3x_div_rn_noftz_f32_slowpath) ;  /* 0x0000008400e07944 */ /* 0x000fea0003c00000 */
[----:B------:R-:W-:-:S07]  /*7350*/  IMAD.MOV.U32 R4, RZ, RZ, R0 ;  /* 0x000000ffff047224 */ /* 0x000fce00078e0000 */
.L_x_129:
[----:B------:R-:W-:Y:S05]  /*7360*/  BSYNC.RECONVERGENT B5 ;  /* 0x0000000000057941 */ /* 0x000fea0003800200 */
.L_x_128:
[C---:B------:R-:W-:Y:S01]  /*7370*/  FMUL R3, R4.reuse, 8388608 ;  /* 0x4b00000004037820 */ /* 0x040fe20000400000 */
[----:B------:R-:W-:Y:S01]  /*7380*/  FSETP.GEU.AND P0, PT, R4, 1.175494350822287508e-38, PT ;  /* 0x008000000400780b */ /* 0x000fe20003f0e000 */
[----:B------:R-:W-:-:S03]  /*7390*/  IMAD.MOV.U32 R7, RZ, RZ, 0x3e055027 ;  /* 0x3e055027ff077424 */ /* 0x000fc600078e00ff */
[----:B------:R-:W-:-:S05]  /*73a0*/  FSEL R3, R3, R4, !P0 ;  /* 0x0000000403037208 */ /* 0x000fca0004000000 */
[----:B------:R-:W-:-:S05]  /*73b0*/  VIADD R0, R3, 0xc0d55555 ;  /* 0xc0d5555503007836 */ /* 0x000fca0000000000 */
[----:B------:R-:W-:-:S05]  /*73c0*/  LOP3.LUT R0, R0, 0xff800000, RZ, 0xc0, !PT ;  /* 0xff80000000007812 */ /* 0x000fca00078ec0ff */
[----:B------:R-:W-:-:S04]  /*73d0*/  IMAD.IADD R6, R3, 0x1, -R0 ;  /* 0x0000000103067824 */ /* 0x000fc800078e0a00 */
[----:B------:R-:W-:-:S04]  /*73e0*/  FADD R6, R6, -1 ;  /* 0xbf80000006067421 */ /* 0x000fc80000000000 */
[----:B------:R-:W-:-:S04]  /*73f0*/  FFMA R7, R6, -R7, 0.14084610342979431152 ;  /* 0x3e1039f606077423 */ /* 0x000fc80000000807 */
[----:B------:R-:W-:-:S04]  /*7400*/  FFMA R7, R6, R7, -0.12148627638816833496 ;  /* 0xbdf8cdcc06077423 */ /* 0x000fc80000000007 */
[----:B------:R-:W-:-:S04]  /*7410*/  FFMA R7, R6, R7, 0.13980610668659210205 ;  /* 0x3e0f295506077423 */ /* 0x000fc80000000007 */
[----:B------:R-:W-:-:S04]  /*7420*/  FFMA R7, R6, R7, -0.16684235632419586182 ;  /* 0xbe2ad8b906077423 */ /* 0x000fc80000000007 */
[----:B------:R-:W-:-:S04]  /*7430*/  FFMA R7, R6, R7, 0.20012299716472625732 ;  /* 0x3e4ced0b06077423 */ /* 0x000fc80000000007 */
[----:B------:R-:W-:-:S04]  /*7440*/  FFMA R7, R6, R7, -0.24999669194221496582 ;  /* 0xbe7fff2206077423 */ /* 0x000fc80000000007 */
[----:B------:R-:W-:-:S04]  /*7450*/  FFMA R7, R6, R7, 0.33333182334899902344 ;  /* 0x3eaaaa7806077423 */ /* 0x000fc80000000007 */
[----:B------:R-:W-:-:S04]  /*7460*/  FFMA R7, R6, R7, -0.5 ;  /* 0xbf00000006077423 */ /* 0x000fc80000000007 */
[----:B------:R-:W-:-:S04]  /*7470*/  FMUL R7, R6, R7 ;  /* 0x0000000706077220 */ /* 0x000fc80000400000 */
[----:B------:R-:W-:Y:S01]  /*7480*/  FFMA R9, R6, R7, R6 ;  /* 0x0000000706097223 */ /* 0x000fe20000000006 */
[----:B------:R-:W-:Y:S02]  /*7490*/  I2FP.F32.S32 R7, R0 ;  /* 0x0000000000077245 */ /* 0x000fe40000201400 */
[----:B------:R-:W-:Y:S02]  /*74a0*/  FSEL R0, RZ, -23, P0 ;  /* 0xc1b80000ff007808 */ /* 0x000fe40000000000 */
[----:B------:R-:W-:Y:S02]  /*74b0*/  ISETP.GT.U32.AND P0, PT, R3, 0x7f7fffff, PT ;  /* 0x7f7fffff0300780c */ /* 0x000fe40003f04070 */
[----:B------:R-:W-:Y:S01]  /*74c0*/  MOV R6, 0x7f800000 ;  /* 0x7f80000000067802 */ /* 0x000fe20000000f00 */
[----:B------:R-:W-:-:S04]  /*74d0*/  FFMA R0, R7, 1.1920928955078125e-07, R0 ;  /* 0x3400000007007823 */ /* 0x000fc80000000000 */
[----:B------:R-:W-:-:S06]  /*74e0*/  FFMA R0, R0, 0.69314718246459960938, R9 ;  /* 0x3f31721800007823 */ /* 0x000fcc0000000009 */
[C---:B------:R-:W-:Y:S01]  /*74f0*/  @P0 FFMA R0, R3.reuse, R6, +INF ;  /* 0x7f80000003000423 */ /* 0x040fe20000000006 */
[----:B------:R-:W-:-:S04]  /*7500*/  FSETP.NEU.AND P0, PT, R3, RZ, PT ;  /* 0x000000ff0300720b */ /* 0x000fc80003f0d000 */
[----:B------:R-:W-:-:S05]  /*7510*/  FSEL R0, R0, -INF , P0 ;  /* 0xff80000000007808 */ /* 0x000fca0000000000 */
[----:B------:R-:W-:-:S07]  /*7520*/  FFMA R5, R0, -R4, R5 ;  /* 0x8000000400057223 */ /* 0x000fce0000000005 */
.L_x_127:
[----:B------:R-:W-:Y:S05]  /*7530*/  BSYNC.RECONVERGENT B4 ;  /* 0x0000000000047941 */ /* 0x000fea0003800200 */
.L_x_126:
[----:B------:R-:W-:Y:S02]  /*7540*/  R2UR UR4, R38 ;  /* 0x00000000260472ca */ /* 0x000fe400000e0000 */
[----:B------:R-:W-:-:S13]  /*7550*/  R2UR UR5, R39 ;  /* 0x00000000270572ca */ /* 0x000fda00000e0000 */
[----:B------:R-:W2:Y:S01]  /*7560*/  LDG.E.CONSTANT R0, desc[UR4][R20.64+0x4] ;  /* 0x0000040414007981 */ /* 0x000ea2000c1e9900 */
[----:B------:R-:W0:Y:S01]  /*7570*/  S2UR UR5, SR_CgaCtaId ;  /* 0x00000000000579c3 */ /* 0x000e220000008800 */
[----:B------:R-:W-:Y:S01]  /*7580*/  UMOV UR4, 0x400 ;  /* 0x0000040000047882 */ /* 0x000fe20000000000 */
[----:B------:R-:W-:Y:S01]  /*7590*/  BSSY.RECONVERGENT B4, `(.L_x_130) ;  /* 0x0000031000047945 */ /* 0x000fe20003800200 */
[----:B------:R-:W-:-:S04]  /*75a0*/  UIADD3 UR4, UPT, UPT, UR4, 0x10, URZ ;  /* 0x0000001004047890 */ /* 0x000fc8000fffe0ff */
[----:B0-----:R-:W-:-:S06]  /*75b0*/  ULEA UR4, UR5, UR4, 0x18 ;  /* 0x0000000405047291 */ /* 0x001fcc000f8ec0ff */
[----:B--2---:R-:W-:-:S05]  /*75c0*/  LEA R0, R0, UR4, 0x2 ;  /* 0x0000000400007c11 */ /* 0x004fca000f8e10ff */
        /* <DEDUP_REMOVED lines=13> */
[----:B------:R-:W-:Y:S01]  /*76a0*/  MOV R4, 0x76d0 ;  /* 0x000076d000047802 */ /* 0x000fe20000000f00 */
[----:B------:R-:W-:-:S07]  /*76b0*/  IMAD.MOV.U32 R3, RZ, RZ, R12 ;  /* 0x000000ffff037224 */ /* 0x000fce00078e000c */
[----:B------:R-:W-:Y:S05]  /*76c0*/  CALL.REL.NOINC `($__internal_0_$__cuda_sm3x_div_rn_noftz_f32_slowpath) ;  /* 0x0000008400007944 */ /* 0x000fea0003c00000 */
.L_x_133:
[----:B------:R-:W-:Y:S05]  /*76d0*/  BSYNC.RECONVERGENT B5 ;  /* 0x0000000000057941 */ /* 0x000fea0003800200 */
.L_x_132:
        /* <DEDUP_REMOVED lines=28> */
.L_x_131:
[----:B------:R-:W-:Y:S05]  /*78a0*/  BSYNC.RECONVERGENT B4 ;  /* 0x0000000000047941 */ /* 0x000fea0003800200 */
.L_x_130:
        /* <DEDUP_REMOVED lines=25> */
.L_x_137:
[----:B------:R-:W-:Y:S05]  /*7a40*/  BSYNC.RECONVERGENT B5 ;  /* 0x0000000000057941 */ /* 0x000fea0003800200 */
.L_x_136:
        /* <DEDUP_REMOVED lines=28> */
.L_x_135:
[----:B------:R-:W-:Y:S05]  /*7c10*/  BSYNC.RECONVERGENT B4 ;  /* 0x0000000000047941 */ /* 0x000fea0003800200 */
.L_x_134:
        /* <DEDUP_REMOVED lines=25> */
.L_x_141:
[----:B------:R-:W-:Y:S05]  /*7db0*/  BSYNC.RECONVERGENT B5 ;  /* 0x0000000000057941 */ /* 0x000fea0003800200 */
.L_x_140:
        /* <DEDUP_REMOVED lines=15> */
[C---:B------:R-:W-:Y:S01]  /*7eb0*/  FFMA R9, R6.reuse, R7, -0.5 ;  /* 0xbf00000006097423 */ /* 0x040fe20000000007 */
[----:B------:R-:W-:Y:S02]  /*7ec0*/  I2FP.F32.S32 R7, R4 ;  /* 0x0000000400077245 */ /* 0x000fe40000201400 */
[----:B------:R-:W-:Y:S01]  /*7ed0*/  FSEL R4, RZ, -23, P0 ;  /* 0xc1b80000ff047808 */ /* 0x000fe20000000000 */
[----:B------:R-:W-:Y:S01]  /*7ee0*/  FMUL R9, R6, R9 ;  /* 0x0000000906097220 */ /* 0x000fe20000400000 */
[----:B------:R-:W-:-:S03]  /*7ef0*/  ISETP.GT.U32.AND P0, PT, R3, 0x7f7fffff, PT ;  /* 0x7f7fffff0300780c */ /* 0x000fc60003f04070 */
[----:B------:R-:W-:Y:S01]  /*7f00*/  FFMA R9, R6, R9, R6 ;  /* 0x0000000906097223 */ /* 0x000fe20000000006 */
[----:B------:R-:W-:Y:S01]  /*7f10*/  FFMA R4, R7, 1.1920928955078125e-07, R4 ;  /* 0x3400000007047823 */ /* 0x000fe20000000004 */
[----:B------:R-:W-:-:S03]  /*7f20*/  MOV R6, 0x7f800000 ;  /* 0x7f80000000067802 */ /* 0x000fc60000000f00 */
[----:B------:R-:W-:-:S05]  /*7f30*/  FFMA R4, R4, 0.69314718246459960938, R9 ;  /* 0x3f31721804047823 */ /* 0x000fca0000000009 */
[C---:B------:R-:W-:Y:S01]  /*7f40*/  @P0 FFMA R4, R3.reuse, R6, +INF ;  /* 0x7f80000003040423 */ /* 0x040fe20000000006 */
[----:B------:R-:W-:-:S04]  /*7f50*/  FSETP.NEU.AND P0, PT, R3, RZ, PT ;  /* 0x000000ff0300720b */ /* 0x000fc80003f0d000 */
[----:B------:R-:W-:-:S05]  /*7f60*/  FSEL R4, R4, -INF , P0 ;  /* 0xff80000004047808 */ /* 0x000fca0000000000 */
[----:B------:R-:W-:-:S07]  /*7f70*/  FFMA R5, R4, -R0, R5 ;  /* 0x8000000004057223 */ /* 0x000fce0000000005 */
.L_x_139:
[----:B------:R-:W-:Y:S05]  /*7f80*/  BSYNC.RECONVERGENT B4 ;  /* 0x0000000000047941 */ /* 0x000fea0003800200 */
.L_x_138:
[----:B------:R-:W-:Y:S05]  /*7f90*/  @P4 BRA `(.L_x_142) ;  /* 0xfffffff0007c4947 */ /* 0x000fea000383ffff */
[----:B------:R-:W-:Y:S05]  /*7fa0*/  BSYNC.RECONVERGENT B3 ;  /* 0x0000000000037941 */ /* 0x000fea0003800200 */
.L_x_125:
[----:B------:R-:W-:-:S07]  /*7fb0*/  IMAD.MOV.U32 R7, RZ, RZ, R25 ;  /* 0x000000ffff077224 */ /* 0x000fce00078e0019 */
.L_x_124:
[----:B------:R-:W-:-:S13]  /*7fc0*/  ISETP.NE.AND P0, PT, R27, RZ, PT ;  /* 0x000000ff1b00720c */ /* 0x000fda0003f05270 */
[----:B------:R-:W-:Y:S05]  /*7fd0*/  @!P0 BRA `(.L_x_123) ;  /* 0x0000000800a48947 */ /* 0x000fea0003800000 */
[----:B------:R-:W-:-:S13]  /*7fe0*/  ISETP.NE.AND P0, PT, R27, 0x1, PT ;  /* 0x000000011b00780c */ /* 0x000fda0003f05270 */
[----:B------:R-:W-:Y:S05]  /*7ff0*/  @!P0 BRA `(.L_x_143) ;  /* 0x0000000400b48947 */ /* 0x000fea0003800000 */
[----:B------:R-:W0:Y:S01]  /*8000*/  LDC.64 R14, c[0x0][0x388] ;  /* 0x0000e200ff0e7b82 */ /* 0x000e220000000a00 */
[----:B------:R-:W-:Y:S02]  /*8010*/  R2UR UR4, R38 ;  /* 0x00000000260472ca */ /* 0x000fe400000e0000 */
[----:B------:R-:W-:Y:S01]  /*8020*/  R2UR UR5, R39 ;  /* 0x00000000270572ca */ /* 0x000fe200000e0000 */
[----:B0-----:R-:W-:-:S12]  /*8030*/  IMAD.WIDE.U32 R14, R7, 0x4, R14 ;  /* 0x00000004070e7825 */ /* 0x001fd800078e000e */
[----:B------:R-:W2:Y:S01]  /*8040*/  LDG.E.CONSTANT R0, desc[UR4][R14.64] ;  /* 0x000000040e007981 */ /* 0x000ea2000c1e9900 */
[----:B------:R-:W-:Y:S01]  /*8050*/  MOV R3, 0x400 ;  /* 0x0000040000037802 */ /* 0x000fe20000000f00 */
[----:B------:R-:W0:Y:S04]  /*8060*/  S2R R4, SR_CgaCtaId ;  /* 0x0000000000047919 */ /* 0x000e280000008800 */
[----:B------:R-:W-:-:S05]  /*8070*/  VIADD R3, R3, 0x10 ;  /* 0x0000001003037836 */ /* 0x000fca0000000000 */
[----:B0-----:R-:W-:-:S05]  /*8080*/  LEA R3, R4, R3, 0x18 ;  /* 0x0000000304037211 */ /* 0x001fca00078ec0ff */
[----:B--2---:R-:W-:-:S05]  /*8090*/  IMAD R0, R0, 0x4, R3 ;  /* 0x0000000400007824 */ /* 0x004fca00078e0203 */
        /* <DEDUP_REMOVED lines=16> */
.L_x_146:
[----:B------:R-:W-:Y:S05]  /*81a0*/  BSYNC.RECONVERGENT B3 ;  /* 0x0000000000037941 */ /* 0x000fea0003800200 */
.L_x_145:
[C---:B------:R-:W-:Y:S01]  /*81b0*/  FMUL R3, R0.reuse, 8388608 ;  /* 0x4b00000000037820 */ /* 0x040fe20000400000 */
[----:B------:R-:W-:Y:S01]  /*81c0*/  FSETP.GEU.AND P0, PT, R0, 1.175494350822287508e-38, PT ;  /* 0x008000000000780b */ /* 0x000fe20003f0e000 */
[----:B------:R-:W-:-:S03]  /*81d0*/  IMAD.MOV.U32 R9, RZ, RZ, 0x3e055027 ;  /* 0x3e055027ff097424 */ /* 0x000fc600078e00ff */
[----:B------:R-:W-:-:S04]  /*81e0*/  FSEL R3, R3, R0, !P0 ;  /* 0x0000000003037208 */ /* 0x000fc80004000000 */
[----:B------:R-:W-:-:S04]  /*81f0*/  IADD3 R4, PT, PT, R3, -0x3f2aaaab, RZ ;  /* 0xc0d5555503047810 */ /* 0x000fc80007ffe0ff */
        /* <DEDUP_REMOVED lines=13> */
[----:B------:R-:W-:Y:S01]  /*82d0*/  I2FP.F32.S32 R9, R4 ;  /* 0x0000000400097245 */ /* 0x000fe20000201400 */
[----:B------:R-:W-:Y:S01]  /*82e0*/  IMAD.MOV.U32 R6, RZ, RZ, 0x7f800000 ;  /* 0x7f800000ff067424 */ /* 0x000fe200078e00ff */
[----:B------:R-:W-:Y:S02]  /*82f0*/  FSEL R4, RZ, -23, P0 ;  /* 0xc1b80000ff047808 */ /* 0x000fe40000000000 */
[----:B------:R-:W-:-:S03]  /*8300*/  ISETP.GT.U32.AND P0, PT, R3, 0x7f7fffff, PT ;  /* 0x7f7fffff0300780c */ /* 0x000fc60003f04070 */
[----:B------:R-:W-:-:S04]  /*8310*/  FFMA R4, R9, 1.1920928955078125e-07, R4 ;  /* 0x3400000009047823 */ /* 0x000fc80000000004 */
[----:B------:R-:W-:-:S06]  /*8320*/  FFMA R4, R4, 0.69314718246459960938, R11 ;  /* 0x3f31721804047823 */ /* 0x000fcc000000000b */
[C---:B------:R-:W-:Y:S01]  /*8330*/  @P0 FFMA R4, R3.reuse, R6, +INF ;  /* 0x7f80000003040423 */ /* 0x040fe20000000006 */
[----:B------:R-:W-:-:S04]  /*8340*/  FSETP.NEU.AND P0, PT, R3, RZ, PT ;  /* 0x000000ff0300720b */ /* 0x000fc80003f0d000 */
[----:B------:R-:W-:-:S05]  /*8350*/  FSEL R4, R4, -INF , P0 ;  /* 0xff80000004047808 */ /* 0x000fca0000000000 */
[----:B------:R-:W-:-:S07]  /*8360*/  FFMA R5, R4, -R0, R5 ;  /* 0x8000000004057223 */ /* 0x000fce0000000005 */
.L_x_144:
[----:B------:R-:W-:Y:S02]  /*8370*/  R2UR UR4, R38 ;  /* 0x00000000260472ca */ /* 0x000fe400000e0000 */
[----:B------:R-:W-:-:S13]  /*8380*/  R2UR UR5, R39 ;  /* 0x00000000270572ca */ /* 0x000fda00000e0000 */
        /* <DEDUP_REMOVED lines=18> */
[----:B------:R-:W-:Y:S01]  /*84b0*/  MOV R0, R6 ;  /* 0x0000000600007202 */ /* 0x000fe20000000f00 */
[----:B------:R-:W-:Y:S01]  /*84c0*/  IMAD.MOV.U32 R3, RZ, RZ, R12 ;  /* 0x000000ffff037224 */ /* 0x000fe200078e000c */
[----:B------:R-:W-:-:S07]  /*84d0*/  MOV R4, 0x84f0 ;  /* 0x000084f000047802 */ /* 0x000fce0000000f00 */
[----:B------:R-:W-:Y:S05]  /*84e0*/  CALL.REL.NOINC `($__internal_0_$__cuda_sm3x_div_rn_noftz_f32_slowpath) ;  /* 0x0000007400787944 */ /* 0x000fea0003c00000 */
.L_x_149:
[----:B------:R-:W-:Y:S05]  /*84f0*/  BSYNC.RECONVERGENT B3 ;  /* 0x0000000000037941 */ /* 0x000fea0003800200 */
.L_x_148:
        /* <DEDUP_REMOVED lines=20> */
[----:B------:R-:W-:Y:S01]  /*8640*/  FFMA R4, R9, 1.1920928955078125e-07, R4 ;  /* 0x3400000009047823 */ /* 0x000fe20000000004 */
[----:B------:R-:W-:Y:S01]  /*8650*/  FFMA R11, R6, R11, R6 ;  /* 0x0000000b060b7223 */ /* 0x000fe20000000006 */
[----:B------:R-:W-:-:S03]  /*8660*/  IMAD.MOV.U32 R6, RZ, RZ, 0x7f800000 ;  /* 0x7f800000ff067424 */ /* 0x000fc600078e00ff */
[----:B------:R-:W-:-:S05]  /*8670*/  FFMA R4, R4, 0.69314718246459960938, R11 ;  /* 0x3f31721804047823 */ /* 0x000fca000000000b */
[C---:B------:R-:W-:Y:S01]  /*8680*/  @P0 FFMA R4, R3.reuse, R6, +INF ;  /* 0x7f80000003040423 */ /* 0x040fe20000000006 */
[----:B------:R-:W-:-:S04]  /*8690*/  FSETP.NEU.AND P0, PT, R3, RZ, PT ;  /* 0x000000ff0300720b */ /* 0x000fc80003f0d000 */
[----:B------:R-:W-:-:S05]  /*86a0*/  FSEL R4, R4, -INF , P0 ;  /* 0xff80000004047808 */ /* 0x000fca0000000000 */
[----:B------:R-:W-:-:S07]  /*86b0*/  FFMA R5, R4, -R0, R5 ;  /* 0x8000000004057223 */ /* 0x000fce0000000005 */
.L_x_147:
[----:B------:R-:W-:-:S07]  /*86c0*/  IADD3 R7, PT, PT, R7, 0x2, RZ ;  /* 0x0000000207077810 */ /* 0x000fce0007ffe0ff */
.L_x_143:
[----:B------:R-:W0:Y:S02]  /*86d0*/  LDCU UR4, c[0x0][0x3b4] ;  /* 0x00007680ff0477ac */ /* 0x000e240008000800 */
[----:B0-----:R-:W-:-:S09]  /*86e0*/  ULOP3.LUT UP0, URZ, UR4, 0x1, URZ, 0xc0, !UPT ;  /* 0x0000000104ff7892 */ /* 0x001fd2000f80c0ff */
[----:B------:R-:W-:Y:S05]  /*86f0*/  BRA.U !UP0, `(.L_x_123) ;  /* 0x0000000108dc7547 */ /* 0x000fea000b800000 */
        /* <DEDUP_REMOVED lines=26> */
.L_x_151:
[----:B------:R-:W-:Y:S05]  /*88a0*/  BSYNC.RECONVERGENT B3 ;  /* 0x0000000000037941 */ /* 0x000fea0003800200 */
.L_x_150:
[C---:B------:R-:W-:Y:S01]  /*88b0*/  FMUL R3, R0.reuse, 8388608 ;  /* 0x4b00000000037820 */ /* 0x040fe20000400000 */
[----:B------:R-:W-:Y:S01]  /*88c0*/  FSETP.GEU.AND P0, PT, R0, 1.175494350822287508e-38, PT ;  /* 0x008000000000780b */ /* 0x000fe20003f0e000 */
[----:B------:R-:W-:-:S03]  /*88d0*/  IMAD.MOV.U32 R7, RZ, RZ, 0x3e055027 ;  /* 0x3e055027ff077424 */ /* 0x000fc600078e00ff */
[----:B------:R-:W-:-:S05]  /*88e0*/  FSEL R3, R3, R0, !P0 ;  /* 0x0000000003037208 */ /* 0x000fca0004000000 */
[----:B------:R-:W-:-:S05]  /*88f0*/  VIADD R4, R3, 0xc0d55555 ;  /* 0xc0d5555503047836 */ /* 0x000fca0000000000 */
[----:B------:R-:W-:-:S04]  /*8900*/  LOP3.LUT R6, R4, 0xff800000, RZ, 0xc0, !PT ;  /* 0xff80000004067812 */ /* 0x000fc800078ec0ff */
[----:B------:R-:W-:-:S05]  /*8910*/  IADD3 R4, PT, PT, R3, -R6, RZ ;  /* 0x8000000603047210 */ /* 0x000fca0007ffe0ff */
[----:B------:R-:W-:Y:S01]  /*8920*/  FADD R8, R4, -1 ;  /* 0xbf80000004087421 */ /* 0x000fe20000000000 */
[----:B------:R-:W-:Y:S02]  /*8930*/  FSEL R4, RZ, -23, P0 ;  /* 0xc1b80000ff047808 */ /* 0x000fe40000000000 */
[----:B------:R-:W-:Y:S01]  /*8940*/  ISETP.GT.U32.AND P0, PT, R3, 0x7f7fffff, PT ;  /* 0x7f7fffff0300780c */ /* 0x000fe20003f04070 */
        /* <DEDUP_REMOVED lines=8> */
[----:B------:R-:W-:Y:S01]  /*89d0*/  I2FP.F32.S32 R7, R6 ;  /* 0x0000000600077245 */ /* 0x000fe20000201400 */
[----:B------:R-:W-:Y:S02]  /*89e0*/  IMAD.MOV.U32 R6, RZ, RZ, 0x7f800000 ;  /* 0x7f800000ff067424 */ /* 0x000fe400078e00ff */
[C---:B------:R-:W-:Y:S02]  /*89f0*/  FMUL R9, R8.reuse, R9 ;  /* 0x0000000908097220 */ /* 0x040fe40000400000 */
[----:B------:R-:W-:Y:S02]  /*8a00*/  FFMA R4, R7, 1.1920928955078125e-07, R4 ;  /* 0x3400000007047823 */ /* 0x000fe40000000004 */
[----:B------:R-:W-:-:S04]  /*8a10*/  FFMA R9, R8, R9, R8 ;  /* 0x0000000908097223 */ /* 0x000fc80000000008 */
[----:B------:R-:W-:Y:S01]  /*8a20*/  FFMA R4, R4, 0.69314718246459960938, R9 ;  /* 0x3f31721804047823 */ /* 0x000fe20000000009 */
[C---:B------:R-:W-:Y:S01]  /*8a30*/  @P0 FFMA R4, R3.reuse, R6, +INF ;  /* 0x7f80000003040423 */ /* 0x040fe20000000006 */
[----:B------:R-:W-:-:S04]  /*8a40*/  FSETP.NEU.AND P0, PT, R3, RZ, PT ;  /* 0x000000ff0300720b */ /* 0x000fc80003f0d000 */
[----:B------:R-:W-:-:S05]  /*8a50*/  FSEL R4, R4, -INF , P0 ;  /* 0xff80000004047808 */ /* 0x000fca0000000000 */
[----:B------:R-:W-:-:S07]  /*8a60*/  FFMA R5, R4, -R0, R5 ;  /* 0x8000000004057223 */ /* 0x000fce0000000005 */
.L_x_123:
[----:B------:R-:W0:Y:S01]  /*8a70*/  MUFU.RCP R3, R30 ;  /* 0x0000001e00037308 */ /* 0x000e220000001000 */
[----:B------:R-:W-:Y:S07]  /*8a80*/  BSSY.RECONVERGENT B3, `(.L_x_152) ;  /* 0x000000c000037945 */ /* 0x000fee0003800200 */
[----:B------:R-:W1:Y:S01]  /*8a90*/  FCHK P0, R5, R30 ;  /* 0x0000001e05007302 */ /* 0x000e620000000000 */
[----:B0-----:R-:W-:-:S04]  /*8aa0*/  FFMA R0, -R30, R3, 1 ;  /* 0x3f8000001e007423 */ /* 0x001fc80000000103 */
[----:B------:R-:W-:-:S04]  /*8ab0*/  FFMA R0, R3, R0, R3 ;  /* 0x0000000003007223 */ /* 0x000fc80000000003 */
[----:B------:R-:W-:-:S04]  /*8ac0*/  FFMA R3, R0, R5, RZ ;  /* 0x0000000500037223 */ /* 0x000fc800000000ff */
[----:B------:R-:W-:-:S04]  /*8ad0*/  FFMA R4, -R30, R3, R5 ;  /* 0x000000031e047223 */ /* 0x000fc80000000105 */
[----:B------:R-:W-:Y:S01]  /*8ae0*/  FFMA R0, R0, R4, R3 ;  /* 0x0000000400007223 */ /* 0x000fe20000000003 */
[----:B-1----:R-:W-:Y:S06]  /*8af0*/  @!P0 BRA `(.L_x_153) ;  /* 0x0000000000108947 */ /* 0x002fec0003800000 */
[----:B------:R-:W-:Y:S01]  /*8b00*/  IMAD.MOV.U32 R0, RZ, RZ, R5 ;  /* 0x000000ffff007224 */ /* 0x000fe200078e0005 */
[----:B------:R-:W-:Y:S01]  /*8b10*/  MOV R4, 0x8b40 ;  /* 0x00008b4000047802 */ /* 0x000fe20000000f00 */
[----:B------:R-:W-:-:S07]  /*8b20*/  IMAD.MOV.U32 R3, RZ, RZ, R30 ;  /* 0x000000ffff037224 */ /* 0x000fce00078e001e */
[----:B------:R-:W-:Y:S05]  /*8b30*/  CALL.REL.NOINC `($__internal_0_$__cuda_sm3x_div_rn_noftz_f32_slowpath) ;  /* 0x0000006c00e47944 */ /* 0x000fea0003c00000 */
.L_x_153:
[----:B------:R-:W-:Y:S05]  /*8b40*/  BSYNC.RECONVERGENT B3 ;  /* 0x0000000000037941 */ /* 0x000fea0003800200 */
.L_x_152:
[----:B------:R-:W-:-:S07]  /*8b50*/  IMAD.MOV.U32 R63, RZ, RZ, R0 ;  /* 0x000000ffff3f7224 */ /* 0x000fce00078e0000 */
.L_x_122:
[----:B------:R-:W-:Y:S05]  /*8b60*/  BSYNC.RECONVERGENT B2 ;  /* 0x0000000000027941 */ /* 0x000fea0003800200 */
.L_x_121:
[----:B------:R-:W-:Y:S01]  /*8b70*/  FADD R58, -R58, R63 ;  /* 0x0000003f3a3a7221 */ /* 0x000fe20000000100 */
[----:B------:R-:W0:Y:S01]  /*8b80*/  F2F.F64.F32 R10, R63 ;  /* 0x0000003f000a7310 */ /* 0x000e220000201800 */
[----:B------:R-:W-:Y:S01]  /*8b90*/  MOV R64, 0x0 ;  /* 0x0000000000407802 */ /* 0x000fe20000000f00 */
[----:B------:R-:W1:Y:S01]  /*8ba0*/  LDCU.64 UR4, c[0x4][0x68] ;  /* 0x01000d00ff0477ac */ /* 0x000e620008000a00 */
[----:B------:R-:W-:Y:S02]  /*8bb0*/  IMAD.MOV.U32 R6, RZ, RZ, R18 ;  /* 0x000000ffff067224 */ /* 0x000fe400078e0012 */
[----:B------:R2:W3:Y:S01]  /*8bc0*/  LDC.64 R8, c[0x4][R64] ;  /* 0x0100000040087b82 */ /* 0x0004e20000000a00 */
[----:B------:R-:W-:Y:S02]  /*8bd0*/  IMAD.MOV.U32 R7, RZ, RZ, R17 ;  /* 0x000000ffff077224 */ /* 0x000fe400078e0011 */
[----:B------:R-:W4:Y:S01]  /*8be0*/  F2F.F64.F32 R12, |R58| ;  /* 0x4000003a000c7310 */ /* 0x000f220000201800 */
[----:B0-----:R2:W-:Y:S01]  /*8bf0*/  STL.64 [R1], R10 ;  /* 0x0000000a01007387 */ /* 0x0015e20000100a00 */
[----:B-1----:R-:W-:Y:S01]  /*8c00*/  MOV R4, UR4 ;  /* 0x0000000400047c02 */ /* 0x002fe20008000f00 */
[----:B------:R-:W-:-:S02]  /*8c10*/  IMAD.U32 R5, RZ, RZ, UR5 ;  /* 0x00000005ff057e24 */ /* 0x000fc4000f8e00ff */
[----:B----4-:R2:W-:Y:S05]  /*8c20*/  STL.64 [R1+0x8], R12 ;  /* 0x0000080c01007387 */ /* 0x0105ea0000100a00 */
[----:B------:R-:W-:-:S07]  /*8c30*/  LEPC R20, `(.L_x_154) ;  /* 0x000000001014794e */ /* 0x000fce0000000000 */
[----:B--23--:R-:W-:Y:S05]  /*8c40*/  CALL.ABS.NOINC R8 ;  /* 0x0000000008007343 */ /* 0x00cfea0003c00000 */
.L_x_154:
[----:B------:R-:W0:Y:S02]  /*8c50*/  LDCU UR4, c[0x0][0x3cc] ;  /* 0x00007980ff0477ac */ /* 0x000e240008000800 */
[----:B0-----:R-:W-:Y:S01]  /*8c60*/  FSETP.GTU.AND P0, PT, |R58|, UR4, PT ;  /* 0x000000043a007c0b */ /* 0x001fe2000bf0c200 */
[----:B------:R-:W-:-:S12]  /*8c70*/  IMAD.MOV.U32 R58, RZ, RZ, R63 ;  /* 0x000000ffff3a7224 */ /* 0x000fd800078e003f */
[----:B------:R-:W-:Y:S05]  /*8c80*/  @P0 BRA `(.L_x_110) ;  /* 0x00000000003c0947 */ /* 0x000fea0003800000 */
[----:B------:R-:W0:Y:S01]  /*8c90*/  S2UR UR5, SR_CgaCtaId ;  /* 0x00000000000579c3 */ /* 0x000e220000008800 */
[----:B------:R-:W-:Y:S01]  /*8ca0*/  UMOV UR4, 0x400 ;  /* 0x0000040000047882 */ /* 0x000fe20000000000 */
[----:B------:R-:W-:Y:S01]  /*8cb0*/  IMAD.MOV.U32 R0, RZ, RZ, 0x1 ;  /* 0x00000001ff007424 */ /* 0x000fe200078e00ff */
[----:B------:R1:W-:Y:S01]  /*8cc0*/  STL [R1], R2 ;  /* 0x0000000201007387 */ /* 0x0003e20000100800 */
[----:B------:R-:W2:Y:S01]  /*8cd0*/  LDCU.64 UR6, c[0x4][0x70] ;  /* 0x01000e00ff0677ac */ /* 0x000ea20008000a00 */
[----:B------:R-:W-:Y:S02]  /*8ce0*/  IMAD.MOV.U32 R6, RZ, RZ, R18 ;  /* 0x000000ffff067224 */ /* 0x000fe400078e0012 */
[----:B------:R-:W-:Y:S01]  /*8cf0*/  IMAD.MOV.U32 R7, RZ, RZ, R17 ;  /* 0x000000ffff077224 */ /* 0x000fe200078e0011 */
[----:B------:R-:W3:Y:S01]  /*8d00*/  LDC.64 R64, c[0x4][R64] ;  /* 0x0100000040407b82 */ /* 0x000ee20000000a00 */
[----:B--2---:R-:W-:Y:S01]  /*8d10*/  MOV R4, UR6 ;  /* 0x0000000600047c02 */ /* 0x004fe20008000f00 */
[----:B------:R-:W-:Y:S01]  /*8d20*/  IMAD.U32 R5, RZ, RZ, UR7 ;  /* 0x00000007ff057e24 */ /* 0x000fe2000f8e00ff */
[----:B0-----:R-:W-:-:S09]  /*8d30*/  ULEA UR4, UR5, UR4, 0x18 ;  /* 0x0000000405047291 */ /* 0x001fd2000f8ec0ff */
[----:B------:R1:W-:Y:S04]  /*8d40*/  STS.U8 [UR4], R0 ;  /* 0x00000000ff007988 */ /* 0x0003e80008000004 */
[----:B------:R1:W-:Y:S02]  /*8d50*/  STS [UR4+0x4], R2 ;  /* 0x00000402ff007988 */ /* 0x0003e40008000804 */
[----:B------:R-:W-:-:S07]  /*8d60*/  LEPC R20, `(.L_x_110) ;  /* 0x000000001014794e */ /* 0x000fce0000000000 */
[----:B-1-3--:R-:W-:Y:S05]  /*8d70*/  CALL.ABS.NOINC R64 ;  /* 0x0000000040007343 */ /* 0x00afea0003c00000 */
.L_x_110:
[----:B------:R-:W-:Y:S05]  /*8d80*/  WARPSYNC.ALL ;  /* 0x0000000000007948 */ /* 0x000fea0003800000 */
[----:B------:R-:W5:Y:S08]  /*8d90*/  S2UR UR5, SR_CgaCtaId ;  /* 0x00000000000579c3 */ /* 0x000f700000008800 */
[----:B------:R-:W-:Y:S01]  /*8da0*/  BAR.SYNC.DEFER_BLOCKING 0x0 ;  /* 0x0000000000007b1d */ /* 0x000fe20000010000 */
[----:B------:R-:W-:-:S05]  /*8db0*/  VIADD R2, R2, 0x1 ;  /* 0x0000000102027836 */ /* 0x000fca0000000000 */
[----:B------:R-:W-:Y:S01]  /*8dc0*/  UMOV UR4, 0x400 ;  /* 0x0000040000047882 */ /* 0x000fe20000000000 */
[----:B------:R-:W-:Y:S01]  /*8dd0*/  ISETP.GE.AND P0, PT, R2, R35, PT ;  /* 0x000000230200720c */ /* 0x000fe20003f06270 */
[----:B-----5:R-:W-:-:S09]  /*8de0*/  ULEA UR4, UR5, UR4, 0x18 ;  /* 0x0000000405047291 */ /* 0x020fd2000f8ec0ff */
[----:B0-234-:R-:W0:Y:S02]  /*8df0*/  LDS.U8 R0, [UR4] ;  /* 0x00000004ff007984 */ /* 0x01de240008000000 */
[----:B0-----:R-:W-:-:S13]  /*8e00*/  ISETP.EQ.AND P1, PT, R0, RZ, PT ;  /* 0x000000ff0000720c */ /* 0x001fda0003f22270 */
[----:B------:R-:W-:Y:S05]  /*8e10*/  @!P0 BRA P1, `(.L_x_155) ;  /* 0xffffff8c00008947 */ /* 0x000fea000083ffff */
.L_x_26:
[----:B------:R-:W4:Y:S02]  /*8e20*/  LDCU UR4, c[0x0][0x3c4] ;  /* 0x00007880ff0477ac */ /* 0x000f240008000800 */
[----:B----4-:R-:W-:-:S09]  /*8e30*/  UISETP.GE.AND UP0, UPT, UR4, 0x6, UPT ;  /* 0x000000060400788c */ /* 0x010fd2000bf06270 */
[----:B------:R-:W-:Y:S05]  /*8e40*/  BRA.U !UP0, `(.L_x_156) ;  /* 0x0000006908787547 */ /* 0x000fea000b800000 */
[----:B-123--:R-:W1:Y:S01]  /*8e50*/  I2F.U32.RP R5, R61 ;  /* 0x0000003d00057306 */ /* 0x00ee620000209000 */
[----:B------:R-:W2:Y:S01]  /*8e60*/  LDC R0, c[0x0][0x3b4] ;  /* 0x0000ed00ff007b82 */ /* 0x000ea20000000800 */
[----:B------:R-:W-:Y:S01]  /*8e70*/  IMAD.IADD R45, R62, 0x1, R61 ;  /* 0x000000013e2d7824 */ /* 0x000fe200078e023d */
[C---:B------:R-:W-:Y:S01]  /*8e80*/  ISETP.NE.U32.AND P2, PT, R61.reuse, RZ, PT ;  /* 0x000000ff3d00720c */ /* 0x040fe20003f45070 */
[----:B------:R-:W-:-:S04]  /*8e90*/  IMAD.WIDE R52, R61, 0x4, R36 ;  /* 0x000000043d347825 */ /* 0x000fc800078e0224 */
[C---:B------:R-:W-:Y:S01]  /*8ea0*/  IMAD R42, R61.reuse, 0x4, R59 ;  /* 0x000000043d2a7824 */ /* 0x040fe200078e023b */
[----:B------:R-:W3:Y:S01]  /*8eb0*/  LDC.64 R34, c[0x0][0x3b8] ;  /* 0x0000ee00ff227b82 */ /* 0x000ee20000000a00 */
[----:B------:R-:W-:Y:S02]  /*8ec0*/  IMAD.MOV.U32 R33, RZ, RZ, 0x5 ;  /* 0x00000005ff217424 */ /* 0x000fe400078e00ff */
[C---:B------:R-:W-:Y:S02]  /*8ed0*/  IMAD R32, R61.reuse, 0x4, R42 ;  /* 0x000000043d207824 */ /* 0x040fe400078e022a */
[----:B------:R-:W-:Y:S01]  /*8ee0*/  IMAD.WIDE R50, R61, 0x4, R52 ;  /* 0x000000043d327825 */ /* 0x000fe200078e0234 */
[----:B-1----:R-:W1:Y:S02]  /*8ef0*/  MUFU.RCP R5, R5 ;  /* 0x0000000500057308 */ /* 0x002e640000001000 */
[----:B------:R-:W4:Y:S01]  /*8f00*/  LDC.64 R48, c[0x0][0x398] ;  /* 0x0000e600ff307b82 */ /* 0x000f220000000a00 */
[----:B--2---:R-:W-:-:S07]  /*8f10*/  ISETP.GE.AND P0, PT, R45, R0, PT ;  /* 0x000000002d00720c */ /* 0x004fce0003f06270 */
[----:B------:R-:W2:Y:S01]  /*8f20*/  LDC.64 R14, c[0x0][0x3a0] ;  /* 0x0000e800ff0e7b82 */ /* 0x000ea20000000a00 */
[-C--:B0-----:R-:W-:Y:S01]  /*8f30*/  VIMNMX R4, PT, PT, R45, R0.reuse, !PT ;  /* 0x000000002d047248 */ /* 0x081fe20007fe0100 */
[----:B------:R-:W-:Y:S01]  /*8f40*/  VIADD R30, R0, 0xffffffff ;  /* 0xffffffff001e7836 */ /* 0x000fe20000000000 */
[----:B------:R-:W-:Y:S02]  /*8f50*/  SEL R44, RZ, 0x1, P0 ;  /* 0x00000001ff2c7807 */ /* 0x000fe40000000000 */
[----:B------:R-:W-:Y:S01]  /*8f60*/  I2FP.F32.S32 R31, R0 ;  /* 0x00000000001f7245 */ /* 0x000fe20000201400 */
[----:B-1----:R-:W-:Y:S01]  /*8f70*/  VIADD R2, R5, 0xffffffe ;  /* 0x0ffffffe05027836 */ /* 0x002fe20000000000 */
[CC--:B---3--:R-:W-:Y:S02]  /*8f80*/  ISETP.GE.AND P1, PT, R45.reuse, R34.reuse, PT ;  /* 0x000000222d00720c */ /* 0x0c8fe40003f26270 */
[----:B------:R-:W-:Y:S01]  /*8f90*/  IADD3 R4, PT, PT, R4, -R45, -R44 ;  /* 0x8000002d04047210 */ /* 0x000fe20007ffe82c */
[----:B------:R0:W1:Y:S01]  /*8fa0*/  F2I.FTZ.U32.TRUNC.NTZ R3, R2 ;  /* 0x0000000200037305 */ /* 0x000062000021f000 */
[----:B------:R-:W-:-:S02]  /*8fb0*/  VIMNMX R34, PT, PT, R45, R34, !PT ;  /* 0x000000222d227248 */ /* 0x000fc40007fe0100 */
[----:B------:R-:W-:Y:S02]  /*8fc0*/  SEL R43, RZ, 0x1, P1 ;  /* 0x00000001ff2b7807 */ /* 0x000fe40000800000 */
[C---:B------:R-:W-:Y:S01]  /*8fd0*/  LOP3.LUT R41, R35.reuse, 0x7, RZ, 0xc0, !PT ;  /* 0x0000000723297812 */ /* 0x040fe200078ec0ff */
[----:B----4-:R-:W-:Y:S01]  /*8fe0*/  IMAD.WIDE.U32 R48, R62, 0x4, R48 ;  /* 0x000000043e307825 */ /* 0x010fe200078e0030 */
[----:B------:R-:W-:Y:S02]  /*8ff0*/  IADD3 R34, PT, PT, R34, -R45, -R43 ;  /* 0x8000002d22227210 */ /* 0x000fe40007ffe82b */
[C---:B------:R-:W-:Y:S01]  /*9000*/  LOP3.LUT R40, R35.reuse, 0x3, RZ, 0xc0, !PT ;  /* 0x0000000323287812 */ /* 0x040fe200078ec0ff */
[----:B0-----:R-:W-:Y:S01]  /*9010*/  IMAD.MOV.U32 R2, RZ, RZ, RZ ;  /* 0x000000ffff027224 */ /* 0x001fe200078e00ff */
[----:B------:R-:W-:Y:S01]  /*9020*/  LOP3.LUT R35, R35, 0x7ffffff8, RZ, 0xc0, !PT ;  /* 0x7ffffff823237812 */ /* 0x000fe200078ec0ff */
[----:B------:R-:W-:Y:S01]  /*9030*/  IMAD.WIDE R20, R61, 0x4, R48 ;  /* 0x000000043d147825 */ /* 0x000fe200078e0230 */
[----:B------:R-:W-:-:S02]  /*9040*/  LOP3.LUT R29, R0, 0xf, RZ, 0xc0, !PT ;  /* 0x0000000f001d7812 */ /* 0x000fc400078ec0ff */
[----:B-1----:R-:W-:Y:S01]  /*9050*/  IADD3 R6, PT, PT, RZ, -R3, RZ ;  /* 0x80000003ff067210 */ /* 0x002fe20007ffe0ff */
[----:B--2---:R-:W-:Y:S01]  /*9060*/  IMAD.WIDE.U32 R14, R62, 0x4, R14 ;  /* 0x000000043e0e7825 */ /* 0x004fe200078e000e */
[C---:B------:R-:W-:Y:S02]  /*9070*/  LOP3.LUT R28, R0.reuse, 0x7, RZ, 0xc0, !PT ;  /* 0x00000007001c7812 */ /* 0x040fe400078ec0ff */
[----:B------:R-:W-:Y:S01]  /*9080*/  LOP3.LUT R27, R0, 0x3, RZ, 0xc0, !PT ;  /* 0x00000003001b7812 */ /* 0x000fe200078ec0ff */
[----:B------:R-:W-:Y:S01]  /*9090*/  IMAD R5, R6, R61, RZ ;  /* 0x0000003d06057224 */ /* 0x000fe200078e02ff */
[C---:B------:R-:W-:Y:S01]  /*90a0*/  LOP3.LUT R26, R0.reuse, 0x7ffffff0, RZ, 0xc0, !PT ;  /* 0x7ffffff0001a7812 */ /* 0x040fe200078ec0ff */
[----:B------:R-:W-:Y:S01]  /*90b0*/  IMAD.MOV R19, RZ, RZ, -R35 ;  /* 0x000000ffff137224 */ /* 0x000fe200078e0a23 */
[----:B------:R-:W-:Y:S01]  /*90c0*/  LOP3.LUT R25, R0, 0x7ffffffc, RZ, 0xc0, !PT ;  /* 0x7ffffffc00197812 */ /* 0x000fe200078ec0ff */
[----:B------:R-:W-:-:S04]  /*90d0*/  IMAD.HI.U32 R5, R3, R5, R2 ;  /* 0x0000000503057227 */ /* 0x000fc800078e0002 */
[----:B------:R-:W-:-:S04]  /*90e0*/  IMAD.WIDE R22, R61, 0x4, R14 ;  /* 0x000000043d167825 */ /* 0x000fc800078e020e */
[----:B------:R-:W-:-:S04]  /*90f0*/  IMAD.HI.U32 R2, R5, R4, RZ ;  /* 0x0000000405027227 */ /* 0x000fc800078e00ff */
[----:B------:R-:W-:Y:S02]  /*9100*/  IMAD.MOV R3, RZ, RZ, -R2 ;  /* 0x000000ffff037224 */ /* 0x000fe400078e0a02 */
[----:B------:R-:W-:-:S04]  /*9110*/  IMAD.HI.U32 R6, R5, R34, RZ ;  /* 0x0000002205067227 */ /* 0x000fc800078e00ff */
[----:B------:R-:W-:Y:S01]  /*9120*/  IMAD R4, R61, R3, R4 ;  /* 0x000000033d047224 */ /* 0x000fe200078e0204 */
[----:B------:R-:W-:Y:S01]  /*9130*/  LOP3.LUT R3, RZ, R61, RZ, 0x33, !PT ;  /* 0x0000003dff037212 */ /* 0x000fe200078e33ff */
[----:B------:R-:W-:-:S03]  /*9140*/  IMAD.MOV R5, RZ, RZ, -R6 ;  /* 0x000000ffff057224 */ /* 0x000fc600078e0a06 */
[----:B------:R-:W-:Y:S01]  /*9150*/  ISETP.GE.U32.AND P0, PT, R4, R61, PT ;  /* 0x0000003d0400720c */ /* 0x000fe20003f06070 */
[----:B------:R-:W-:-:S05]  /*9160*/  IMAD R34, R61, R5, R34 ;  /* 0x000000053d227224 */ /* 0x000fca00078e0222 */
[----:B------:R-:W-:-:S07]  /*9170*/  ISETP.GE.U32.AND P3, PT, R34, R61, PT ;  /* 0x0000003d2200720c */ /* 0x000fce0003f66070 */
[----:B------:R-:W-:Y:S02]  /*9180*/  @P0 IMAD.IADD R4, R4, 0x1, -R61 ;  /* 0x0000000104040824 */ /* 0x000fe400078e0a3d */
[----:B------:R-:W-:-:S03]  /*9190*/  @P0 VIADD R2, R2, 0x1 ;  /* 0x0000000102020836 */ /* 0x000fc60000000000 */
[-C--:B------:R-:W-:Y:S01]  /*91a0*/  ISETP.GE.U32.AND P1, PT, R4, R61.reuse, PT ;  /* 0x0000003d0400720c */ /* 0x080fe20003f26070 */
[----:B------:R-:W-:Y:S01]  /*91b0*/  @P3 VIADD R6, R6, 0x1 ;  /* 0x0000000106063836 */ /* 0x000fe20000000000 */
[----:B------:R-:W-:-:S04]  /*91c0*/  @P3 IADD3 R34, PT, PT, R34, -R61, RZ ;  /* 0x8000003d22223210 */ /* 0x000fc80007ffe0ff */
[----:B------:R-:W-:Y:S01]  /*91d0*/  ISETP.GE.U32.AND P4, PT, R34, R61, PT ;  /* 0x0000003d2200720c */ /* 0x000fe20003f86070 */
[----:B------:R-:W-:-:S05]  /*91e0*/  IMAD.IADD R34, R45, 0x1, R61 ;  /* 0x000000012d227824 */ /* 0x000fca00078e023d */
[----:B------:R-:W-:Y:S01]  /*91f0*/  IADD3 R24, PT, PT, R34, R61, RZ ;  /* 0x0000003d22187210 */ /* 0x000fe20007ffe0ff */
[----:B------:R-:W-:-:S05]  /*9200*/  @P1 VIADD R2, R2, 0x1 ;  /* 0x0000000102021836 */ /* 0x000fca0000000000 */
[----:B------:R-:W-:Y:S01]  /*9210*/  SEL R5, R3, R2, !P2 ;  /* 0x0000000203057207 */ /* 0x000fe20005000000 */
[----:B------:R-:W-:-:S04]  /*9220*/  @P4 VIADD R6, R6, 0x1 ;  /* 0x0000000106064836 */ /* 0x000fc80000000000 */
[----:B------:R-:W-:Y:S01]  /*9230*/  IMAD.IADD R44, R44, 0x1, R5 ;  /* 0x000000012c2c7824 */ /* 0x000fe200078e0205 */
[----:B------:R-:W-:-:S03]  /*9240*/  SEL R6, R3, R6, !P2 ;  /* 0x0000000603067207 */ /* 0x000fc60005000000 */
[----:B------:R-:W-:Y:S01]  /*9250*/  VIADD R7, R44, 0x1 ;  /* 0x000000012c077836 */ /* 0x000fe20000000000 */
[----:B------:R-:W-:-:S04]  /*9260*/  IADD3 R43, PT, PT, R43, R6, RZ ;  /* 0x000000062b2b7210 */ /* 0x000fc80007ffe0ff */
[----:B------:R-:W-:Y:S02]  /*9270*/  LOP3.LUT R12, R43, 0x3, RZ, 0xc0, !PT ;  /* 0x000000032b0c7812 */ /* 0x000fe400078ec0ff */
[----:B------:R-:W-:-:S07]  /*9280*/  LOP3.LUT R7, R7, 0x3, RZ, 0xc0, !PT ;  /* 0x0000000307077812 */ /* 0x000fce00078ec0ff */
.L_x_263:
[----:B------:R-:W0:Y:S02]  /*9290*/  LDC R9, c[0x0][0x3b4] ;  /* 0x0000ed00ff097b82 */ /* 0x000e240000000800 */
[----:B0-----:R-:W-:-:S13]  /*92a0*/  ISETP.GE.AND P4, PT, R62, R9, PT ;  /* 0x000000093e00720c */ /* 0x001fda0003f86270 */
[----:B------:R-:W-:Y:S05]  /*92b0*/  @P4 BRA `(.L_x_157) ;  /* 0x0000001000144947 */ /* 0x000fea0003800000 */
[----:B------:R-:W0:Y:S02]  /*92c0*/  LDCU UR4, c[0x0][0x3bc] ;  /* 0x00007780ff0477ac */ /* 0x000e240008000800 */
[----:B0-----:R-:W-:-:S09]  /*92d0*/  UISETP.GE.AND UP0, UPT, UR4, 0x1, UPT ;  /* 0x000000010400788c */ /* 0x001fd2000bf06270 */
[----:B------:R-:W-:Y:S05]  /*92e0*/  BRA.U !UP0, `(.L_x_158) ;  /* 0x0000000d089c7547 */ /* 0x000fea000b800000 */
[----:B------:R-:W-:-:S07]  /*92f0*/  IMAD.MOV.U32 R0, RZ, RZ, R62 ;  /* 0x000000ffff007224 */ /* 0x000fce00078e003e */
.L_x_165:
[----:B------:R-:W0:Y:S01]  /*9300*/  LDCU UR4, c[0x0][0x3bc] ;  /* 0x00007780ff0477ac */ /* 0x000e220008000800 */
[----:B------:R-:W-:Y:S02]  /*9310*/  IMAD.MOV.U32 R4, RZ, RZ, RZ ;  /* 0x000000ffff047224 */ /* 0x000fe400078e00ff */
[----:B------:R-:W-:Y:S01]  /*9320*/  IMAD.MOV.U32 R9, RZ, RZ, RZ ;  /* 0x000000ffff097224 */ /* 0x000fe200078e00ff */
[----:B0-----:R-:W-:Y:S02]  /*9330*/  UISETP.GE.U32.AND UP0, UPT, UR4, 0x8, UPT ;  /* 0x000000080400788c */ /* 0x001fe4000bf06070 */
[----:B------:R-:W-:-:S07]  /*9340*/  IMAD R6, R0, UR4, RZ ;  /* 0x0000000400067c24 */ /* 0x000fce000f8e02ff */
[----:B------:R-:W-:Y:S05]  /*9350*/  BRA.U !UP0, `(.L_x_159) ;  /* 0x00000005088c7547 */ /* 0x000fea000b800000 */
[----:B------:R-:W0:Y:S01]  /*9360*/  LDC.64 R2, c[0x0][0x390] ;  /* 0x0000e400ff027b82 */ /* 0x000e220000000a00 */
[----:B------:R-:W-:Y:S01]  /*9370*/  HFMA2 R4, -RZ, RZ, 0, 0 ;  /* 0x00000000ff047431 */ /* 0x000fe200000001ff */
[----:B------:R-:W-:Y:S01]  /*9380*/  BSSY.RECONVERGENT B0, `(.L_x_160) ;  /* 0x000005f000007945 */ /* 0x000fe20003800200 */
[----:B------:R-:W-:Y:S02]  /*9390*/  IMAD.MOV.U32 R8, RZ, RZ, R19 ;  /* 0x000000ffff087224 */ /* 0x000fe400078e0013 */
[----:B0-----:R-:W-:-:S03]  /*93a0*/  IMAD.WIDE.U32 R2, R6, 0x4, R2 ;  /* 0x0000000406027825 */ /* 0x001fc600078e0002 */
[----:B------:R-:W-:-:S05]  /*93b0*/  IADD3 R2, P0, PT, R2, 0x10, RZ ;  /* 0x0000001002027810 */ /* 0x000fca0007f1e0ff */
[----:B------:R-:W-:-:S08]  /*93c0*/  IMAD.X R3, RZ, RZ, R3, P0 ;  /* 0x000000ffff037224 */ /* 0x000fd000000e0603 */
.L_x_161:
[----:B------:R-:W-:Y:S02]  /*93d0*/  R2UR UR4, R38 ;  /* 0x00000000260472ca */ /* 0x000fe400000e0000 */
[----:B------:R-:W-:-:S13]  /*93e0*/  R2UR UR5, R39 ;  /* 0x00000000270572ca */ /* 0x000fda00000e0000 */
[----:B------:R-:W2:Y:S04]  /*93f0*/  LDG.E.CONSTANT R9, desc[UR4][R2.64+-0x10] ;  /* 0xfffff00402097981 */ /* 0x000ea8000c1e9900 */
[----:B------:R-:W3:Y:S04]  /*9400*/  LDG.E.CONSTANT R10, desc[UR4][R2.64+-0xc] ;  /* 0xfffff404020a7981 */ /* 0x000ee8000c1e9900 */
[----:B------:R-:W4:Y:S04]  /*9410*/  LDG.E.CONSTANT R13, desc[UR4][R2.64+-0x8] ;  /* 0xfffff804020d7981 */ /* 0x000f28000c1e9900 */
[----:B------:R-:W5:Y:S01]  /*9420*/  LDG.E.CONSTANT R46, desc[UR4][R2.64+-0x4] ;  /* 0xfffffc04022e7981 */ /* 0x000f62000c1e9900 */
[----:B------:R-:W2:Y:S01]  /*9430*/  LDCU UR4, c[0x0][0x3b0] ;  /* 0x00007600ff0477ac */ /* 0x000ea20008000800 */
[----:B------:R-:W-:-:S02]  /*9440*/  R2UR UR6, R38 ;  /* 0x00000000260672ca */ /* 0x000fc400000e0000 */
[----:B------:R-:W-:-:S13]  /*9450*/  R2UR UR7, R39 ;  /* 0x00000000270772ca */ /* 0x000fda00000e0000 */
[----:B------:R-:W5:Y:S01]  /*9460*/  LDG.E.CONSTANT R47, desc[UR6][R2.64] ;  /* 0x00000006022f7981 */ /* 0x000f62000c1e9900 */
[----:B--2---:R-:W-:-:S04]  /*9470*/  ISETP.GE.AND P0, PT, R9, UR4, PT ;  /* 0x0000000409007c0c */ /* 0x004fc8000bf06270 */
[----:B------:R-:W-:Y:S02]  /*9480*/  ISETP.LT.OR P1, PT, R9, RZ, P0 ;  /* 0x000000ff0900720c */ /* 0x000fe40000721670 */
[----:B---3--:R-:W-:-:S04]  /*9490*/  ISETP.GE.AND P0, PT, R10, UR4, PT ;  /* 0x000000040a007c0c */ /* 0x008fc8000bf06270 */
[----:B------:R-:W-:Y:S02]  /*94a0*/  ISETP.LT.OR P2, PT, R10, RZ, P0 ;  /* 0x000000ff0a00720c */ /* 0x000fe40000741670 */
[----:B----4-:R-:W-:-:S04]  /*94b0*/  ISETP.GE.AND P0, PT, R13, UR4, PT ;  /* 0x000000040d007c0c */ /* 0x010fc8000bf06270 */
[----:B------:R-:W-:Y:S01]  /*94c0*/  ISETP.LT.OR P0, PT, R13, RZ, P0 ;  /* 0x000000ff0d00720c */ /* 0x000fe20000701670 */
[----:B------:R-:W0:Y:S01]  /*94d0*/  @!P1 S2R R54, SR_CgaCtaId ;  /* 0x0000000000369919 */ /* 0x000e220000008800 */
[----:B------:R-:W-:-:S05]  /*94e0*/  @!P1 MOV R11, 0x400 ;  /* 0x00000400000b9802 */ /* 0x000fca0000000f00 */
[----:B------:R-:W1:Y:S01]  /*94f0*/  @!P2 S2R R56, SR_CgaCtaId ;  /* 0x000000000038a919 */ /* 0x000e620000008800 */
[----:B------:R-:W-:-:S05]  /*9500*/  @!P1 VIADD R11, R11, 0x10 ;  /* 0x000000100b0b9836 */ /* 0x000fca0000000000 */
[----:B0-----:R-:W-:Y:S02]  /*9510*/  @!P1 LEA R54, R54, R11, 0x18 ;  /* 0x0000000b36369211 */ /* 0x001fe400078ec0ff */
[----:B------:R-:W-:-:S03]  /*9520*/  @!P2 MOV R11, 0x400 ;  /* 0x00000400000ba802 */ /* 0x000fc60000000f00 */
[----:B------:R-:W-:Y:S02]  /*9530*/  @!P1 IMAD R9, R9, 0x4, R54 ;  /* 0x0000000409099824 */ /* 0x000fe400078e0236 */
[----:B------:R-:W-:-:S04]  /*9540*/  @!P2 VIADD R11, R11, 0x10 ;  /* 0x000000100b0ba836 */ /* 0x000fc80000000000 */
[----:B------:R-:W0:Y:S01]  /*9550*/  @!P1 LDS R9, [R9] ;  /* 0x0000000009099984 */ /* 0x000e220000000800 */
[----:B-1----:R-:W-:-:S04]  /*9560*/  @!P2 LEA R11, R56, R11, 0x18 ;  /* 0x0000000b380ba211 */ /* 0x002fc800078ec0ff */
[----:B------:R-:W-:-:S05]  /*9570*/  @!P2 LEA R10, R10, R11, 0x2 ;  /* 0x0000000b0a0aa211 */ /* 0x000fca00078e10ff */
[----:B------:R-:W1:Y:S01]  /*9580*/  @!P2 LDS R11, [R10] ;  /* 0x000000000a0ba984 */ /* 0x000e620000000800 */
[----:B------:R-:W2:Y:S01]  /*9590*/  @!P0 S2R R54, SR_CgaCtaId ;  /* 0x0000000000368919 */ /* 0x000ea20000008800 */
[----:B0-----:R-:W-:Y:S01]  /*95a0*/  @!P1 FADD R4, R4, R9 ;  /* 0x0000000904049221 */ /* 0x001fe20000000000 */
[C---:B-----5:R-:W-:Y:S02]  /*95b0*/  ISETP.GE.AND P1, PT, R46.reuse, UR4, PT ;  /* 0x000000042e007c0c */ /* 0x060fe4000bf26270 */
[----:B------:R-:W-:Y:S02]  /*95c0*/  @!P0 MOV R9, 0x400 ;  /* 0x0000040000098802 */ /* 0x000fe40000000f00 */
[----:B------:R-:W-:-:S03]  /*95d0*/  ISETP.LT.OR P1, PT, R46, RZ, P1 ;  /* 0x000000ff2e00720c */ /* 0x000fc60000f21670 */
[----:B------:R-:W-:Y:S02]  /*95e0*/  @!P0 VIADD R9, R9, 0x10 ;  /* 0x0000001009098836 */ /* 0x000fe40000000000 */
[----:B-1----:R-:W-:-:S03]  /*95f0*/  @!P2 FADD R4, R4, R11 ;  /* 0x0000000b0404a221 */ /* 0x002fc60000000000 */
[----:B--2---:R-:W-:Y:S02]  /*9600*/  @!P0 LEA R56, R54, R9, 0x18 ;  /* 0x0000000936388211 */ /* 0x004fe400078ec0ff */
[----:B------:R-:W2:Y:S03]  /*9610*/  LDG.E.CONSTANT R54, desc[UR6][R2.64+0x4] ;  /* 0x0000040602367981 */ /* 0x000ea6000c1e9900 */
[----:B------:R-:W0:Y:S01]  /*9620*/  @!P1 S2R R11, SR_CgaCtaId ;  /* 0x00000000000b9919 */ /* 0x000e220000008800 */
[----:B------:R-:W-:Y:S01]  /*9630*/  @!P1 MOV R10, 0x400 ;  /* 0x00000400000a9802 */ /* 0x000fe20000000f00 */
[----:B------:R-:W-:Y:S02]  /*9640*/  @!P0 IMAD R9, R13, 0x4, R56 ;  /* 0x000000040d098824 */ /* 0x000fe400078e0238 */
[----:B------:R-:W3:Y:S02]  /*9650*/  LDG.E.CONSTANT R13, desc[UR6][R2.64+0x8] ;  /* 0x00000806020d7981 */ /* 0x000ee4000c1e9900 */
[----:B------:R-:W-:-:S02]  /*9660*/  @!P1 VIADD R10, R10, 0x10 ;  /* 0x000000100a0a9836 */ /* 0x000fc40000000000 */
[----:B------:R-:W1:Y:S03]  /*9670*/  @!P0 LDS R9, [R9] ;  /* 0x0000000009098984 */ /* 0x000e660000000800 */
[----:B0-----:R-:W-:-:S05]  /*9680*/  @!P1 LEA R11, R11, R10, 0x18 ;  /* 0x0000000a0b0b9211 */ /* 0x001fca00078ec0ff */
[----:B------:R-:W-:Y:S02]  /*9690*/  @!P1 IMAD R10, R46, 0x4, R11 ;  /* 0x000000042e0a9824 */ /* 0x000fe400078e020b */
[----:B------:R-:W4:Y:S01]  /*96a0*/  LDG.E.CONSTANT R46, desc[UR6][R2.64+0xc] ;  /* 0x00000c06022e7981 */ /* 0x000f22000c1e9900 */
[----:B------:R-:W-:-:S03]  /*96b0*/  ISETP.GE.AND P2, PT, R47, UR4, PT ;  /* 0x000000042f007c0c */ /* 0x000fc6000bf46270 */
[----:B------:R-:W0:Y:S01]  /*96c0*/  @!P1 LDS R11, [R10] ;  /* 0x000000000a0b9984 */ /* 0x000e220000000800 */
[----:B------:R-:W-:-:S13]  /*96d0*/  ISETP.LT.OR P2, PT, R47, RZ, P2 ;  /* 0x000000ff2f00720c */ /* 0x000fda0001741670 */
[----:B------:R-:W5:Y:S01]  /*96e0*/  @!P2 S2R R56, SR_CgaCtaId ;  /* 0x000000000038a919 */ /* 0x000f620000008800 */
[----:B-1----:R-:W-:-:S04]  /*96f0*/  @!P0 FADD R4, R4, R9 ;  /* 0x0000000904048221 */ /* 0x002fc80000000000 */
[----:B0-----:R-:W-:Y:S01]  /*9700*/  @!P1 FADD R4, R4, R11 ;  /* 0x0000000b04049221 */ /* 0x001fe20000000000 */
[----:B------:R-:W-:-:S05]  /*9710*/  @!P2 MOV R11, 0x400 ;  /* 0x00000400000ba802 */ /* 0x000fca0000000f00 */
[----:B------:R-:W-:-:S05]  /*9720*/  @!P2 VIADD R11, R11, 0x10 ;  /* 0x000000100b0ba836 */ /* 0x000fca0000000000 */
[----:B-----5:R-:W-:-:S04]  /*9730*/  @!P2 LEA R56, R56, R11, 0x18 ;  /* 0x0000000b3838a211 */ /* 0x020fc800078ec0ff */
[----:B------:R-:W-:-:S06]  /*9740*/  @!P2 LEA R9, R47, R56, 0x2 ;  /* 0x000000382f09a211 */ /* 0x000fcc00078e10ff */
[----:B------:R-:W0:Y:S01]  /*9750*/  @!P2 LDS R9, [R9] ;  /* 0x000000000909a984 */ /* 0x000e220000000800 */
[----:B------:R-:W-:Y:S02]  /*9760*/  VIADD R8, R8, 0x8 ;  /* 0x0000000808087836 */ /* 0x000fe40000000000 */
[----:B0-----:R-:W-:-:S03]  /*9770*/  @!P2 FADD R4, R4, R9 ;  /* 0x000000090404a221 */ /* 0x001fc60000000000 */
[----:B------:R-:W-:Y:S02]  /*9780*/  ISETP.NE.AND P2, PT, R8, RZ, PT ;  /* 0x000000ff0800720c */ /* 0x000fe40003f45270 */
[----:B--2---:R-:W-:-:S04]  /*9790*/  ISETP.GE.AND P0, PT, R54, UR4, PT ;  /* 0x0000000436007c0c */ /* 0x004fc8000bf06270 */
[----:B------:R-:W-:-:S13]  /*97a0*/  ISETP.LT.OR P0, PT, R54, RZ, P0 ;  /* 0x000000ff3600720c */ /* 0x000fda0000701670 */
[----:B------:R-:W0:Y:S01]  /*97b0*/  @!P0 S2R R11, SR_CgaCtaId ;  /* 0x00000000000b8919 */ /* 0x000e220000008800 */
[----:B---3--:R-:W-:-:S04]  /*97c0*/  ISETP.GE.AND P1, PT, R13, UR4, PT ;  /* 0x000000040d007c0c */ /* 0x008fc8000bf26270 */
[----:B------:R-:W-:Y:S02]  /*97d0*/  ISETP.LT.OR P1, PT, R13, RZ, P1 ;  /* 0x000000ff0d00720c */ /* 0x000fe40000f21670 */
[----:B------:R-:W-:-:S05]  /*97e0*/  @!P0 MOV R10, 0x400 ;  /* 0x00000400000a8802 */ /* 0x000fca0000000f00 */
[----:B------:R-:W-:-:S06]  /*97f0*/  @!P0 VIADD R10, R10, 0x10 ;  /* 0x000000100a0a8836 */ /* 0x000fcc0000000000 */
[----:B------:R-:W1:Y:S01]  /*9800*/  @!P1 S2R R56, SR_CgaCtaId ;  /* 0x0000000000389919 */ /* 0x000e620000008800 */
[----:B----4-:R-:W-:-:S04]  /*9810*/  ISETP.GE.AND P3, PT, R46, UR4, PT ;  /* 0x000000042e007c0c */ /* 0x010fc8000bf66270 */
[----:B------:R-:W-:Y:S02]  /*9820*/  ISETP.LT.OR P3, PT, R46, RZ, P3 ;  /* 0x000000ff2e00720c */ /* 0x000fe40001f61670 */
[----:B0-----:R-:W-:-:S05]  /*9830*/  @!P0 LEA R11, R11, R10, 0x18 ;  /* 0x0000000a0b0b8211 */ /* 0x001fca00078ec0ff */
[----:B------:R-:W-:-:S06]  /*9840*/  @!P0 IMAD R10, R54, 0x4, R11 ;  /* 0x00000004360a8824 */ /* 0x000fcc00078e020b */
[----:B------:R-:W0:Y:S01]  /*9850*/  @!P3 S2R R54, SR_CgaCtaId ;  /* 0x000000000036b919 */ /* 0x000e220000008800 */
[----:B------:R-:W-:-:S05]  /*9860*/  @!P1 MOV R11, 0x400 ;  /* 0x00000400000b9802 */ /* 0x000fca0000000f00 */
[----:B------:R-:W-:-:S05]  /*9870*/  @!P1 VIADD R11, R11, 0x10 ;  /* 0x000000100b0b9836 */ /* 0x000fca0000000000 */
[----:B-1----:R-:W-:Y:S02]  /*9880*/  @!P1 LEA R56, R56, R11, 0x18 ;  /* 0x0000000b38389211 */ /* 0x002fe400078ec0ff */
[----:B------:R-:W-:-:S05]  /*9890*/  @!P3 MOV R11, 0x400 ;  /* 0x00000400000bb802 */ /* 0x000fca0000000f00 */
[----:B------:R-:W-:Y:S02]  /*98a0*/  @!P3 VIADD R11, R11, 0x10 ;  /* 0x000000100b0bb836 */ /* 0x000fe40000000000 */
[----:B------:R-:W-:-:S06]  /*98b0*/  @!P1 IMAD R13, R13, 0x4, R56 ;  /* 0x000000040d0d9824 */ /* 0x000fcc00078e0238 */
[----:B------:R-:W-:Y:S01]  /*98c0*/  @!P1 LDS R13, [R13] ;  /* 0x000000000d0d9984 */ /* 0x000fe20000000800 */
[----:B0-----:R-:W-:-:S03]  /*98d0*/  @!P3 LEA R47, R54, R11, 0x18 ;  /* 0x0000000b362fb211 */ /* 0x001fc600078ec0ff */
[----:B------:R-:W0:Y:S01]  /*98e0*/  @!P0 LDS R11, [R10] ;  /* 0x000000000a0b8984 */ /* 0x000e220000000800 */
[----:B------:R-:W-:-:S05]  /*98f0*/  @!P3 LEA R46, R46, R47, 0x2 ;  /* 0x0000002f2e2eb211 */ /* 0x000fca00078e10ff */
[----:B------:R-:W1:Y:S01]  /*9900*/  @!P3 LDS R47, [R46] ;  /* 0x000000002e2fb984 */ /* 0x000e620000000800 */
[----:B0-----:R-:W-:Y:S01]  /*9910*/  @!P0 FADD R4, R4, R11 ;  /* 0x0000000b04048221 */ /* 0x001fe20000000000 */
[----:B------:R-:W-:-:S03]  /*9920*/  IADD3 R2, P0, PT, R2, 0x20, RZ ;  /* 0x0000002002027810 */ /* 0x000fc60007f1e0ff */
[----:B------:R-:W-:Y:S02]  /*9930*/  @!P1 FADD R4, R4, R13 ;  /* 0x0000000d04049221 */ /* 0x000fe40000000000 */
[----:B------:R-:W-:Y:S02]  /*9940*/  IMAD.X R3, RZ, RZ, R3, P0 ;  /* 0x000000ffff037224 */ /* 0x000fe400000e0603 */
[----:B-1----:R-:W-:Y:S01]  /*9950*/  @!P3 FADD R4, R4, R47 ;  /* 0x0000002f0404b221 */ /* 0x002fe20000000000 */
[----:B------:R-:W-:Y:S06]  /*9960*/  @P2 BRA `(.L_x_161) ;  /* 0xfffffff800982947 */ /* 0x000fec000383ffff */
[----:B------:R-:W-:Y:S05]  /*9970*/  BSYNC.RECONVERGENT B0 ;  /* 0x0000000000007941 */ /* 0x000fea0003800200 */
.L_x_160:
[----:B------:R-:W-:-:S07]  /*9980*/  IMAD.MOV.U32 R9, RZ, RZ, R35 ;  /* 0x000000ffff097224 */ /* 0x000fce00078e0023 */
.L_x_159:
        /* <DEDUP_REMOVED lines=14> */
[----:B------:R-:W-:-:S04]  /*9a70*/  IADD3 R3, P0, PT, R6, R9, RZ ;  /* 0x0000000906037210 */ /* 0x000fc80007f1e0ff */
[----:B------:R-:W-:-:S03]  /*9a80*/  IADD3.X R8, PT, PT, RZ, RZ, RZ, P0, !PT ;  /* 0x000000ffff087210 */ /* 0x000fc600007fe4ff */
[----:B------:R-:W2:Y:S01]  /*9a90*/  LDG.E.CONSTANT R10, desc[UR6][R10.64] ;  /* 0x000000060a0a7981 */ /* 0x000ea2000c1e9900 */
        /* <DEDUP_REMOVED lines=15> */
[----:B----4-:R-:W-:-:S03]  /*9b90*/  ISETP.GE.AND P2, PT, R13, UR4, PT ;  /* 0x000000040d007c0c */ /* 0x010fc6000bf46270 */
[----:B------:R-:W-:Y:S01]  /*9ba0*/  @!P0 VIADD R2, R2, 0x10 ;  /* 0x0000001002028836 */ /* 0x000fe20000000000 */
        /* <DEDUP_REMOVED lines=11> */
[----:B------:R-:W-:-:S03]  /*9c60*/  @!P2 MOV R2, 0x400 ;  /* 0x000004000002a802 */ /* 0x000fc60000000f00 */
[----:B------:R-:W-:Y:S02]  /*9c70*/  @!P1 IMAD R8, R8, 0x4, R47 ;  /* 0x0000000408089824 */ /* 0x000fe400078e022f */
[----:B------:R-:W-:-:S05]  /*9c80*/  @!P2 VIADD R2, R2, 0x10 ;  /* 0x000000100202a836 */ /* 0x000fca0000000000 */
[----:B--2---:R-:W-:Y:S01]  /*9c90*/  @!P2 LEA R54, R55, R2, 0x18 ;  /* 0x000000023736a211 */ /* 0x004fe200078ec0ff */
[----:B------:R-:W-:Y:S02]  /*9ca0*/  @!P0 IMAD R2, R10, 0x4, R11 ;  /* 0x000000040a028824 */ /* 0x000fe400078e020b */
[----:B------:R-:W-:Y:S01]  /*9cb0*/  @!P5 VIADD R11, R3, 0x10 ;  /* 0x00000010030bd836 */ /* 0x000fe20000000000 */
[----:B------:R-:W-:Y:S02]  /*9cc0*/  @!P2 LEA R10, R13, R54, 0x2 ;  /* 0x000000360d0aa211 */ /* 0x000fe400078e10ff */
[----:B------:R-:W0:Y:S02]  /*9cd0*/  @!P0 LDS R3, [R2] ;  /* 0x0000000002038984 */ /* 0x000e240000000800 */
[----:B---3--:R-:W-:Y:S02]  /*9ce0*/  @!P5 LEA R13, R56, R11, 0x18 ;  /* 0x0000000b380dd211 */ /* 0x008fe400078ec0ff */
[----:B------:R-:W1:Y:S03]  /*9cf0*/  @!P1 LDS R11, [R8] ;  /* 0x00000000080b9984 */ /* 0x000e660000000800 */
[----:B------:R-:W-:-:S02]  /*9d00*/  @!P5 IMAD R46, R46, 0x4, R13 ;  /* 0x000000042e2ed824 */ /* 0x000fc400078e020d */
[----:B------:R-:W2:Y:S04]  /*9d10*/  @!P2 LDS R13, [R10] ;  /* 0x000000000a0da984 */ /* 0x000ea80000000800 */
[----:B------:R-:W3:Y:S01]  /*9d20*/  @!P5 LDS R47, [R46] ;  /* 0x000000002e2fd984 */ /* 0x000ee20000000800 */
[----:B0-----:R-:W-:-:S04]  /*9d30*/  @!P0 FADD R4, R4, R3 ;  /* 0x0000000304048221 */ /* 0x001fc80000000000 */
[----:B-1----:R-:W-:-:S04]  /*9d40*/  @!P1 FADD R4, R4, R11 ;  /* 0x0000000b04049221 */ /* 0x002fc80000000000 */
[----:B--2---:R-:W-:-:S04]  /*9d50*/  @!P2 FADD R4, R4, R13 ;  /* 0x0000000d0404a221 */ /* 0x004fc80000000000 */
[----:B---3--:R-:W-:-:S07]  /*9d60*/  @!P5 FADD R4, R4, R47 ;  /* 0x0000002f0404d221 */ /* 0x008fce0000000000 */
.L_x_163:
        /* <DEDUP_REMOVED lines=28> */
[----:B------:R-:W-:Y:S02]  /*9f30*/  @!P1 MOV R11, 0x400 ;  /* 0x00000400000b9802 */ /* 0x000fe40000000f00 */
[----:B------:R-:W-:-:S03]  /*9f40*/  @!P0 IADD3 R8, PT, PT, R8, 0x10, RZ ;  /* 0x0000001008088810 */ /* 0x000fc60007ffe0ff */
[----:B------:R-:W-:Y:S01]  /*9f50*/  @!P1 VIADD R11, R11, 0x10 ;  /* 0x000000100b0b9836 */ /* 0x000fe20000000000 */
[----:B0-----:R-:W-:-:S05]  /*9f60*/  @!P0 LEA R13, R13, R8, 0x18 ;  /* 0x000000080d0d8211 */ /* 0x001fca00078ec0ff */
[----:B------:R-:W-:Y:S01]  /*9f70*/  @!P0 IMAD R2, R10, 0x4, R13 ;  /* 0x000000040a028824 */ /* 0x000fe200078e020d */
[----:B-1----:R-:W-:-:S05]  /*9f80*/  @!P1 LEA R8, R46, R11, 0x18 ;  /* 0x0000000b2e089211 */ /* 0x002fca00078ec0ff */
[----:B------:R-:W-:Y:S02]  /*9f90*/  @!P1 IMAD R8, R3, 0x4, R8 ;  /* 0x0000000403089824 */ /* 0x000fe400078e0208 */
[----:B------:R-:W0:Y:S04]  /*9fa0*/  @!P0 LDS R3, [R2] ;  /* 0x0000000002038984 */ /* 0x000e280000000800 */
[----:B------:R-:W1:Y:S01]  /*9fb0*/  @!P1 LDS R11, [R8] ;  /* 0x00000000080b9984 */ /* 0x000e620000000800 */
[----:B0-----:R-:W-:-:S04]  /*9fc0*/  @!P0 FADD R4, R4, R3 ;  /* 0x0000000304048221 */ /* 0x001fc80000000000 */
[----:B-1----:R-:W-:-:S07]  /*9fd0*/  @!P1 FADD R4, R4, R11 ;  /* 0x0000000b04049221 */ /* 0x002fce0000000000 */
.L_x_164:
        /* <DEDUP_REMOVED lines=11> */
[----:B------:R-:W-:-:S04]  /*a090*/  @!P0 MOV R6, 0x400 ;  /* 0x0000040000068802 */ /* 0x000fc80000000f00 */
[----:B------:R-:W-:-:S04]  /*a0a0*/  @!P0 IADD3 R6, PT, PT, R6, 0x10, RZ ;  /* 0x0000001006068810 */ /* 0x000fc80007ffe0ff */
[----:B0-----:R-:W-:-:S05]  /*a0b0*/  @!P0 LEA R9, R9, R6, 0x18 ;  /* 0x0000000609098211 */ /* 0x001fca00078ec0ff */
[----:B------:R-:W-:-:S05]  /*a0c0*/  @!P0 IMAD R6, R2, 0x4, R9 ;  /* 0x0000000402068824 */ /* 0x000fca00078e0209 */
[----:B------:R-:W0:Y:S02]  /*a0d0*/  @!P0 LDS R9, [R6] ;  /* 0x0000000006098984 */ /* 0x000e240000000800 */
[----:B0-----:R-:W-:-:S07]  /*a0e0*/  @!P0 FADD R4, R4, R9 ;  /* 0x0000000904048221 */ /* 0x001fce0000000000 */
.L_x_162:
[----:B------:R-:W0:Y:S01]  /*a0f0*/  LDCU UR4, c[0x0][0x3b4] ;  /* 0x00007680ff0477ac */ /* 0x000e220008000800 */
[----:B------:R-:W-:Y:S02]  /*a100*/  IMAD R3, R0, 0x4, R16 ;  /* 0x0000000400037824 */ /* 0x000fe400078e0210 */
[----:B------:R-:W-:-:S03]  /*a110*/  IMAD.IADD R0, R61, 0x1, R0 ;  /* 0x000000013d007824 */ /* 0x000fc600078e0200 */
[----:B------:R1:W-:Y:S02]  /*a120*/  STS [R3], R4 ;  /* 0x0000000403007388 */ /* 0x0003e40000000800 */
[----:B0-----:R-:W-:-:S13]  /*a130*/  ISETP.GE.AND P0, PT, R0, UR4, PT ;  /* 0x0000000400007c0c */ /* 0x001fda000bf06270 */
[----:B-1----:R-:W-:Y:S05]  /*a140*/  @!P0 BRA `(.L_x_165) ;  /* 0xfffffff0006c8947 */ /* 0x002fea000383ffff */
[----:B------:R-:W-:Y:S05]  /*a150*/  BRA `(.L_x_157) ;  /* 0x00000000006c7947 */ /* 0x000fea0003800000 */
.L_x_158:
[----:B------:R-:W-:Y:S01]  /*a160*/  ISETP.NE.AND P0, PT, R7, RZ, PT ;  /* 0x000000ff0700720c */ /* 0x000fe20003f05270 */
[----:B------:R-:W-:Y:S01]  /*a170*/  BSSY.RECONVERGENT B0, `(.L_x_166) ;  /* 0x000000d000007945 */ /* 0x000fe20003800200 */
[----:B------:R-:W-:Y:S01]  /*a180*/  ISETP.GE.U32.AND P1, PT, R44, 0x3, PT ;  /* 0x000000032c00780c */ /* 0x000fe20003f26070 */
[----:B------:R-:W-:-:S10]  /*a190*/  IMAD.MOV.U32 R0, RZ, RZ, R62 ;  /* 0x000000ffff007224 */ /* 0x000fd400078e003e */
[----:B------:R-:W-:Y:S05]  /*a1a0*/  @!P0 BRA `(.L_x_167) ;  /* 0x0000000000248947 */ /* 0x000fea0003800000 */
[----:B------:R0:W-:Y:S01]  /*a1b0*/  STS [R59], RZ ;  /* 0x000000ff3b007388 */ /* 0x0001e20000000800 */
[----:B------:R-:W-:Y:S01]  /*a1c0*/  ISETP.NE.AND P0, PT, R7, 0x1, PT ;  /* 0x000000010700780c */ /* 0x000fe20003f05270 */
[----:B------:R-:W-:-:S12]  /*a1d0*/  IMAD.MOV.U32 R0, RZ, RZ, R45 ;  /* 0x000000ffff007224 */ /* 0x000fd800078e002d */
[----:B0-----:R-:W-:Y:S05]  /*a1e0*/  @!P0 BRA `(.L_x_167) ;  /* 0x0000000000148947 */ /* 0x001fea0003800000 */
[----:B------:R-:W-:Y:S01]  /*a1f0*/  ISETP.NE.AND P0, PT, R7, 0x2, PT ;  /* 0x000000020700780c */ /* 0x000fe20003f05270 */
[----:B------:R0:W-:Y:S01]  /*a200*/  STS [R42], RZ ;  /* 0x000000ff2a007388 */ /* 0x0001e20000000800 */
[----:B------:R-:W-:-:S11]  /*a210*/  MOV R0, R34 ;  /* 0x0000002200007202 */ /* 0x000fd60000000f00 */
[----:B------:R0:W-:Y:S01]  /*a220*/  @P0 STS [R32], RZ ;  /* 0x000000ff20000388 */ /* 0x0001e20000000800 */
[----:B------:R-:W-:-:S07]  /*a230*/  @P0 IMAD.MOV.U32 R0, RZ, RZ, R24 ;  /* 0x000000ffff000224 */ /* 0x000fce00078e0018 */
.L_x_167:
[----:B------:R-:W-:Y:S05]  /*a240*/  BSYNC.RECONVERGENT B0 ;  /* 0x0000000000007941 */ /* 0x000fea0003800200 */
.L_x_166:
[----:B------:R-:W-:Y:S05]  /*a250*/  @!P1 BRA `(.L_x_157) ;  /* 0x00000000002c9947 */ /* 0x000fea0003800000 */
.L_x_168:
[----:B-1----:R-:W-:Y:S01]  /*a260*/  IMAD R2, R0, 0x4, R16 ;  /* 0x0000000400027824 */ /* 0x002fe200078e0210 */
[----:B------:R-:W-:-:S03]  /*a270*/  LEA R0, R61, R0, 0x2 ;  /* 0x000000003d007211 */ /* 0x000fc600078e10ff */
        /* <DEDUP_REMOVED lines=9> */
.L_x_157:
[----:B------:R-:W-:Y:S05]  /*a310*/  WARPSYNC.ALL ;  /* 0x0000000000007948 */ /* 0x000fea0003800000 */
[----:B------:R-:W-:Y:S06]  /*a320*/  BAR.SYNC.DEFER_BLOCKING 0x0 ;  /* 0x0000000000007b1d */ /* 0x000fec0000010000 */
[----:B------:R-:W-:Y:S04]  /*a330*/  BSSY.RECONVERGENT B2, `(.L_x_169) ;  /* 0x000014f000027945 */ /* 0x000fe80003800200 */
[----:B------:R-:W-:Y:S05]  /*a340*/  @P4 BRA `(.L_x_170) ;  /* 0x0000001400344947 */ /* 0x000fea0003800000 */
[----:B------:R-:W-:Y:S01]  /*a350*/  ISETP.NE.AND P0, PT, R7, RZ, PT ;  /* 0x000000ff0700720c */ /* 0x000fe20003f05270 */
[----:B------:R-:W-:Y:S01]  /*a360*/  BSSY.RECONVERGENT B3, `(.L_x_171) ;  /* 0x000008a000037945 */ /* 0x000fe20003800200 */
[----:B-1----:R-:W-:-:S11]  /*a370*/  IMAD.MOV.U32 R2, RZ, RZ, R62 ;  /* 0x000000ffff027224 */ /* 0x002fd600078e003e */
        /* <DEDUP_REMOVED lines=9> */
[----:B------:R-:W1:Y:S01]  /*a410*/  S2UR UR5, SR_CgaCtaId ;  /* 0x00000000000579c3 */ /* 0x000e620000008800 */
[----:B------:R-:W-:Y:S01]  /*a420*/  UMOV UR4, 0x400 ;  /* 0x0000040000047882 */ /* 0x000fe20000000000 */
[----:B------:R2:W3:Y:S01]  /*a430*/  LDS R3, [R59] ;  /* 0x000000003b037984 */ /* 0x0004e20000000800 */
[----:B------:R-:W-:-:S04]  /*a440*/  UIADD3 UR4, UPT, UPT, UR4, 0x10, URZ ;  /* 0x0000001004047890 */ /* 0x000fc8000fffe0ff */
[----:B-1----:R-:W-:-:S06]  /*a450*/  ULEA UR4, UR5, UR4, 0x18 ;  /* 0x0000000405047291 */ /* 0x002fcc000f8ec0ff */
[----:B------:R-:W-:-:S05]  /*a460*/  LEA R0, R47, UR4, 0x2 ;  /* 0x000000042f007c11 */ /* 0x000fca000f8e10ff */
[----:B------:R-:W1:Y:S01]  /*a470*/  LDCU UR4, c[0x0][0x3c0] ;  /* 0x00007800ff0477ac */ /* 0x000e620008000800 */
[----:B------:R-:W4:Y:S01]  /*a480*/  LDS R0, [R0] ;  /* 0x0000000000007984 */ /* 0x000f220000000800 */
[----:B-1----:R-:W-:-:S09]  /*a490*/  UISETP.NE.AND UP0, UPT, UR4, 0x4, UPT ;  /* 0x000000040400788c */ /* 0x002fd2000bf05270 */
[----:B--23--:R-:W-:Y:S05]  /*a4a0*/  BRA.U !UP0, `(.L_x_175) ;  /* 0x0000000108547547 */ /* 0x00cfea000b800000 */
        /* <DEDUP_REMOVED lines=15> */
[----:B------:R-:W-:Y:S01]  /*a5a0*/  MOV R4, 0xa5d0 ;  /* 0x0000a5d000047802 */ /* 0x000fe20000000f00 */
[----:B------:R-:W-:-:S07]  /*a5b0*/  IMAD.MOV.U32 R3, RZ, RZ, 0x40400000 ;  /* 0x40400000ff037424 */ /* 0x000fce00078e00ff */
[----:B0-----:R-:W-:Y:S05]  /*a5c0*/  CALL.REL.NOINC `($__internal_0_$__cuda_sm3x_div_rn_noftz_f32_slowpath) ;  /* 0x0000005400407944 */ /* 0x001fea0003c00000 */
.L_x_178:
[----:B------:R-:W-:Y:S05]  /*a5d0*/  BSYNC.RECONVERGENT B5 ;  /* 0x0000000000057941 */ /* 0x000fea0003800200 */
.L_x_177:
[----:B------:R-:W-:Y:S01]  /*a5e0*/  MOV R5, R0 ;  /* 0x0000000000057202 */ /* 0x000fe20000000f00 */
[----:B------:R-:W-:Y:S06]  /*a5f0*/  BRA `(.L_x_176) ;  /* 0x0000000000047947 */ /* 0x000fec0003800000 */
.L_x_175:
[----:B----4-:R-:W-:-:S07]  /*a600*/  FFMA R5, R0, -4, R3 ;  /* 0xc080000000057823 */ /* 0x010fce0000000003 */
.L_x_176:
[----:B----4-:R-:W-:-:S05]  /*a610*/  IMAD R0, R47, 0x4, R60 ;  /* 0x000000042f007824 */ /* 0x010fca00078e023c */
[----:B------:R1:W-:Y:S02]  /*a620*/  STS [R0], R5 ;  /* 0x0000000500007388 */ /* 0x0003e40000000800 */
.L_x_174:
[----:B------:R-:W-:Y:S05]  /*a630*/  BSYNC.RECONVERGENT B4 ;  /* 0x0000000000047941 */ /* 0x000fea0003800200 */
.L_x_173:
[----:B------:R-:W-:Y:S01]  /*a640*/  ISETP.NE.AND P0, PT, R7, 0x1, PT ;  /* 0x000000010700780c */ /* 0x000fe20003f05270 */
[----:B------:R-:W-:-:S12]  /*a650*/  IMAD.MOV.U32 R2, RZ, RZ, R45 ;  /* 0x000000ffff027224 */ /* 0x000fd800078e002d */
        /* <DEDUP_REMOVED lines=11> */
[----:B------:R3:W4:Y:S01]  /*a710*/  LDS R3, [R42] ;  /* 0x000000002a037984 */ /* 0x0007220000000800 */
[----:B------:R-:W-:-:S04]  /*a720*/  UIADD3 UR4, UPT, UPT, UR4, 0x10, URZ ;  /* 0x0000001004047890 */ /* 0x000fc8000fffe0ff */
[----:B--2---:R-:W-:-:S06]  /*a730*/  ULEA UR4, UR5, UR4, 0x18 ;  /* 0x0000000405047291 */ /* 0x004fcc000f8ec0ff */
[----:B-1----:R-:W-:-:S05]  /*a740*/  LEA R0, R47, UR4, 0x2 ;  /* 0x000000042f007c11 */ /* 0x002fca000f8e10ff */
[----:B------:R-:W1:Y:S01]  /*a750*/  LDCU UR4, c[0x0][0x3c0] ;  /* 0x00007800ff0477ac */ /* 0x000e620008000800 */
[----:B------:R-:W2:Y:S01]  /*a760*/  LDS R0, [R0] ;  /* 0x0000000000007984 */ /* 0x000ea20000000800 */
[----:B-1----:R-:W-:-:S09]  /*a770*/  UISETP.NE.AND UP0, UPT, UR4, 0x4, UPT ;  /* 0x000000040400788c */ /* 0x002fd2000bf05270 */
[----:B---34-:R-:W-:Y:S05]  /*a780*/  BRA.U !UP0, `(.L_x_181) ;  /* 0x0000000108547547 */ /* 0x018fea000b800000 */
[----:B------:R-:W-:-:S09]  /*a790*/  UISETP.NE.AND UP0, UPT, UR4, 0x6, UPT ;  /* 0x000000060400788c */ /* 0x000fd2000bf05270 */
[----:B------:R-:W-:Y:S05]  /*a7a0*/  BRA.U UP0, `(.L_x_182) ;  /* 0x0000000100507547 */ /* 0x000fea000b800000 */
[----:B--2---:R-:W-:Y:S01]  /*a7b0*/  FFMA R0, R0, -6, R3 ;  /* 0xc0c0000000007823 */ /* 0x004fe20000000003 */
        /* <DEDUP_REMOVED lines=11> */
[----:B------:R-:W-:Y:S02]  /*a870*/  IMAD.MOV.U32 R0, RZ, RZ, R3 ;  /* 0x000000ffff007224 */ /* 0x000fe400078e0003 */
[----:B------:R-:W-:Y:S01]  /*a880*/  HFMA2 R3, -RZ, RZ, 2.125, 0 ;  /* 0x40400000ff037431 */ /* 0x000fe200000001ff */
[----:B------:R-:W-:-:S07]  /*a890*/  MOV R4, 0xa8b0 ;  /* 0x0000a8b000047802 */ /* 0x000fce0000000f00 */
[----:B0-----:R-:W-:Y:S05]  /*a8a0*/  CALL.REL.NOINC `($__internal_0_$__cuda_sm3x_div_rn_noftz_f32_slowpath) ;  /* 0x0000005000887944 */ /* 0x001fea0003c00000 */
.L_x_184:
[----:B------:R-:W-:Y:S05]  /*a8b0*/  BSYNC.RECONVERGENT B5 ;  /* 0x0000000000057941 */ /* 0x000fea0003800200 */
.L_x_183:
[----:B------:R-:W-:Y:S01]  /*a8c0*/  IMAD.MOV.U32 R5, RZ, RZ, R0 ;  /* 0x000000ffff057224 */ /* 0x000fe200078e0000 */
[----:B------:R-:W-:Y:S06]  /*a8d0*/  BRA `(.L_x_182) ;  /* 0x0000000000047947 */ /* 0x000fec0003800000 */
.L_x_181:
[----:B--2---:R-:W-:-:S07]  /*a8e0*/  FFMA R5, R0, -4, R3 ;  /* 0xc080000000057823 */ /* 0x004fce0000000003 */
.L_x_182:
[----:B--2---:R-:W-:-:S05]  /*a8f0*/  IMAD R0, R47, 0x4, R60 ;  /* 0x000000042f007824 */ /* 0x004fca00078e023c */
[----:B------:R2:W-:Y:S02]  /*a900*/  STS [R0], R5 ;  /* 0x0000000500007388 */ /* 0x0005e40000000800 */
.L_x_180:
[----:B------:R-:W-:Y:S05]  /*a910*/  BSYNC.RECONVERGENT B4 ;  /* 0x0000000000047941 */ /* 0x000fea0003800200 */
.L_x_179:
[----:B------:R-:W-:Y:S01]  /*a920*/  ISETP.NE.AND P0, PT, R7, 0x2, PT ;  /* 0x000000020700780c */ /* 0x000fe20003f05270 */
[----:B------:R-:W-:-:S12]  /*a930*/  IMAD.MOV.U32 R2, RZ, RZ, R34 ;  /* 0x000000ffff027224 */ /* 0x000fd800078e0022 */
[----:B------:R-:W-:Y:S05]  /*a940*/  @!P0 BRA `(.L_x_172) ;  /* 0x0000000000ac8947 */ /* 0x000fea0003800000 */
[----:B------:R-:W-:Y:S02]  /*a950*/  R2UR UR4, R38 ;  /* 0x00000000260472ca */ /* 0x000fe400000e0000 */
[----:B------:R-:W-:-:S13]  /*a960*/  R2UR UR5, R39 ;  /* 0x00000000270572ca */ /* 0x000fda00000e0000 */
[----:B------:R-:W3:Y:S01]  /*a970*/  LDG.E.CONSTANT R47, desc[UR4][R50.64] ;  /* 0x00000004322f7981 */ /* 0x000ee2000c1e9900 */
[----:B------:R-:W3:Y:S01]  /*a980*/  LDCU UR4, c[0x0][0x3b0] ;  /* 0x00007600ff0477ac */ /* 0x000ee20008000800 */
[----:B------:R-:W-:Y:S01]  /*a990*/  IMAD.MOV.U32 R2, RZ, RZ, R24 ;  /* 0x000000ffff027224 */ /* 0x000fe200078e0018 */
[----:B---3--:R-:W-:-:S04]  /*a9a0*/  ISETP.GE.AND P0, PT, R47, UR4, PT ;  /* 0x000000042f007c0c */ /* 0x008fc8000bf06270 */
[----:B------:R-:W-:-:S13]  /*a9b0*/  ISETP.LT.OR P0, PT, R47, RZ, P0 ;  /* 0x000000ff2f00720c */ /* 0x000fda0000701670 */
[----:B------:R-:W-:Y:S05]  /*a9c0*/  @P0 BRA `(.L_x_172) ;  /* 0x00000000008c0947 */ /* 0x000fea0003800000 */
[----:B------:R-:W3:Y:S01]  /*a9d0*/  S2UR UR5, SR_CgaCtaId ;  /* 0x00000000000579c3 */ /* 0x000ee20000008800 */
[----:B------:R-:W-:Y:S01]  /*a9e0*/  UMOV UR4, 0x400 ;  /* 0x0000040000047882 */ /* 0x000fe20000000000 */
[----:B------:R4:W0:Y:S01]  /*a9f0*/  LDS R3, [R32] ;  /* 0x0000000020037984 */ /* 0x0008220000000800 */
[----:B------:R-:W-:-:S04]  /*aa00*/  UIADD3 UR4, UPT, UPT, UR4, 0x10, URZ ;  /* 0x0000001004047890 */ /* 0x000fc8000fffe0ff */
[----:B---3--:R-:W-:-:S06]  /*aa10*/  ULEA UR4, UR5, UR4, 0x18 ;  /* 0x0000000405047291 */ /* 0x008fcc000f8ec0ff */
[----:B-12---:R-:W-:-:S05]  /*aa20*/  LEA R0, R47, UR4, 0x2 ;  /* 0x000000042f007c11 */ /* 0x006fca000f8e10ff */
[----:B------:R-:W1:Y:S01]  /*aa30*/  LDCU UR4, c[0x0][0x3c0] ;  /* 0x00007800ff0477ac */ /* 0x000e620008000800 */
[----:B------:R-:W2:Y:S01]  /*aa40*/  LDS R0, [R0] ;  /* 0x0000000000007984 */ /* 0x000ea20000000800 */
[----:B-1----:R-:W-:-:S09]  /*aa50*/  UISETP.NE.AND UP0, UPT, UR4, 0x4, UPT ;  /* 0x000000040400788c */ /* 0x002fd2000bf05270 */
[----:B0---4-:R-:W-:Y:S05]  /*aa60*/  BRA.U !UP0, `(.L_x_185) ;  /* 0x0000000108547547 */ /* 0x011fea000b800000 */
        /* <DEDUP_REMOVED lines=18> */
.L_x_188:
[----:B------:R-:W-:Y:S05]  /*ab90*/  BSYNC.RECONVERGENT B4 ;  /* 0x0000000000047941 */ /* 0x000fea0003800200 */
.L_x_187:
[----:B------:R-:W-:Y:S01]  /*aba0*/  IMAD.MOV.U32 R5, RZ, RZ, R0 ;  /* 0x000000ffff057224 */ /* 0x000fe200078e0000 */
[----:B------:R-:W-:Y:S06]  /*abb0*/  BRA `(.L_x_186) ;  /* 0x0000000000047947 */ /* 0x000fec0003800000 */
.L_x_185:
[----:B--2---:R-:W-:-:S07]  /*abc0*/  FFMA R5, R0, -4, R3 ;  /* 0xc080000000057823 */ /* 0x004fce0000000003 */
.L_x_186:
[----:B--2---:R-:W-:Y:S02]  /*abd0*/  IMAD R0, R47, 0x4, R60 ;  /* 0x000000042f007824 */ /* 0x004fe400078e023c */
[----:B------:R-:W-:-:S03]  /*abe0*/  IMAD.MOV.U32 R2, RZ, RZ, R24 ;  /* 0x000000ffff027224 */ /* 0x000fc600078e0018 */
[----:B------:R3:W-:Y:S04]  /*abf0*/  STS [R0], R5 ;  /* 0x0000000500007388 */ /* 0x0007e80000000800 */
.L_x_172:
[----:B------:R-:W-:Y:S05]  /*ac00*/  BSYNC.RECONVERGENT B3 ;  /* 0x0000000000037941 */ /* 0x000fea0003800200 */
.L_x_171:
[----:B------:R-:W-:-:S13]  /*ac10*/  ISETP.GE.U32.AND P0, PT, R44, 0x3, PT ;  /* 0x000000032c00780c */ /* 0x000fda0003f06070 */
[----:B------:R-:W-:Y:S05]  /*ac20*/  @!P0 BRA `(.L_x_170) ;  /* 0x0000000800fc8947 */ /* 0x000fea0003800000 */
.L_x_213:
[----:B----4-:R-:W4:Y:S01]  /*ac30*/  LDC.64 R8, c[0x0][0x388] ;  /* 0x0000e200ff087b82 */ /* 0x010f220000000a00 */
[----:B------:R-:W-:Y:S02]  /*ac40*/  R2UR UR4, R38 ;  /* 0x00000000260472ca */ /* 0x000fe400000e0000 */
[----:B------:R-:W-:Y:S01]  /*ac50*/  R2UR UR5, R39 ;  /* 0x00000000270572ca */ /* 0x000fe200000e0000 */
[----:B----4-:R-:W-:-:S12]  /*ac60*/  IMAD.WIDE.U32 R8, R2, 0x4, R8 ;  /* 0x0000000402087825 */ /* 0x010fd800078e0008 */
[----:B------:R-:W4:Y:S01]  /*ac70*/  LDG.E.CONSTANT R47, desc[UR4][R8.64] ;  /* 0x00000004082f7981 */ /* 0x000f22000c1e9900 */
[----:B------:R-:W4:Y:S01]  /*ac80*/  LDCU UR4, c[0x0][0x3b0] ;  /* 0x00007600ff0477ac */ /* 0x000f220008000800 */
[----:B------:R-:W-:Y:S01]  /*ac90*/  BSSY.RECONVERGENT B3, `(.L_x_189) ;  /* 0x0000027000037945 */ /* 0x000fe20003800200 */
[----:B----4-:R-:W-:-:S04]  /*aca0*/  ISETP.GE.AND P0, PT, R47, UR4, PT ;  /* 0x000000042f007c0c */ /* 0x010fc8000bf06270 */
[----:B------:R-:W-:-:S13]  /*acb0*/  ISETP.LT.OR P0, PT, R47, RZ, P0 ;  /* 0x000000ff2f00720c */ /* 0x000fda0000701670 */
[----:B0-----:R-:W-:Y:S05]  /*acc0*/  @P0 BRA `(.L_x_190) ;  /* 0x00000000008c0947 */ /* 0x001fea0003800000 */
[----:B------:R-:W4:Y:S01]  /*acd0*/  S2UR UR5, SR_CgaCtaId ;  /* 0x00000000000579c3 */ /* 0x000f220000008800 */
[----:B------:R-:W-:Y:S01]  /*ace0*/  UMOV UR4, 0x400 ;  /* 0x0000040000047882 */ /* 0x000fe20000000000 */
[----:B------:R-:W-:Y:S01]  /*acf0*/  LEA R3, R2, R16, 0x2 ;  /* 0x0000001002037211 */ /* 0x000fe200078e10ff */
[----:B------:R-:W-:-:S05]  /*ad00*/  UIADD3 UR4, UPT, UPT, UR4, 0x10, URZ ;  /* 0x0000001004047890 */ /* 0x000fca000fffe0ff */
[----:B------:R-:W0:Y:S01]  /*ad10*/  LDS R3, [R3] ;  /* 0x0000000003037984 */ /* 0x000e220000000800 */
[----:B----4-:R-:W-:-:S06]  /*ad20*/  ULEA UR4, UR5, UR4, 0x18 ;  /* 0x0000000405047291 */ /* 0x010fcc000f8ec0ff */
[----:B-123--:R-:W-:-:S05]  /*ad30*/  LEA R0, R47, UR4, 0x2 ;  /* 0x000000042f007c11 */ /* 0x00efca000f8e10ff */
        /* <DEDUP_REMOVED lines=8> */
.L_x_191:
[----:B--2---:R-:W-:Y:S01]  /*adc0*/  FFMA R0, R0, -6, R3 ;  /* 0xc0c0000000007823 */ /* 0x004fe20000000003 */
        /* <DEDUP_REMOVED lines=15> */
.L_x_194:
[----:B------:R-:W-:Y:S05]  /*aec0*/  BSYNC.RECONVERGENT B4 ;  /* 0x0000000000047941 */ /* 0x000fea0003800200 */
.L_x_193:
[----:B------:R-:W-:-:S07]  /*aed0*/  IMAD.MOV.U32 R5, RZ, RZ, R0 ;  /* 0x000000ffff057224 */ /* 0x000fce00078e0000 */
.L_x_192:
[----:B--2---:R-:W-:-:S05]  /*aee0*/  LEA R0, R47, R60, 0x2 ;  /* 0x0000003c2f007211 */ /* 0x004fca00078e10ff */
[----:B------:R4:W-:Y:S02]  /*aef0*/  STS [R0], R5 ;  /* 0x0000000500007388 */ /* 0x0009e40000000800 */
.L_x_190:
[----:B------:R-:W-:Y:S05]  /*af00*/  BSYNC.RECONVERGENT B3 ;  /* 0x0000000000037941 */ /* 0x000fea0003800200 */
.L_x_189:
        /* <DEDUP_REMOVED lines=36> */
[----:B------:R-:W-:Y:S02]  /*b150*/  HFMA2 R3, -RZ, RZ, 2.125, 0 ;  /* 0x40400000ff037431 */ /* 0x000fe400000001ff */
[----:B------:R-:W-:Y:S01]  /*b160*/  IMAD.MOV.U32 R0, RZ, RZ, R6 ;  /* 0x000000ffff007224 */ /* 0x000fe200078e0006 */
[----:B------:R-:W-:-:S07]  /*b170*/  MOV R4, 0xb190 ;  /* 0x0000b19000047802 */ /* 0x000fce0000000f00 */
[----:B------:R-:W-:Y:S05]  /*b180*/  CALL.REL.NOINC `($__internal_0_$__cuda_sm3x_div_rn_noftz_f32_slowpath) ;  /* 0x0000004800507944 */ /* 0x000fea0003c00000 */
.L_x_200:
[----:B------:R-:W-:Y:S05]  /*b190*/  BSYNC.RECONVERGENT B4 ;  /* 0x0000000000047941 */ /* 0x000fea0003800200 */
.L_x_199:
[----:B------:R-:W-:Y:S01]  /*b1a0*/  IMAD.MOV.U32 R5, RZ, RZ, R0 ;  /* 0x000000ffff057224 */ /* 0x000fe200078e0000 */
[----:B------:R-:W-:Y:S06]  /*b1b0*/  BRA `(.L_x_198) ;  /* 0x0000000000047947 */ /* 0x000fec0003800000 */
.L_x_197:
[----:B--2---:R-:W-:-:S07]  /*b1c0*/  FFMA R5, R0, -4, R3 ;  /* 0xc080000000057823 */ /* 0x004fce0000000003 */
.L_x_198:
[----:B--2---:R-:W-:-:S05]  /*b1d0*/  IMAD R0, R47, 0x4, R60 ;  /* 0x000000042f007824 */ /* 0x004fca00078e023c */
[----:B------:R0:W-:Y:S02]  /*b1e0*/  STS [R0], R5 ;  /* 0x0000000500007388 */ /* 0x0001e40000000800 */
.L_x_196:
[----:B------:R-:W-:Y:S05]  /*b1f0*/  BSYNC.RECONVERGENT B3 ;  /* 0x0000000000037941 */ /* 0x000fea0003800200 */
.L_x_195:
        /* <DEDUP_REMOVED lines=40> */
.L_x_206:
[----:B------:R-:W-:Y:S05]  /*b480*/  BSYNC.RECONVERGENT B4 ;  /* 0x0000000000047941 */ /* 0x000fea0003800200 */
.L_x_205:
[----:B------:R-:W-:Y:S01]  /*b490*/  IMAD.MOV.U32 R5, RZ, RZ, R0 ;  /* 0x000000ffff057224 */ /* 0x000fe200078e0000 */
[----:B------:R-:W-:Y:S06]  /*b4a0*/  BRA `(.L_x_204) ;  /* 0x0000000000047947 */ /* 0x000fec0003800000 */
.L_x_203:
[----:B-1----:R-:W-:-:S07]  /*b4b0*/  FFMA R5, R0, -4, R3 ;  /* 0xc080000000057823 */ /* 0x002fce0000000003 */
.L_x_204:
[----:B-1----:R-:W-:-:S05]  /*b4c0*/  IMAD R0, R47, 0x4, R60 ;  /* 0x000000042f007824 */ /* 0x002fca00078e023c */
[----:B------:R0:W-:Y:S02]  /*b4d0*/  STS [R0], R5 ;  /* 0x0000000500007388 */ /* 0x0001e40000000800 */
.L_x_202:
[----:B------:R-:W-:Y:S05]  /*b4e0*/  BSYNC.RECONVERGENT B3 ;  /* 0x0000000000037941 */ /* 0x000fea0003800200 */
.L_x_201:
        /* <DEDUP_REMOVED lines=13> */
[----:B------:R-:W-:Y:S01]  /*b5c0*/  LEA R3, R2, R16, 0x2 ;  /* 0x0000001002037211 */ /* 0x000fe200078e10ff */
        /* <DEDUP_REMOVED lines=26> */
.L_x_212:
[----:B------:R-:W-:Y:S05]  /*b770*/  BSYNC.RECONVERGENT B4 ;  /* 0x0000000000047941 */ /* 0x000fea0003800200 */
.L_x_211:
[----:B------:R-:W-:Y:S01]  /*b780*/  IMAD.MOV.U32 R5, RZ, RZ, R0 ;  /* 0x000000ffff057224 */ /* 0x000fe200078e0000 */
[----:B------:R-:W-:Y:S06]  /*b790*/  BRA `(.L_x_210) ;  /* 0x0000000000047947 */ /* 0x000fec0003800000 */
.L_x_209:
[----:B-1----:R-:W-:-:S07]  /*b7a0*/  FFMA R5, R0, -4, R3 ;  /* 0xc080000000057823 */ /* 0x002fce0000000003 */
.L_x_210:
[----:B-1----:R-:W-:-:S05]  /*b7b0*/  LEA R0, R47, R60, 0x2 ;  /* 0x0000003c2f007211 */ /* 0x002fca00078e10ff */
[----:B------:R0:W-:Y:S02]  /*b7c0*/  STS [R0], R5 ;  /* 0x0000000500007388 */ /* 0x0001e40000000800 */
.L_x_208:
[----:B------:R-:W-:Y:S05]  /*b7d0*/  BSYNC.RECONVERGENT B3 ;  /* 0x0000000000037941 */ /* 0x000fea0003800200 */
.L_x_207:
[----:B------:R-:W5:Y:S01]  /*b7e0*/  LDCU UR4, c[0x0][0x3b4] ;  /* 0x00007680ff0477ac */ /* 0x000f620008000800 */
[----:B------:R-:W-:-:S05]  /*b7f0*/  IMAD.IADD R2, R2, 0x1, R61 ;  /* 0x0000000102027824 */ /* 0x000fca00078e023d */
[----:B-----5:R-:W-:-:S13]  /*b800*/  ISETP.GE.AND P0, PT, R2, UR4, PT ;  /* 0x0000000402007c0c */ /* 0x020fda000bf06270 */
[----:B------:R-:W-:Y:S05]  /*b810*/  @!P0 BRA `(.L_x_213) ;  /* 0xfffffff400048947 */ /* 0x000fea000383ffff */
.L_x_170:
[----:B------:R-:W-:Y:S05]  /*b820*/  BSYNC.RECONVERGENT B2 ;  /* 0x0000000000027941 */ /* 0x000fea0003800200 */
.L_x_169:
[----:B------:R-:W-:Y:S06]  /*b830*/  BAR.SYNC.DEFER_BLOCKING 0x0 ;  /* 0x0000000000007b1d */ /* 0x000fec0000010000 */
[----:B------:R-:W0:Y:S01]  /*b840*/  LDCU UR6, c[0x0][0x3b0] ;  /* 0x00007600ff0677ac */ /* 0x000e220008000800 */
[----:B------:R-:W-:Y:S01]  /*b850*/  BSSY.RECONVERGENT B0, `(.L_x_214) ;  /* 0x0000099000007945 */ /* 0x000fe20003800200 */
[----:B------:R-:W0:Y:S01]  /*b860*/  LDCU UR7, c[0x0][0x3c8] ;  /* 0x00007900ff0777ac */ /* 0x000e220008000800 */
[----:B------:R-:W0:Y:S02]  /*b870*/  LDCU UR8, c[0x0][0x3b4] ;  /* 0x00007680ff0877ac */ /* 0x000e240008000800 */
[----:B------:R-:W-:Y:S05]  /*b880*/  @P4 BRA `(.L_x_215) ;  /* 0x0000000800544947 */ /* 0x000fea0003800000 */
[----:B------:R-:W-:Y:S01]  /*b890*/  ISETP.NE.AND P0, PT, R7, RZ, PT ;  /* 0x000000ff0700720c */ /* 0x000fe20003f05270 */
[----:B------:R-:W-:Y:S01]  /*b8a0*/  BSSY.RECONVERGENT B1, `(.L_x_216) ;  /* 0x0000046000017945 */ /* 0x000fe20003800200 */
[----:B01234-:R-:W-:-:S11]  /*b8b0*/  IMAD.MOV.U32 R0, RZ, RZ, R62 ;  /* 0x000000ffff007224 */ /* 0x01ffd600078e003e */
        /* <DEDUP_REMOVED lines=22> */
.L_x_219:
[----:B------:R-:W-:Y:S05]  /*ba20*/  BSYNC.RECONVERGENT B2 ;  /* 0x0000000000027941 */ /* 0x000fea0003800200 */
.L_x_218:
        /* <DEDUP_REMOVED lines=22> */
.L_x_221:
[----:B------:R-:W-:Y:S05]  /*bb90*/  BSYNC.RECONVERGENT B2 ;  /* 0x0000000000027941 */ /* 0x000fea0003800200 */
.L_x_220:
[----:B0-----:R-:W-:Y:S01]  /*bba0*/  MOV R0, R34 ;  /* 0x0000002200007202 */ /* 0x001fe20000000f00 */
        /* <DEDUP_REMOVED lines=21> */
.L_x_217:
[----:B------:R-:W-:Y:S05]  /*bd00*/  BSYNC.RECONVERGENT B1 ;  /* 0x0000000000017941 */ /* 0x000fea0003800200 */
.L_x_216:
[----:B------:R-:W-:-:S13]  /*bd10*/  ISETP.GE.U32.AND P0, PT, R44, 0x3, PT ;  /* 0x000000032c00780c */ /* 0x000fda0003f06070 */
[----:B------:R-:W-:Y:S05]  /*bd20*/  @!P0 BRA `(.L_x_215) ;  /* 0x00000004002c8947 */ /* 0x000fea0003800000 */
.L_x_224:
        /* <DEDUP_REMOVED lines=11> */
[----:B------:R-:W-:-:S05]  /*bde0*/  IADD3 R13, PT, PT, R0, R61, RZ ;  /* 0x0000003d000d7210 */ /* 0x000fca0007ffe0ff */
[----:B------:R-:W-:-:S05]  /*bdf0*/  IMAD.WIDE.U32 R2, R13, 0x4, R2 ;  /* 0x000000040d027825 */ /* 0x000fca00078e0002 */
[----:B------:R0:W5:Y:S01]  /*be00*/  LDG.E.CONSTANT R55, desc[UR4][R2.64] ;  /* 0x0000000402377981 */ /* 0x000162000c1e9900 */
        /* <DEDUP_REMOVED lines=10> */
[----:B------:R-:W-:Y:S02]  /*beb0*/  ISETP.LT.OR P2, PT, R47, RZ, P2 ;  /* 0x000000ff2f00720c */ /* 0x000fe40001741670 */
[----:B------:R-:W-:-:S05]  /*bec0*/  @!P1 MOV R6, 0x400 ;  /* 0x0000040000069802 */ /* 0x000fca0000000f00 */
[----:B------:R-:W-:-:S06]  /*bed0*/  @!P1 VIADD R6, R6, 0x10 ;  /* 0x0000001006069836 */ /* 0x000fcc0000000000 */
[----:B------:R-:W-:-:S05]  /*bee0*/  @!P2 MOV R8, 0x400 ;  /* 0x000004000008a802 */ /* 0x000fca0000000f00 */
[----:B------:R-:W-:Y:S01]  /*bef0*/  @!P2 VIADD R8, R8, 0x10 ;  /* 0x000000100808a836 */ /* 0x000fe20000000000 */
[----:B-1----:R-:W-:Y:S01]  /*bf00*/  @!P0 LEA R4, R57, R0, 0x18 ;  /* 0x0000000039048211 */ /* 0x002fe200078ec0ff */
[----:B------:R-:W-:-:S04]  /*bf10*/  @!P0 IMAD R0, R9, 0x4, R60 ;  /* 0x0000000409008824 */ /* 0x000fc800078e023c */
[----:B------:R-:W-:Y:S02]  /*bf20*/  @!P0 IMAD R4, R9, 0x4, R4 ;  /* 0x0000000409048824 */ /* 0x000fe400078e0204 */
[----:B------:R-:W-:Y:S04]  /*bf30*/  @!P0 LDS R0, [R0] ;  /* 0x0000000000008984 */ /* 0x000fe80000000800 */
[----:B------:R-:W0:Y:S01]  /*bf40*/  @!P0 LDS R3, [R4] ;  /* 0x0000000004038984 */ /* 0x000e220000000800 */
[----:B------:R-:W1:Y:S02]  /*bf50*/  @!P1 S2R R9, SR_CgaCtaId ;  /* 0x0000000000099919 */ /* 0x000e640000008800 */
[----:B-1----:R-:W-:Y:S01]  /*bf60*/  @!P1 LEA R6, R9, R6, 0x18 ;  /* 0x0000000609069211 */ /* 0x002fe200078ec0ff */
[----:B0-----:R-:W-:Y:S01]  /*bf70*/  @!P0 FFMA R3, R0, R2, R3 ;  /* 0x0000000200038223 */ /* 0x001fe20000000003 */
[----:B------:R-:W-:-:S02]  /*bf80*/  @!P1 IMAD R2, R11, 0x4, R60 ;  /* 0x000000040b029824 */ /* 0x000fc400078e023c */
[----:B------:R-:W-:Y:S01]  /*bf90*/  @!P1 LEA R6, R11, R6, 0x2 ;  /* 0x000000060b069211 */ /* 0x000fe200078e10ff */
[----:B------:R-:W0:Y:S01]  /*bfa0*/  @!P1 LDC R0, c[0x0][0x3c8] ;  /* 0x0000f200ff009b82 */ /* 0x000e220000000800 */
[----:B------:R-:W1:Y:S01]  /*bfb0*/  @!P2 S2R R11, SR_CgaCtaId ;  /* 0x00000000000ba919 */ /* 0x000e620000008800 */
[----:B------:R-:W-:-:S05]  /*bfc0*/  @!P0 FMNMX R3, RZ, R3, !PT ;  /* 0x00000003ff038209 */ /* 0x000fca0007800000 */
[----:B------:R2:W-:Y:S01]  /*bfd0*/  @!P0 STS [R4], R3 ;  /* 0x0000000304008388 */ /* 0x0005e20000000800 */
[----:B-----5:R-:W-:-:S03]  /*bfe0*/  ISETP.GE.AND P0, PT, R55, UR6, PT ;  /* 0x0000000637007c0c */ /* 0x020fc6000bf06270 */
[----:B------:R-:W-:Y:S01]  /*bff0*/  @!P1 LDS R2, [R2] ;  /* 0x0000000002029984 */ /* 0x000fe20000000800 */
[----:B------:R-:W-:-:S03]  /*c000*/  ISETP.LT.OR P0, PT, R55, RZ, P0 ;  /* 0x000000ff3700720c */ /* 0x000fc60000701670 */
[----:B------:R-:W0:Y:S01]  /*c010*/  @!P1 LDS R9, [R6] ;  /* 0x0000000006099984 */ /* 0x000e220000000800 */
[----:B--2---:R-:W-:Y:S01]  /*c020*/  @!P2 IMAD R3, R47, 0x4, R60 ;  /* 0x000000042f03a824 */ /* 0x004fe200078e023c */
[----:B-1----:R-:W-:-:S05]  /*c030*/  @!P2 LEA R8, R11, R8, 0x18 ;  /* 0x000000080b08a211 */ /* 0x002fca00078ec0ff */
[----:B------:R-:W-:Y:S02]  /*c040*/  @!P2 IMAD R4, R47, 0x4, R8 ;  /* 0x000000042f04a824 */ /* 0x000fe400078e0208 */
[----:B0-----:R-:W-:Y:S02]  /*c050*/  @!P1 FFMA R9, R2, R0, R9 ;  /* 0x0000000002099223 */ /* 0x001fe40000000009 */
[----:B------:R-:W0:Y:S03]  /*c060*/  @!P2 LDC R2, c[0x0][0x3c8] ;  /* 0x0000f200ff02ab82 */ /* 0x000e260000000800 */
[----:B------:R-:W-:-:S05]  /*c070*/  @!P1 FMNMX R9, RZ, R9, !PT ;  /* 0x00000009ff099209 */ /* 0x000fca0007800000 */
[----:B------:R-:W-:Y:S04]  /*c080*/  @!P1 STS [R6], R9 ;  /* 0x0000000906009388 */ /* 0x000fe80000000800 */
[----:B------:R-:W-:Y:S04]  /*c090*/  @!P2 LDS R3, [R3] ;  /* 0x000000000303a984 */ /* 0x000fe80000000800 */
[----:B------:R-:W0:Y:S02]  /*c0a0*/  @!P2 LDS R0, [R4] ;  /* 0x000000000400a984 */ /* 0x000e240000000800 */
[----:B0-----:R-:W-:-:S05]  /*c0b0*/  @!P2 FFMA R0, R3, R2, R0 ;  /* 0x000000020300a223 */ /* 0x001fca0000000000 */
[----:B------:R-:W-:Y:S01]  /*c0c0*/  @!P2 FMNMX R11, RZ, R0, !PT ;  /* 0x00000000ff0ba209 */ /* 0x000fe20007800000 */
[----:B------:R-:W-:-:S04]  /*c0d0*/  IMAD.IADD R0, R13, 0x1, R61 ;  /* 0x000000010d007824 */ /* 0x000fc800078e023d */
[----:B------:R0:W-:Y:S01]  /*c0e0*/  @!P2 STS [R4], R11 ;  /* 0x0000000b0400a388 */ /* 0x0001e20000000800 */
[----:B------:R-:W-:Y:S01]  /*c0f0*/  ISETP.GE.AND P1, PT, R0, UR8, PT ;  /* 0x0000000800007c0c */ /* 0x000fe2000bf26270 */
[----:B------:R-:W-:-:S12]  /*c100*/  @P0 BRA `(.L_x_223) ;  /* 0x00000000002c0947 */ /* 0x000fd80003800000 */
[----:B------:R-:W1:Y:S01]  /*c110*/  S2UR UR5, SR_CgaCtaId ;  /* 0x00000000000579c3 */ /* 0x000e620000008800 */
[----:B------:R-:W-:Y:S01]  /*c120*/  UMOV UR4, 0x400 ;  /* 0x0000040000047882 */ /* 0x000fe20000000000 */
[----:B------:R-:W-:Y:S01]  /*c130*/  IMAD R2, R55, 0x4, R60 ;  /* 0x0000000437027824 */ /* 0x000fe200078e023c */
[----:B------:R-:W-:-:S05]  /*c140*/  UIADD3 UR4, UPT, UPT, UR4, 0x10, URZ ;  /* 0x0000001004047890 */ /* 0x000fca000fffe0ff */
[----:B------:R-:W-:Y:S01]  /*c150*/  LDS R2, [R2] ;  /* 0x0000000002027984 */ /* 0x000fe20000000800 */
[----:B-1----:R-:W-:-:S06]  /*c160*/  ULEA UR4, UR5, UR4, 0x18 ;  /* 0x0000000405047291 */ /* 0x002fcc000f8ec0ff */
[----:B------:R-:W-:-:S05]  /*c170*/  LEA R3, R55, UR4, 0x2 ;  /* 0x0000000437037c11 */ /* 0x000fca000f8e10ff */
[----:B------:R-:W1:Y:S02]  /*c180*/  LDS R9, [R3] ;  /* 0x0000000003097984 */ /* 0x000e640000000800 */
[----:B-1----:R-:W-:-:S05]  /*c190*/  FFMA R9, R2, UR7, R9 ;  /* 0x0000000702097c23 */ /* 0x002fca0008000009 */
[----:B0-----:R-:W-:-:S05]  /*c1a0*/  FMNMX R4, RZ, R9, !PT ;  /* 0x00000009ff047209 */ /* 0x001fca0007800000 */
[----:B------:R1:W-:Y:S02]  /*c1b0*/  STS [R3], R4 ;  /* 0x0000000403007388 */ /* 0x0003e40000000800 */
.L_x_223:
[----:B------:R-:W-:Y:S05]  /*c1c0*/  BSYNC.RECONVERGENT B1 ;  /* 0x0000000000017941 */ /* 0x000fea0003800200 */
.L_x_222:
[----:B------:R-:W-:Y:S05]  /*c1d0*/  @!P1 BRA `(.L_x_224) ;  /* 0xfffffff800d49947 */ /* 0x000fea000383ffff */
.L_x_215:
[----:B0-----:R-:W-:Y:S05]  /*c1e0*/  BSYNC.RECONVERGENT B0 ;  /* 0x0000000000007941 */ /* 0x001fea0003800200 */
.L_x_214:
[----:B------:R-:W0:Y:S01]  /*c1f0*/  LDCU UR4, c[0x0][0x3b8] ;  /* 0x00007700ff0477ac */ /* 0x000e220008000800 */
[----:B------:R-:W-:Y:S01]  /*c200*/  BSSY.RECONVERGENT B0, `(.L_x_225) ;  /* 0x00000c6000007945 */ /* 0x000fe20003800200 */
[----:B------:R-:W1:Y:S01]  /*c210*/  LDCU UR6, c[0x0][0x3b0] ;  /* 0x00007600ff0677ac */ /* 0x000e620008000800 */
[----:B------:R-:W1:Y:S01]  /*c220*/  LDCU UR7, c[0x0][0x3c8] ;  /* 0x00007900ff0777ac */ /* 0x000e620008000800 */
[----:B------:R-:W1:Y:S01]  /*c230*/  LDCU UR8, c[0x0][0x3b8] ;  /* 0x00007700ff0877ac */ /* 0x000e620008000800 */
[----:B0-----:R-:W-:-:S13]  /*c240*/  ISETP.GE.AND P0, PT, R62, UR4, PT ;  /* 0x000000043e007c0c */ /* 0x001fda000bf06270 */
[----:B-1----:R-:W-:Y:S05]  /*c250*/  @P0 BRA `(.L_x_226) ;  /* 0x0000000c00000947 */ /* 0x002fea0003800000 */
[----:B------:R-:W-:Y:S01]  /*c260*/  ISETP.NE.AND P0, PT, R12, 0x3, PT ;  /* 0x000000030c00780c */ /* 0x000fe20003f05270 */
[----:B------:R-:W-:Y:S01]  /*c270*/  BSSY.RECONVERGENT B1, `(.L_x_227) ;  /* 0x000005a000017945 */ /* 0x000fe20003800200 */
[----:B------:R-:W-:-:S11]  /*c280*/  MOV R13, R62 ;  /* 0x0000003e000d7202 */ /* 0x000fd60000000f00 */
[----:B------:R-:W-:Y:S05]  /*c290*/  @!P0 BRA `(.L_x_228) ;  /* 0x00000004005c8947 */ /* 0x000fea0003800000 */
[C---:B------:R-:W-:Y:S01]  /*c2a0*/  R2UR UR4, R38.reuse ;  /* 0x00000000260472ca */ /* 0x040fe200000e0000 */
[----:B------:R-:W0:Y:S01]  /*c2b0*/  LDC R4, c[0x0][0x3b0] ;  /* 0x0000ec00ff047b82 */ /* 0x000e220000000800 */
[C---:B------:R-:W-:Y:S02]  /*c2c0*/  R2UR UR5, R39.reuse ;  /* 0x00000000270572ca */ /* 0x040fe400000e0000 */
[----:B------:R-:W-:Y:S02]  /*c2d0*/  R2UR UR10, R38 ;  /* 0x00000000260a72ca */ /* 0x000fe400000e0000 */
[----:B------:R-:W-:-:S09]  /*c2e0*/  R2UR UR11, R39 ;  /* 0x00000000270b72ca */ /* 0x000fd200000e0000 */
[----:B--234-:R-:W0:Y:S04]  /*c2f0*/  LDG.E.CONSTANT R0, desc[UR4][R48.64] ;  /* 0x0000000430007981 */ /* 0x01ce28000c1e9900 */
        /* <DEDUP_REMOVED lines=11> */
[----:B------:R-:W-:Y:S01]  /*c3b0*/  IMAD R2, R3, 0x4, R60 ;  /* 0x0000000403027824 */ /* 0x000fe200078e023c */
[----:B------:R-:W-:-:S04]  /*c3c0*/  UIADD3 UR4, UPT, UPT, UR4, 0x10, URZ ;  /* 0x0000001004047890 */ /* 0x000fc8000fffe0ff */
[----:B0-----:R-:W-:-:S06]  /*c3d0*/  ULEA UR4, UR5, UR4, 0x18 ;  /* 0x0000000405047291 */ /* 0x001fcc000f8ec0ff */
[----:B------:R-:W-:Y:S02]  /*c3e0*/  LEA R9, R0, UR4, 0x2 ;  /* 0x0000000400097c11 */ /* 0x000fe4000f8e10ff */
[----:B------:R-:W-:Y:S03]  /*c3f0*/  LDS R0, [R2] ;  /* 0x0000000002007984 */ /* 0x000fe60000000800 */
[----:B------:R-:W0:Y:S01]  /*c400*/  LDCU UR4, c[0x0][0x3c8] ;  /* 0x00007900ff0477ac */ /* 0x000e220008000800 */
[----:B------:R-:W0:Y:S02]  /*c410*/  LDS R3, [R9] ;  /* 0x0000000009037984 */ /* 0x000e240000000800 */
[----:B0-----:R-:W-:-:S05]  /*c420*/  FFMA R0, R0, UR4, R3 ;  /* 0x0000000400007c23 */ /* 0x001fca0008000003 */
[----:B------:R-:W-:-:S05]  /*c430*/  FMNMX R0, RZ, R0, !PT ;  /* 0x00000000ff007209 */ /* 0x000fca0007800000 */
[----:B------:R0:W-:Y:S02]  /*c440*/  STS [R9], R0 ;  /* 0x0000000009007388 */ /* 0x0001e40000000800 */
.L_x_230:
[----:B------:R-:W-:Y:S05]  /*c450*/  BSYNC.RECONVERGENT B2 ;  /* 0x0000000000027941 */ /* 0x000fea0003800200 */
.L_x_229:
[----:B------:R-:W-:Y:S01]  /*c460*/  IMAD.MOV.U32 R13, RZ, RZ, R45 ;  /* 0x000000ffff0d7224 */ /* 0x000fe200078e002d */
[----:B------:R-:W-:Y:S06]  /*c470*/  @!P1 BRA `(.L_x_228) ;  /* 0x0000000000e49947 */ /* 0x000fec0003800000 */
[C---:B------:R-:W-:Y:S02]  /*c480*/  R2UR UR4, R38.reuse ;  /* 0x00000000260472ca */ /* 0x040fe400000e0000 */
[C---:B------:R-:W-:Y:S02]  /*c490*/  R2UR UR5, R39.reuse ;  /* 0x00000000270572ca */ /* 0x040fe400000e0000 */
[----:B------:R-:W-:Y:S02]  /*c4a0*/  R2UR UR10, R38 ;  /* 0x00000000260a72ca */ /* 0x000fe400000e0000 */
[----:B------:R-:W-:-:S09]  /*c4b0*/  R2UR UR11, R39 ;  /* 0x00000000270b72ca */ /* 0x000fd200000e0000 */
[----:B------:R-:W2:Y:S04]  /*c4c0*/  LDG.E.CONSTANT R3, desc[UR4][R20.64] ;  /* 0x0000000414037981 */ /* 0x000ea8000c1e9900 */
[----:B0-----:R-:W3:Y:S01]  /*c4d0*/  LDG.E.CONSTANT R9, desc[UR10][R22.64] ;  /* 0x0000000a16097981 */ /* 0x001ee2000c1e9900 */
[----:B------:R-:W-:Y:S01]  /*c4e0*/  BSSY.RECONVERGENT B2, `(.L_x_231) ;  /* 0x0000014000027945 */ /* 0x000fe20003800200 */
[-C--:B--2---:R-:W-:Y:S02]  /*c4f0*/  ISETP.GE.AND P0, PT, R3, R4.reuse, PT ;  /* 0x000000040300720c */ /* 0x084fe40003f06270 */
        /* <DEDUP_REMOVED lines=18> */
.L_x_232:
[----:B------:R-:W-:Y:S05]  /*c620*/  BSYNC.RECONVERGENT B2 ;  /* 0x0000000000027941 */ /* 0x000fea0003800200 */
.L_x_231:
[----:B------:R-:W-:Y:S01]  /*c630*/  IMAD.MOV.U32 R13, RZ, RZ, R34 ;  /* 0x000000ffff0d7224 */ /* 0x000fe200078e0022 */
        /* <DEDUP_REMOVED lines=10> */
[-C--:B--2---:R-:W-:Y:S02]  /*c6e0*/  ISETP.GE.AND P0, PT, R3, R4.reuse, PT ;  /* 0x000000040300720c */ /* 0x084fe40003f06270 */
[----:B---3--:R-:W-:Y:S02]  /*c6f0*/  ISETP.GE.AND P1, PT, R9, R4, PT ;  /* 0x000000040900720c */ /* 0x008fe40003f26270 */
[----:B------:R-:W-:-:S02]  /*c700*/  ISETP.GT.AND P0, PT, R3, -0x1, !P0 ;  /* 0xffffffff0300780c */ /* 0x000fc40004704270 */
[----:B------:R-:W-:-:S04]  /*c710*/  ISETP.GT.AND P1, PT, R9, -0x1, !P1 ;  /* 0xffffffff0900780c */ /* 0x000fc80004f24270 */
[----:B------:R-:W-:-:S13]  /*c720*/  PLOP3.LUT P0, PT, P0, P1, PT, 0x80, 0x8 ;  /* 0x000000000008781c */ /* 0x000fda0000703070 */
[----:B------:R-:W-:Y:S05]  /*c730*/  @!P0 BRA `(.L_x_228) ;  /* 0x0000000000348947 */ /* 0x000fea0003800000 */
[----:B------:R-:W1:Y:S01]  /*c740*/  S2UR UR5, SR_CgaCtaId ;  /* 0x00000000000579c3 */ /* 0x000e620000008800 */
[----:B------:R-:W-:Y:S01]  /*c750*/  UMOV UR4, 0x400 ;  /* 0x0000040000047882 */ /* 0x000fe20000000000 */
[----:B------:R-:W-:Y:S01]  /*c760*/  LEA R9, R9, R60, 0x2 ;  /* 0x0000003c09097211 */ /* 0x000fe200078e10ff */
[----:B------:R-:W-:Y:S01]  /*c770*/  UIADD3 UR4, UPT, UPT, UR4, 0x10, URZ ;  /* 0x0000001004047890 */ /* 0x000fe2000fffe0ff */
[----:B------:R-:W-:-:S03]  /*c780*/  IMAD.MOV.U32 R13, RZ, RZ, R24 ;  /* 0x000000ffff0d7224 */ /* 0x000fc600078e0018 */
[----:B0-----:R-:W-:Y:S01]  /*c790*/  LDS R0, [R9] ;  /* 0x0000000009007984 */ /* 0x001fe20000000800 */
[----:B-1----:R-:W-:-:S06]  /*c7a0*/  ULEA UR4, UR5, UR4, 0x18 ;  /* 0x0000000405047291 */ /* 0x002fcc000f8ec0ff */
[----:B------:R-:W-:-:S05]  /*c7b0*/  LEA R11, R3, UR4, 0x2 ;  /* 0x00000004030b7c11 */ /* 0x000fca000f8e10ff */
[----:B------:R-:W0:Y:S01]  /*c7c0*/  LDS R3, [R11] ;  /* 0x000000000b037984 */ /* 0x000e220000000800 */
[----:B------:R-:W0:Y:S02]  /*c7d0*/  LDCU UR4, c[0x0][0x3c8] ;  /* 0x00007900ff0477ac */ /* 0x000e240008000800 */
[----:B0-----:R-:W-:-:S05]  /*c7e0*/  FFMA R0, R0, UR4, R3 ;  /* 0x0000000400007c23 */ /* 0x001fca0008000003 */
[----:B------:R-:W-:-:S05]  /*c7f0*/  FMNMX R0, RZ, R0, !PT ;  /* 0x00000000ff007209 */ /* 0x000fca0007800000 */
[----:B------:R1:W-:Y:S02]  /*c800*/  STS [R11], R0 ;  /* 0x000000000b007388 */ /* 0x0003e40000000800 */
.L_x_228:
[----:B------:R-:W-:Y:S05]  /*c810*/  BSYNC.RECONVERGENT B1 ;  /* 0x0000000000017941 */ /* 0x000fea0003800200 */
.L_x_227:
[----:B------:R-:W-:-:S13]  /*c820*/  ISETP.GE.U32.AND P0, PT, R43, 0x3, PT ;  /* 0x000000032b00780c */ /* 0x000fda0003f06070 */
[----:B------:R-:W-:Y:S05]  /*c830*/  @!P0 BRA `(.L_x_226) ;  /* 0x0000000400888947 */ /* 0x000fea0003800000 */
.L_x_235:
[----:B01----:R-:W1:Y:S01]  /*c840*/  LDC.64 R8, c[0x0][0x398] ;  /* 0x0000e600ff087b82 */ /* 0x003e620000000a00 */
[C---:B------:R-:W-:Y:S02]  /*c850*/  R2UR UR4, R38.reuse ;  /* 0x00000000260472ca */ /* 0x040fe400000e0000 */
[C---:B------:R-:W-:Y:S02]  /*c860*/  R2UR UR5, R39.reuse ;  /* 0x00000000270572ca */ /* 0x040fe400000e0000 */
[----:B------:R-:W-:Y:S02]  /*c870*/  R2UR UR10, R38 ;  /* 0x00000000260a72ca */ /* 0x000fe400000e0000 */
[----:B------:R-:W-:Y:S01]  /*c880*/  R2UR UR11, R39 ;  /* 0x00000000270b72ca */ /* 0x000fe200000e0000 */
[----:B------:R-:W0:Y:S01]  /*c890*/  LDC.64 R2, c[0x0][0x3a0] ;  /* 0x0000e800ff027b82 */ /* 0x000e220000000a00 */
[----:B-1----:R-:W-:-:S07]  /*c8a0*/  IMAD.WIDE.U32 R10, R13, 0x4, R8 ;  /* 0x000000040d0a7825 */ /* 0x002fce00078e0008 */
[----:B------:R-:W5:Y:S01]  /*c8b0*/  LDG.E.CONSTANT R10, desc[UR4][R10.64] ;  /* 0x000000040a0a7981 */ /* 0x000f62000c1e9900 */
[----:B0-----:R-:W-:-:S06]  /*c8c0*/  IMAD.WIDE.U32 R46, R13, 0x4, R2 ;  /* 0x000000040d2e7825 */ /* 0x001fcc00078e0002 */
[----:B------:R-:W2:Y:S01]  /*c8d0*/  LDG.E.CONSTANT R47, desc[UR10][R46.64] ;  /* 0x0000000a2e2f7981 */ /* 0x000ea2000c1e9900 */
[----:B-----5:R-:W-:-:S04]  /*c8e0*/  ISETP.GE.AND P0, PT, R10, UR6, PT ;  /* 0x000000060a007c0c */ /* 0x020fc8000bf06270 */
[----:B------:R-:W-:Y:S02]  /*c8f0*/  ISETP.GT.AND P0, PT, R10, -0x1, !P0 ;  /* 0xffffffff0a00780c */ /* 0x000fe40004704270 */
[----:B--2---:R-:W-:-:S04]  /*c900*/  ISETP.GE.AND P1, PT, R47, UR6, PT ;  /* 0x000000062f007c0c */ /* 0x004fc8000bf26270 */
[----:B------:R-:W-:-:S04]  /*c910*/  ISETP.GT.AND P1, PT, R47, -0x1, !P1 ;  /* 0xffffffff2f00780c */ /* 0x000fc80004f24270 */
[----:B------:R-:W-:-:S13]  /*c920*/  PLOP3.LUT P0, PT, P0, P1, PT, 0x80, 0x8 ;  /* 0x000000000008781c */ /* 0x000fda0000703070 */
[----:B------:R-:W0:Y:S01]  /*c930*/  @P0 S2R R55, SR_CgaCtaId ;  /* 0x0000000000370919 */ /* 0x000e220000008800 */
[----:B---34-:R-:W-:Y:S01]  /*c940*/  @P0 MOV R0, 0x400 ;  /* 0x0000040000000802 */ /* 0x018fe20000000f00 */
[----:B------:R-:W1:Y:S04]  /*c950*/  @P0 LDC R54, c[0x0][0x3c8] ;  /* 0x0000f200ff360b82 */ /* 0x000e680000000800 */
[----:B------:R-:W-:-:S05]  /*c960*/  @P0 VIADD R0, R0, 0x10 ;  /* 0x0000001000000836 */ /* 0x000fca0000000000 */
[----:B0-----:R-:W-:Y:S01]  /*c970*/  @P0 LEA R11, R55, R0, 0x18 ;  /* 0x00000000370b0211 */ /* 0x001fe200078ec0ff */
[----:B------:R-:W-:Y:S02]  /*c980*/  IMAD.IADD R55, R61, 0x1, R13 ;  /* 0x000000013d377824 */ /* 0x000fe400078e020d */
[----:B------:R-:W-:Y:S02]  /*c990*/  @P0 IMAD R0, R47, 0x4, R60 ;  /* 0x000000042f000824 */ /* 0x000fe400078e023c */
[----:B------:R-:W-:Y:S02]  /*c9a0*/  @P0 IMAD R4, R10, 0x4, R11 ;  /* 0x000000040a040824 */ /* 0x000fe400078e020b */
[C---:B------:R-:W-:Y:S02]  /*c9b0*/  IMAD.WIDE.U32 R46, R55.reuse, 0x4, R2 ;  /* 0x00000004372e7825 */ /* 0x040fe400078e0002 */
[----:B------:R-:W-:Y:S02]  /*c9c0*/  @P0 LDS R0, [R0] ;  /* 0x0000000000000984 */ /* 0x000fe40000000800 */
[----:B------:R-:W-:-:S02]  /*c9d0*/  IMAD.WIDE.U32 R10, R55, 0x4, R8 ;  /* 0x00000004370a7825 */ /* 0x000fc400078e0008 */
[----:B------:R-:W2:Y:S04]  /*c9e0*/  LDG.E.CONSTANT R47, desc[UR10][R46.64] ;  /* 0x0000000a2e2f7981 */ /* 0x000ea8000c1e9900 */
[----:B------:R0:W3:Y:S04]  /*c9f0*/  LDG.E.CONSTANT R6, desc[UR4][R10.64] ;  /* 0x000000040a067981 */ /* 0x0000e8000c1e9900 */
[----:B------:R-:W1:Y:S01]  /*ca00*/  @P0 LDS R13, [R4] ;  /* 0x00000000040d0984 */ /* 0x000e620000000800 */
[----:B------:R-:W-:-:S05]  /*ca10*/  IADD3 R57, PT, PT, R55, R61, RZ ;  /* 0x0000003d37397210 */ /* 0x000fca0007ffe0ff */
[----:B0-----:R-:W-:-:S06]  /*ca20*/  IMAD.WIDE.U32 R10, R57, 0x4, R2 ;  /* 0x00000004390a7825 */ /* 0x001fcc00078e0002 */
[----:B------:R-:W4:Y:S01]  /*ca30*/  LDG.E.CONSTANT R11, desc[UR10][R10.64] ;  /* 0x0000000a0a0b7981 */ /* 0x000f22000c1e9900 */
[----:B-1----:R-:W-:Y:S01]  /*ca40*/  @P0 FFMA R13, R0, R54, R13 ;  /* 0x00000036000d0223 */ /* 0x002fe2000000000d */
[----:B------:R-:W-:-:S06]  /*ca50*/  IMAD.WIDE.U32 R54, R57, 0x4, R8 ;  /* 0x0000000439367825 */ /* 0x000fcc00078e0008 */
[----:B------:R0:W5:Y:S01]  /*ca60*/  LDG.E.CONSTANT R54, desc[UR4][R54.64] ;  /* 0x0000000436367981 */ /* 0x000162000c1e9900 */
[----:B------:R-:W-:-:S04]  /*ca70*/  IMAD.IADD R57, R57, 0x1, R61 ;  /* 0x0000000139397824 */ /* 0x000fc800078e023d */
[----:B------:R-:W-:-:S04]  /*ca80*/  IMAD.WIDE.U32 R8, R57, 0x4, R8 ;  /* 0x0000000439087825 */ /* 0x000fc800078e0008 */
[----:B------:R-:W-:Y:S02]  /*ca90*/  IMAD.WIDE.U32 R2, R57, 0x4, R2 ;  /* 0x0000000439027825 */ /* 0x000fe400078e0002 */
[----:B------:R-:W5:Y:S04]  /*caa0*/  LDG.E.CONSTANT R8, desc[UR4][R8.64] ;  /* 0x0000000408087981 */ /* 0x000f68000c1e9900 */
[----:B------:R1:W5:Y:S01]  /*cab0*/  LDG.E.CONSTANT R63, desc[UR10][R2.64] ;  /* 0x0000000a023f7981 */ /* 0x000362000c1e9900 */
[----:B------:R-:W-:-:S05]  /*cac0*/  @P0 FMNMX R13, RZ, R13, !PT ;  /* 0x0000000dff0d0209 */ /* 0x000fca0007800000 */
[----:B------:R0:W-:Y:S01]  /*cad0*/  @P0 STS [R4], R13 ;  /* 0x0000000d04000388 */ /* 0x0001e20000000800 */
[----:B------:R-:W-:Y:S01]  /*cae0*/  BSSY.RECONVERGENT B1, `(.L_x_233) ;  /* 0x0000036000017945 */ /* 0x000fe20003800200 */
[----:B0-----:R-:W-:Y:S01]  /*caf0*/  IMAD.IADD R13, R57, 0x1, R61 ;  /* 0x00000001390d7824 */ /* 0x001fe200078e023d */
[C---:B--2---:R-:W-:Y:S02]  /*cb00*/  ISETP.GE.AND P2, PT, R47.reuse, UR6, PT ;  /* 0x000000062f007c0c */ /* 0x044fe4000bf46270 */
[C---:B---3--:R-:W-:Y:S02]  /*cb10*/  ISETP.GE.AND P1, PT, R6.reuse, UR6, PT ;  /* 0x0000000606007c0c */ /* 0x048fe4000bf26270 */
[----:B------:R-:W-:Y:S02]  /*cb20*/  ISETP.GT.AND P2, PT, R47, -0x1, !P2 ;  /* 0xffffffff2f00780c */ /* 0x000fe40005744270 */
[----:B------:R-:W-:-:S04]  /*cb30*/  ISETP.GT.AND P1, PT, R6, -0x1, !P1 ;  /* 0xffffffff0600780c */ /* 0x000fc80004f24270 */
[----:B------:R-:W-:-:S13]  /*cb40*/  PLOP3.LUT P1, PT, P1, P2, PT, 0x80, 0x8 ;  /* 0x000000000008781c */ /* 0x000fda0000f25070 */
[----:B------:R-:W0:Y:S01]  /*cb50*/  @P1 S2R R55, SR_CgaCtaId ;  /* 0x0000000000371919 */ /* 0x000e220000008800 */
[----:B------:R-:W-:Y:S01]  /*cb60*/  @P1 MOV R0, 0x400 ;  /* 0x0000040000001802 */ /* 0x000fe20000000f00 */
[----:B------:R-:W2:Y:S04]  /*cb70*/  @P1 LDC R4, c[0x0][0x3c8] ;  /* 0x0000f200ff041b82 */ /* 0x000ea80000000800 */
[----:B------:R-:W-:Y:S01]  /*cb80*/  @P1 VIADD R0, R0, 0x10 ;  /* 0x0000001000001836 */ /* 0x000fe20000000000 */
[----:B----4-:R-:W-:-:S04]  /*cb90*/  ISETP.GE.AND P2, PT, R11, UR6, PT ;  /* 0x000000060b007c0c */ /* 0x010fc8000bf46270 */
[----:B------:R-:W-:Y:S02]  /*cba0*/  ISETP.GT.AND P2, PT, R11, -0x1, !P2 ;  /* 0xffffffff0b00780c */ /* 0x000fe40005744270 */
[----:B0-----:R-:W-:Y:S01]  /*cbb0*/  @P1 LEA R55, R55, R0, 0x18 ;  /* 0x0000000037371211 */ /* 0x001fe200078ec0ff */
[----:B------:R-:W-:Y:S01]  /*cbc0*/  @P1 IMAD R0, R47, 0x4, R60 ;  /* 0x000000042f001824 */ /* 0x000fe200078e023c */
[----:B-----5:R-:W-:-:S03]  /*cbd0*/  ISETP.GE.AND P0, PT, R54, UR6, PT ;  /* 0x0000000636007c0c */ /* 0x020fc6000bf06270 */
[----:B-1----:R-:W-:Y:S02]  /*cbe0*/  @P1 IMAD R2, R6, 0x4, R55 ;  /* 0x0000000406021824 */ /* 0x002fe400078e0237 */
[----:B------:R-:W-:Y:S01]  /*cbf0*/  @P1 LDS R0, [R0] ;  /* 0x0000000000001984 */ /* 0x000fe20000000800 */
[----:B------:R-:W-:-:S03]  /*cc00*/  ISETP.GT.AND P0, PT, R54, -0x1, !P0 ;  /* 0xffffffff3600780c */ /* 0x000fc60004704270 */
[----:B------:R-:W2:Y:S01]  /*cc10*/  @P1 LDS R3, [R2] ;  /* 0x0000000002031984 */ /* 0x000ea20000000800 */
[----:B------:R-:W-:-:S13]  /*cc20*/  PLOP3.LUT P0, PT, P0, P2, PT, 0x80, 0x8 ;  /* 0x000000000008781c */ /* 0x000fda0000705070 */
[----:B------:R-:W0:Y:S01]  /*cc30*/  @P0 S2R R9, SR_CgaCtaId ;  /* 0x0000000000090919 */ /* 0x000e220000008800 */
[----:B------:R-:W1:Y:S01]  /*cc40*/  @P0 LDC R6, c[0x0][0x3c8] ;  /* 0x0000f200ff060b82 */ /* 0x000e620000000800 */
[----:B--2---:R-:W-:Y:S01]  /*cc50*/  @P1 FFMA R3, R0, R4, R3 ;  /* 0x0000000400031223 */ /* 0x004fe20000000003 */
[----:B------:R-:W-:-:S05]  /*cc60*/  @P0 MOV R4, 0x400 ;  /* 0x0000040000040802 */ /* 0x000fca0000000f00 */
[----:B------:R-:W-:Y:S01]  /*cc70*/  @P0 VIADD R4, R4, 0x10 ;  /* 0x0000001004040836 */ /* 0x000fe20000000000 */
[----:B------:R-:W-:-:S04]  /*cc80*/  @P1 FMNMX R3, RZ, R3, !PT ;  /* 0x00000003ff031209 */ /* 0x000fc80007800000 */
[----:B0-----:R-:W-:Y:S02]  /*cc90*/  @P0 LEA R9, R9, R4, 0x18 ;  /* 0x0000000409090211 */ /* 0x001fe400078ec0ff */
[----:B------:R-:W-:-:S03]  /*cca0*/  @P0 LEA R4, R11, R60, 0x2 ;  /* 0x0000003c0b040211 */ /* 0x000fc600078e10ff */
[----:B------:R-:W-:Y:S01]  /*ccb0*/  @P0 IMAD R0, R54, 0x4, R9 ;  /* 0x0000000436000824 */ /* 0x000fe200078e0209 */
[----:B------:R-:W-:Y:S04]  /*ccc0*/  @P1 STS [R2], R3 ;  /* 0x0000000302001388 */ /* 0x000fe80000000800 */
[----:B------:R-:W-:Y:S04]  /*ccd0*/  @P0 LDS R4, [R4] ;  /* 0x0000000004040984 */ /* 0x000fe80000000800 */
[----:B------:R-:W1:Y:S01]  /*cce0*/  @P0 LDS R9, [R0] ;  /* 0x0000000000090984 */ /* 0x000e620000000800 */
[----:B------:R-:W-:-:S02]  /*ccf0*/  ISETP.GE.AND P1, PT, R8, UR6, PT ;  /* 0x0000000608007c0c */ /* 0x000fc4000bf26270 */
[C---:B------:R-:W-:Y:S02]  /*cd00*/  ISETP.GE.AND P2, PT, R63.reuse, UR6, PT ;  /* 0x000000063f007c0c */ /* 0x040fe4000bf46270 */
[----:B------:R-:W-:Y:S02]  /*cd10*/  ISETP.GT.AND P1, PT, R8, -0x1, !P1 ;  /* 0xffffffff0800780c */ /* 0x000fe40004f24270 */
[----:B------:R-:W-:-:S04]  /*cd20*/  ISETP.GT.AND P2, PT, R63, -0x1, !P2 ;  /* 0xffffffff3f00780c */ /* 0x000fc80005744270 */
[----:B------:R-:W-:Y:S01]  /*cd30*/  PLOP3.LUT P1, PT, P1, P2, PT, 0x80, 0x8 ;  /* 0x000000000008781c */ /* 0x000fe20000f25070 */
[----:B-1----:R-:W-:-:S05]  /*cd40*/  @P0 FFMA R9, R4, R6, R9 ;  /* 0x0000000604090223 */ /* 0x002fca0000000009 */
[----:B------:R-:W-:-:S05]  /*cd50*/  @P0 FMNMX R9, RZ, R9, !PT ;  /* 0x00000009ff090209 */ /* 0x000fca0007800000 */
[----:B------:R0:W-:Y:S01]  /*cd60*/  @P0 STS [R0], R9 ;  /* 0x0000000900000388 */ /* 0x0001e20000000800 */
[----:B------:R-:W-:Y:S01]  /*cd70*/  ISETP.GE.AND P0, PT, R13, UR8, PT ;  /* 0x000000080d007c0c */ /* 0x000fe2000bf06270 */
[----:B------:R-:W-:-:S12]  /*cd80*/  @!P1 BRA `(.L_x_234) ;  /* 0x00000000002c9947 */ /* 0x000fd80003800000 */
[----:B------:R-:W1:Y:S01]  /*cd90*/  S2UR UR5, SR_CgaCtaId ;  /* 0x00000000000579c3 */ /* 0x000e620000008800 */
[----:B------:R-:W-:Y:S01]  /*cda0*/  UMOV UR4, 0x400 ;  /* 0x0000040000047882 */ /* 0x000fe20000000000 */
[----:B0-----:R-:W-:Y:S01]  /*cdb0*/  IMAD R0, R63, 0x4, R60 ;  /* 0x000000043f007824 */ /* 0x001fe200078e023c */
[----:B------:R-:W-:-:S05]  /*cdc0*/  UIADD3 UR4, UPT, UPT, UR4, 0x10, URZ ;  /* 0x0000001004047890 */ /* 0x000fca000fffe0ff */
[----:B------:R-:W-:Y:S01]  /*cdd0*/  LDS R0, [R0] ;  /* 0x0000000000007984 */ /* 0x000fe20000000800 */
[----:B-1----:R-:W-:-:S06]  /*cde0*/  ULEA UR4, UR5, UR4, 0x18 ;  /* 0x0000000405047291 */ /* 0x002fcc000f8ec0ff */
[----:B------:R-:W-:-:S05]  /*cdf0*/  LEA R2, R8, UR4, 0x2 ;  /* 0x0000000408027c11 */ /* 0x000fca000f8e10ff */
[----:B------:R-:W0:Y:S02]  /*ce00*/  LDS R3, [R2] ;  /* 0x0000000002037984 */ /* 0x000e240000000800 */
[----:B0-----:R-:W-:-:S05]  /*ce10*/  FFMA R3, R0, UR7, R3 ;  /* 0x0000000700037c23 */ /* 0x001fca0008000003 */
[----:B------:R-:W-:-:S05]  /*ce20*/  FMNMX R3, RZ, R3, !PT ;  /* 0x00000003ff037209 */ /* 0x000fca0007800000 */
[----:B------:R1:W-:Y:S02]  /*ce30*/  STS [R2], R3 ;  /* 0x0000000302007388 */ /* 0x0003e40000000800 */
.L_x_234:
[----:B------:R-:W-:Y:S05]  /*ce40*/  BSYNC.RECONVERGENT B1 ;  /* 0x0000000000017941 */ /* 0x000fea0003800200 */
.L_x_233:
[----:B------:R-:W-:Y:S05]  /*ce50*/  @!P0 BRA `(.L_x_235) ;  /* 0xfffffff800788947 */ /* 0x000fea000383ffff */
.L_x_226:
[----:B------:R-:W-:Y:S05]  /*ce60*/  BSYNC.RECONVERGENT B0 ;  /* 0x0000000000007941 */ /* 0x000fea0003800200 */
.L_x_225:
[----:B------:R-:W-:Y:S01]  /*ce70*/  BAR.SYNC.DEFER_BLOCKING 0x0 ;  /* 0x0000000000007b1d */ /* 0x000fe20000010000 */
[----:B------:R-:W-:-:S05]  /*ce80*/  ISETP.NE.AND P0, PT, R62, RZ, PT ;  /* 0x000000ff3e00720c */ /* 0x000fca0003f05270 */
[----:B------:R-:W-:Y:S08]  /*ce90*/  BSSY.RECONVERGENT B2, `(.L_x_236) ;  /* 0x000028f000027945 */ /* 0x000ff00003800200 */
[----:B------:R-:W-:Y:S05]  /*cea0*/  @P0 BRA `(.L_x_237) ;  /* 0x0000002800340947 */ /* 0x000fea0003800000 */
[----:B------:R-:W5:Y:S01]  /*ceb0*/  LDCU UR4, c[0x0][0x3b4] ;  /* 0x00007680ff0477ac */ /* 0x000f620008000800 */
[----:B------:R-:W-:Y:S01]  /*cec0*/  IMAD.MOV.U32 R47, RZ, RZ, RZ ;  /* 0x000000ffff2f7224 */ /* 0x000fe200078e00ff */
[----:B-----5:R-:W-:-:S09]  /*ced0*/  UISETP.GE.AND UP0, UPT, UR4, 0x1, UPT ;  /* 0x000000010400788c */ /* 0x020fd2000bf06270 */
[----:B------:R-:W-:Y:S05]  /*cee0*/  BRA.U !UP0, `(.L_x_238) ;  /* 0x0000000d08b87547 */ /* 0x000fea000b800000 */
[----:B------:R-:W-:Y:S01]  /*cef0*/  ISETP.GE.U32.AND P0, PT, R30, 0xf, PT ;  /* 0x0000000f1e00780c */ /* 0x000fe20003f06070 */
[----:B01234-:R-:W-:Y:S02]  /*cf00*/  HFMA2 R0, -RZ, RZ, 0, 0 ;  /* 0x00000000ff007431 */ /* 0x01ffe400000001ff */
[----:B------:R-:W-:-:S10]  /*cf10*/  IMAD.MOV.U32 R47, RZ, RZ, RZ ;  /* 0x000000ffff2f7224 */ /* 0x000fd400078e00ff */
[----:B------:R-:W-:Y:S05]  /*cf20*/  @!P0 BRA `(.L_x_239) ;  /* 0x0000000400988947 */ /* 0x000fea0003800000 */
[----:B------:R-:W0:Y:S01]  /*cf30*/  S2UR UR5, SR_CgaCtaId ;  /* 0x00000000000579c3 */ /* 0x000e220000008800 */
[----:B------:R-:W-:Y:S01]  /*cf40*/  UMOV UR4, 0x400 ;  /* 0x0000040000047882 */ /* 0x000fe20000000000 */
[----:B------:R-:W-:Y:S01]  /*cf50*/  IMAD.MOV.U32 R47, RZ, RZ, RZ ;  /* 0x000000ffff2f7224 */ /* 0x000fe200078e00ff */
[----:B------:R-:W-:Y:S01]  /*cf60*/  UIADD3 UR4, UPT, UPT, UR4, 0x10, URZ ;  /* 0x0000001004047890 */ /* 0x000fe2000fffe0ff */
[----:B------:R-:W-:-:S03]  /*cf70*/  IMAD.MOV.U32 R9, RZ, RZ, RZ ;  /* 0x000000ffff097224 */ /* 0x000fc600078e00ff */
[----:B0-----:R-:W-:-:S12]  /*cf80*/  ULEA UR4, UR5, UR4, 0x18 ;  /* 0x0000000405047291 */ /* 0x001fd8000f8ec0ff */
.L_x_240:
[----:B------:R-:W0:Y:S01]  /*cf90*/  LDC.64 R2, c[0x0][0x388] ;  /* 0x0000e200ff027b82 */ /* 0x000e220000000a00 */
[C---:B------:R-:W-:Y:S02]  /*cfa0*/  R2UR UR6, R38.reuse ;  /* 0x00000000260672ca */ /* 0x040fe400000e0000 */
[C---:B------:R-:W-:Y:S02]  /*cfb0*/  R2UR UR7, R39.reuse ;  /* 0x00000000270772ca */ /* 0x040fe400000e0000 */
[----:B------:R-:W-:Y:S02]  /*cfc0*/  R2UR UR8, R38 ;  /* 0x00000000260872ca */ /* 0x000fe400000e0000 */
[----:B------:R-:W-:Y:S01]  /*cfd0*/  R2UR UR9, R39 ;  /* 0x00000000270972ca */ /* 0x000fe200000e0000 */
[----:B0-----:R-:W-:-:S08]  /*cfe0*/  IMAD.WIDE.U32 R2, R9, 0x4, R2 ;  /* 0x0000000409027825 */ /* 0x001fd000078e0002 */
[----:B------:R-:W2:Y:S04]  /*cff0*/  LDG.E.CONSTANT R0, desc[UR6][R2.64] ;  /* 0x0000000602007981 */ /* 0x000ea8000c1e9900 */
[----:B------:R-:W3:Y:S04]  /*d000*/  LDG.E.CONSTANT R4, desc[UR8][R2.64+0x4] ;  /* 0x0000040802047981 */ /* 0x000ee8000c1e9900 */
[----:B------:R-:W4:Y:S04]  /*d010*/  LDG.E.CONSTANT R6, desc[UR6][R2.64+0x8] ;  /* 0x0000080602067981 */ /* 0x000f28000c1e9900 */
[----:B------:R-:W5:Y:S01]  /*d020*/  LDG.E.CONSTANT R8, desc[UR8][R2.64+0xc] ;  /* 0x00000c0802087981 */ /* 0x000f62000c1e9900 */
[----:B------:R-:W-:-:S02]  /*d030*/  R2UR UR10, R38 ;  /* 0x00000000260a72ca */ /* 0x000fc400000e0000 */
[C---:B------:R-:W-:Y:S01]  /*d040*/  R2UR UR11, R39.reuse ;  /* 0x00000000270b72ca */ /* 0x040fe200000e0000 */
[----:B------:R-:W5:Y:S04]  /*d050*/  LDG.E.CONSTANT R10, desc[UR6][R2.64+0x10] ;  /* 0x00001006020a7981 */ /* 0x000f68000c1e9900 */
[----:B------:R-:W5:Y:S01]  /*d060*/  LDG.E.CONSTANT R11, desc[UR8][R2.64+0x14] ;  /* 0x00001408020b7981 */ /* 0x000f62000c1e9900 */
[----:B------:R-:W-:Y:S01]  /*d070*/  IMAD.MOV.U32 R55, RZ, RZ, R47 ;  /* 0x000000ffff377224 */ /* 0x000fe200078e002f */
[----:B------:R-:W-:Y:S02]  /*d080*/  R2UR UR12, R38 ;  /* 0x00000000260c72ca */ /* 0x000fe400000e0000 */
[----:B------:R-:W-:Y:S01]  /*d090*/  R2UR UR13, R39 ;  /* 0x00000000270d72ca */ /* 0x000fe200000e0000 */
[----:B------:R-:W5:Y:S04]  /*d0a0*/  LDG.E.CONSTANT R46, desc[UR6][R2.64+0x38] ;  /* 0x00003806022e7981 */ /* 0x000f68000c1e9900 */
[----:B------:R-:W5:Y:S04]  /*d0b0*/  LDG.E.CONSTANT R13, desc[UR10][R2.64+0x18] ;  /* 0x0000180a020d7981 */ /* 0x000f68000c1e9900 */
[----:B------:R-:W5:Y:S01]  /*d0c0*/  LDG.E.CONSTANT R47, desc[UR8][R2.64+0x3c] ;  /* 0x00003c08022f7981 */ /* 0x000f62000c1e9900 */
[----:B--2---:R-:W-:-:S02]  /*d0d0*/  LEA R0, R0, UR4, 0x2 ;  /* 0x0000000400007c11 */ /* 0x004fc4000f8e10ff */
[----:B---3--:R-:W-:-:S04]  /*d0e0*/  LEA R4, R4, UR4, 0x2 ;  /* 0x0000000404047c11 */ /* 0x008fc8000f8e10ff */
[----:B------:R-:W0:Y:S01]  /*d0f0*/  LDS R0, [R0] ;  /* 0x0000000000007984 */ /* 0x000e220000000800 */
[----:B----4-:R-:W-:-:S03]  /*d100*/  LEA R6, R6, UR4, 0x2 ;  /* 0x0000000406067c11 */ /* 0x010fc6000f8e10ff */
[----:B------:R-:W1:Y:S01]  /*d110*/  LDS R4, [R4] ;  /* 0x0000000004047984 */ /* 0x000e620000000800 */
[----:B-----5:R-:W-:-:S03]  /*d120*/  LEA R8, R8, UR4, 0x2 ;  /* 0x0000000408087c11 */ /* 0x020fc6000f8e10ff */
[----:B------:R-:W2:Y:S01]  /*d130*/  LDS R6, [R6] ;  /* 0x0000000006067984 */ /* 0x000ea20000000800 */
[----:B------:R-:W-:-:S03]  /*d140*/  LEA R10, R10, UR4, 0x2 ;  /* 0x000000040a0a7c11 */ /* 0x000fc6000f8e10ff */
[----:B------:R-:W3:Y:S01]  /*d150*/  LDS R8, [R8] ;  /* 0x0000000008087984 */ /* 0x000ee20000000800 */
[----:B------:R-:W-:-:S03]  /*d160*/  LEA R11, R11, UR4, 0x2 ;  /* 0x000000040b0b7c11 */ /* 0x000fc6000f8e10ff */
[----:B------:R-:W4:Y:S04]  /*d170*/  LDS R10, [R10] ;  /* 0x000000000a0a7984 */ /* 0x000f280000000800 */
[----:B------:R-:W5:Y:S01]  /*d180*/  LDS R11, [R11] ;  /* 0x000000000b0b7984 */ /* 0x000f620000000800 */
[----:B------:R-:W-:-:S06]  /*d190*/  LEA R13, R13, UR4, 0x2 ;  /* 0x000000040d0d7c11 */ /* 0x000fcc000f8e10ff */
[----:B------:R-:W5:Y:S01]  /*d1a0*/  LDS R13, [R13] ;  /* 0x000000000d0d7984 */ /* 0x000f620000000800 */
[----:B0-----:R-:W-:Y:S02]  /*d1b0*/  FSETP.GT.AND P0, PT, R0, RZ, PT ;  /* 0x000000ff0000720b */ /* 0x001fe40003f04000 */
[----:B-1----:R-:W-:-:S11]  /*d1c0*/  FSETP.GT.AND P1, PT, R4, RZ, PT ;  /* 0x000000ff0400720b */ /* 0x002fd60003f24000 */
[----:B------:R-:W-:Y:S01]  /*d1d0*/  @P0 FADD R55, R0, R55 ;  /* 0x0000003700370221 */ /* 0x000fe20000000000 */
[----:B--2---:R-:W-:Y:S01]  /*d1e0*/  FSETP.GT.AND P0, PT, R6, RZ, PT ;  /* 0x000000ff0600720b */ /* 0x004fe20003f04000 */
[----:B------:R-:W2:Y:S02]  /*d1f0*/  LDG.E.CONSTANT R0, desc[UR6][R2.64+0x1c] ;  /* 0x00001c0602007981 */ /* 0x000ea4000c1e9900 */
[----:B------:R-:W-:Y:S01]  /*d200*/  @P1 FADD R55, R55, R4 ;  /* 0x0000000437371221 */ /* 0x000fe20000000000 */
[----:B---3--:R-:W-:Y:S01]  /*d210*/  FSETP.GT.AND P1, PT, R8, RZ, PT ;  /* 0x000000ff0800720b */ /* 0x008fe20003f24000 */
[----:B------:R-:W3:Y:S08]  /*d220*/  LDG.E.CONSTANT R4, desc[UR8][R2.64+0x20] ;  /* 0x0000200802047981 */ /* 0x000ef0000c1e9900 */
[----:B------:R-:W-:Y:S01]  /*d230*/  @P0 FADD R55, R55, R6 ;  /* 0x0000000637370221 */ /* 0x000fe20000000000 */
[----:B----4-:R-:W-:Y:S01]  /*d240*/  FSETP.GT.AND P0, PT, R10, RZ, PT ;  /* 0x000000ff0a00720b */ /* 0x010fe20003f04000 */
[----:B------:R-:W4:Y:S02]  /*d250*/  LDG.E.CONSTANT R6, desc[UR10][R2.64+0x24] ;  /* 0x0000240a02067981 */ /* 0x000f24000c1e9900 */
[----:B------:R-:W-:Y:S01]  /*d260*/  @P1 FADD R55, R55, R8 ;  /* 0x0000000837371221 */ /* 0x000fe20000000000 */
[----:B-----5:R-:W-:Y:S01]  /*d270*/  FSETP.GT.AND P1, PT, R11, RZ, PT ;  /* 0x000000ff0b00720b */ /* 0x020fe20003f24000 */
[----:B------:R-:W5:Y:S01]  /*d280*/  LDG.E.CONSTANT R8, desc[UR6][R2.64+0x28] ;  /* 0x0000280602087981 */ /* 0x000f62000c1e9900 */
[----:B------:R-:W-:-:S07]  /*d290*/  FSETP.GT.AND P2, PT, R13, RZ, PT ;  /* 0x000000ff0d00720b */ /* 0x000fce0003f44000 */
[----:B------:R-:W-:Y:S02]  /*d2a0*/  @P0 FADD R55, R55, R10 ;  /* 0x0000000a37370221 */ /* 0x000fe40000000000 */
[----:B------:R-:W5:Y:S02]  /*d2b0*/  LDG.E.CONSTANT R10, desc[UR8][R2.64+0x2c] ;  /* 0x00002c08020a7981 */ /* 0x000f64000c1e9900 */
[----:B------:R-:W-:Y:S02]  /*d2c0*/  @P1 FADD R55, R55, R11 ;  /* 0x0000000b37371221 */ /* 0x000fe40000000000 */
[----:B------:R-:W5:Y:S02]  /*d2d0*/  LDG.E.CONSTANT R11, desc[UR10][R2.64+0x30] ;  /* 0x0000300a020b7981 */ /* 0x000f64000c1e9900 */
[----:B------:R-:W-:Y:S02]  /*d2e0*/  @P2 FADD R55, R55, R13 ;  /* 0x0000000d37372221 */ /* 0x000fe40000000000 */
[----:B------:R-:W5:Y:S01]  /*d2f0*/  LDG.E.CONSTANT R13, desc[UR12][R2.64+0x34] ;  /* 0x0000340c020d7981 */ /* 0x000f62000c1e9900 */
[----:B------:R-:W-:-:S06]  /*d300*/  LEA R46, R46, UR4, 0x2 ;  /* 0x000000042e2e7c11 */ /* 0x000fcc000f8e10ff */
[----:B------:R-:W-:Y:S01]  /*d310*/  LDS R46, [R46] ;  /* 0x000000002e2e7984 */ /* 0x000fe20000000800 */
[----:B------:R-:W-:-:S06]  /*d320*/  LEA R47, R47, UR4, 0x2 ;  /* 0x000000042f2f7c11 */ /* 0x000fcc000f8e10ff */
[----:B------:R-:W-:Y:S01]  /*d330*/  LDS R47, [R47] ;  /* 0x000000002f2f7984 */ /* 0x000fe20000000800 */
[----:B------:R-:W-:Y:S01]  /*d340*/  VIADD R9, R9, 0x10 ;  /* 0x0000001009097836 */ /* 0x000fe20000000000 */
[----:B--2---:R-:W-:Y:S02]  /*d350*/  LEA R0, R0, UR4, 0x2 ;  /* 0x0000000400007c11 */ /* 0x004fe4000f8e10ff */
[----:B---3--:R-:W-:-:S04]  /*d360*/  LEA R4, R4, UR4, 0x2 ;  /* 0x0000000404047c11 */ /* 0x008fc8000f8e10ff */
[----:B------:R-:W0:Y:S04]  /*d370*/  LDS R0, [R0] ;  /* 0x0000000000007984 */ /* 0x000e280000000800 */
[----:B------:R-:W1:Y:S01]  /*d380*/  LDS R4, [R4] ;  /* 0x0000000004047984 */ /* 0x000e620000000800 */
[----:B----4-:R-:W-:Y:S02]  /*d390*/  LEA R6, R6, UR4, 0x2 ;  /* 0x0000000406067c11 */ /* 0x010fe4000f8e10ff */
[----:B-----5:R-:W-:-:S04]  /*d3a0*/  LEA R8, R8, UR4, 0x2 ;  /* 0x0000000408087c11 */ /* 0x020fc8000f8e10ff */
[----:B------:R-:W2:Y:S04]  /*d3b0*/  LDS R6, [R6] ;  /* 0x0000000006067984 */ /* 0x000ea80000000800 */
[----:B------:R-:W3:Y:S01]  /*d3c0*/  LDS R8, [R8] ;  /* 0x0000000008087984 */ /* 0x000ee20000000800 */
[----:B------:R-:W-:Y:S02]  /*d3d0*/  LEA R10, R10, UR4, 0x2 ;  /* 0x000000040a0a7c11 */ /* 0x000fe4000f8e10ff */
[----:B------:R-:W-:-:S04]  /*d3e0*/  LEA R11, R11, UR4, 0x2 ;  /* 0x000000040b0b7c11 */ /* 0x000fc8000f8e10ff */
[----:B------:R-:W4:Y:S01]  /*d3f0*/  LDS R10, [R10] ;  /* 0x000000000a0a7984 */ /* 0x000f220000000800 */
[----:B------:R-:W-:-:S03]  /*d400*/  LEA R13, R13, UR4, 0x2 ;  /* 0x000000040d0d7c11 */ /* 0x000fc6000f8e10ff */
[----:B------:R-:W5:Y:S04]  /*d410*/  LDS R11, [R11] ;  /* 0x000000000b0b7984 */ /* 0x000f680000000800 */
[----:B------:R-:W5:Y:S01]  /*d420*/  LDS R13, [R13] ;  /* 0x000000000d0d7984 */ /* 0x000f620000000800 */
[----:B0-----:R-:W-:Y:S02]  /*d430*/  FSETP.GT.AND P0, PT, R0, RZ, PT ;  /* 0x000000ff0000720b */ /* 0x001fe40003f04000 */
[----:B-1----:R-:W-:Y:S02]  /*d440*/  FSETP.GT.AND P1, PT, R4, RZ, PT ;  /* 0x000000ff0400720b */ /* 0x002fe40003f24000 */
[----:B--2---:R-:W-:-:S09]  /*d450*/  FSETP.GT.AND P2, PT, R6, RZ, PT ;  /* 0x000000ff0600720b */ /* 0x004fd20003f44000 */
[----:B------:R-:W-:Y:S01]  /*d460*/  @P0 FADD R55, R55, R0 ;  /* 0x0000000037370221 */ /* 0x000fe20000000000 */
[----:B---3--:R-:W-:-:S03]  /*d470*/  FSETP.GT.AND P0, PT, R8, RZ, PT ;  /* 0x000000ff0800720b */ /* 0x008fc60003f04000 */
[----:B------:R-:W-:Y:S01]  /*d480*/  @P1 FADD R55, R55, R4 ;  /* 0x0000000437371221 */ /* 0x000fe20000000000 */
[----:B----4-:R-:W-:-:S03]  /*d490*/  FSETP.GT.AND P1, PT, R10, RZ, PT ;  /* 0x000000ff0a00720b */ /* 0x010fc60003f24000 */
[----:B------:R-:W-:Y:S01]  /*d4a0*/  @P2 FADD R55, R55, R6 ;  /* 0x0000000637372221 */ /* 0x000fe20000000000 */
[----:B-----5:R-:W-:-:S05]  /*d4b0*/  FSETP.GT.AND P2, PT, R11, RZ, PT ;  /* 0x000000ff0b00720b */ /* 0x020fca0003f44000 */
[----:B------:R-:W-:Y:S01]  /*d4c0*/  @P0 FADD R55, R55, R8 ;  /* 0x0000000837370221 */ /* 0x000fe20000000000 */
[----:B------:R-:W-:Y:S02]  /*d4d0*/  FSETP.GT.AND P3, PT, R13, RZ, PT ;  /* 0x000000ff0d00720b */ /* 0x000fe40003f64000 */
[----:B------:R-:W-:Y:S01]  /*d4e0*/  FSETP.GT.AND P0, PT, R46, RZ, PT ;  /* 0x000000ff2e00720b */ /* 0x000fe20003f04000 */
[----:B------:R-:W-:-:S04]  /*d4f0*/  @P1 FADD R55, R55, R10 ;  /* 0x0000000a37371221 */ /* 0x000fc80000000000 */
[----:B------:R-:W-:Y:S01]  /*d500*/  @P2 FADD R55, R55, R11 ;  /* 0x0000000b37372221 */ /* 0x000fe20000000000 */
[----:B------:R-:W-:-:S05]  /*d510*/  FSETP.GT.AND P1, PT, R47, RZ, PT ;  /* 0x000000ff2f00720b */ /* 0x000fca0003f24000 */
[----:B------:R-:W-:-:S04]  /*d520*/  @P3 FADD R55, R55, R13 ;  /* 0x0000000d37373221 */ /* 0x000fc80000000000 */
[----:B------:R-:W-:Y:S01]  /*d530*/  @P0 FADD R55, R55, R46 ;  /* 0x0000002e37370221 */ /* 0x000fe20000000000 */
[----:B------:R-:W-:-:S03]  /*d540*/  ISETP.NE.AND P0, PT, R9, R26, PT ;  /* 0x0000001a0900720c */ /* 0x000fc60003f05270 */
[----:B------:R-:W-:-:S04]  /*d550*/  @P1 FADD R55, R55, R47 ;  /* 0x0000002f37371221 */ /* 0x000fc80000000000 */
[----:B------:R-:W-:-:S06]  /*d560*/  IMAD.MOV.U32 R47, RZ, RZ, R55 ;  /* 0x000000ffff2f7224 */ /* 0x000fcc00078e0037 */
[----:B------:R-:W-:Y:S05]  /*d570*/  @P0 BRA `(.L_x_240) ;  /* 0xfffffff800840947 */ /* 0x000fea000383ffff */
[----:B------:R-:W-:-:S07]  /*d580*/  MOV R0, R26 ;  /* 0x0000001a00007202 */ /* 0x000fce0000000f00 */
.L_x_239:
[----:B------:R-:W-:-:S13]  /*d590*/  ISETP.NE.AND P0, PT, R29, RZ, PT ;  /* 0x000000ff1d00720c */ /* 0x000fda0003f05270 */
[----:B------:R-:W-:Y:S05]  /*d5a0*/  @!P0 BRA `(.L_x_238) ;  /* 0x0000000800088947 */ /* 0x000fea0003800000 */
[----:B------:R-:W-:Y:S01]  /*d5b0*/  VIADD R2, R29, 0xffffffff ;  /* 0xffffffff1d027836 */ /* 0x000fe20000000000 */
[----:B------:R-:W-:-:S04]  /*d5c0*/  ISETP.NE.AND P0, PT, R28, RZ, PT ;  /* 0x000000ff1c00720c */ /* 0x000fc80003f05270 */
[----:B------:R-:W-:-:S13]  /*d5d0*/  ISETP.GE.U32.AND P1, PT, R2, 0x7, PT ;  /* 0x000000070200780c */ /* 0x000fda0003f26070 */
[----:B------:R-:W-:Y:S05]  /*d5e0*/  @!P1 BRA `(.L_x_241) ;  /* 0x0000000000dc9947 */ /* 0x000fea0003800000 */
[----:B------:R-:W0:Y:S01]  /*d5f0*/  LDC.64 R2, c[0x0][0x388] ;  /* 0x0000e200ff027b82 */ /* 0x000e220000000a00 */
[----:B------:R-:W1:Y:S01]  /*d600*/  S2R R10, SR_CgaCtaId ;  /* 0x00000000000a7919 */ /* 0x000e620000008800 */
[C---:B------:R-:W-:Y:S02]  /*d610*/  R2UR UR4, R38.reuse ;  /* 0x00000000260472ca */ /* 0x040fe400000e0000 */
[C---:B------:R-:W-:Y:S02]  /*d620*/  R2UR UR5, R39.reuse ;  /* 0x00000000270572ca */ /* 0x040fe400000e0000 */
[C---:B------:R-:W-:Y:S02]  /*d630*/  R2UR UR6, R38.reuse ;  /* 0x00000000260672ca */ /* 0x040fe400000e0000 */
[----:B------:R-:W-:Y:S02]  /*d640*/  R2UR UR7, R39 ;  /* 0x00000000270772ca */ /* 0x000fe400000e0000 */
[----:B------:R-:W-:-:S02]  /*d650*/  R2UR UR8, R38 ;  /* 0x00000000260872ca */ /* 0x000fc400000e0000 */
[----:B------:R-:W-:Y:S02]  /*d660*/  R2UR UR9, R39 ;  /* 0x00000000270972ca */ /* 0x000fe400000e0000 */
[----:B------:R-:W-:Y:S01]  /*d670*/  MOV R8, 0x400 ;  /* 0x0000040000087802 */ /* 0x000fe20000000f00 */
[----:B0-----:R-:W-:-:S05]  /*d680*/  IMAD.WIDE.U32 R2, R0, 0x4, R2 ;  /* 0x0000000400027825 */ /* 0x001fca00078e0002 */
[----:B------:R-:W2:Y:S04]  /*d690*/  LDG.E.CONSTANT R4, desc[UR4][R2.64] ;  /* 0x0000000402047981 */ /* 0x000ea8000c1e9900 */
[----:B------:R-:W3:Y:S01]  /*d6a0*/  LDG.E.CONSTANT R6, desc[UR6][R2.64+0x4] ;  /* 0x0000040602067981 */ /* 0x000ee2000c1e9900 */
[----:B------:R-:W-:Y:S01]  /*d6b0*/  VIADD R9, R8, 0x10 ;  /* 0x0000001008097836 */ /* 0x000fe20000000000 */
[----:B------:R-:W-:Y:S02]  /*d6c0*/  R2UR UR10, R38 ;  /* 0x00000000260a72ca */ /* 0x000fe400000e0000 */
[----:B------:R-:W-:Y:S01]  /*d6d0*/  R2UR UR11, R39 ;  /* 0x00000000270b72ca */ /* 0x000fe200000e0000 */
[----:B------:R-:W4:Y:S01]  /*d6e0*/  LDG.E.CONSTANT R8, desc[UR8][R2.64+0x8] ;  /* 0x0000080802087981 */ /* 0x000f22000c1e9900 */
[----:B-1----:R-:W-:-:S03]  /*d6f0*/  LEA R55, R10, R9, 0x18 ;  /* 0x000000090a377211 */ /* 0x002fc600078ec0ff */
[----:B------:R-:W5:Y:S04]  /*d700*/  LDG.E.CONSTANT R9, desc[UR4][R2.64+0xc] ;  /* 0x00000c0402097981 */ /* 0x000f68000c1e9900 */
[----:B------:R-:W5:Y:S04]  /*d710*/  LDG.E.CONSTANT R10, desc[UR6][R2.64+0x10] ;  /* 0x00001006020a7981 */ /* 0x000f68000c1e9900 */
[----:B------:R-:W5:Y:S04]  /*d720*/  LDG.E.CONSTANT R13, desc[UR10][R2.64+0x14] ;  /* 0x0000140a020d7981 */ /* 0x000f68000c1e9900 */
[----:B------:R-:W5:Y:S04]  /*d730*/  LDG.E.CONSTANT R46, desc[UR8][R2.64+0x18] ;  /* 0x00001808022e7981 */ /* 0x000f68000c1e9900 */
[----:B------:R0:W5:Y:S01]  /*d740*/  LDG.E.CONSTANT R54, desc[UR4][R2.64+0x1c] ;  /* 0x00001c0402367981 */ /* 0x000162000c1e9900 */
[----:B------:R-:W-:-:S02]  /*d750*/  VIADD R0, R0, 0x8 ;  /* 0x0000000800007836 */ /* 0x000fc40000000000 */
[--C-:B--2---:R-:W-:Y:S02]  /*d760*/  IMAD R4, R4, 0x4, R55.reuse ;  /* 0x0000000404047824 */ /* 0x104fe400078e0237 */
[----:B---3--:R-:W-:-:S04]  /*d770*/  IMAD R6, R6, 0x4, R55 ;  /* 0x0000000406067824 */ /* 0x008fc800078e0237 */
[----:B------:R-:W1:Y:S01]  /*d780*/  LDS R4, [R4] ;  /* 0x0000000004047984 */ /* 0x000e620000000800 */
[----:B----4-:R-:W-:-:S03]  /*d790*/  IMAD R8, R8, 0x4, R55 ;  /* 0x0000000408087824 */ /* 0x010fc600078e0237 */
[----:B------:R-:W2:Y:S01]  /*d7a0*/  LDS R6, [R6] ;  /* 0x0000000006067984 */ /* 0x000ea20000000800 */
[----:B-----5:R-:W-:-:S03]  /*d7b0*/  LEA R9, R9, R55, 0x2 ;  /* 0x0000003709097211 */ /* 0x020fc600078e10ff */
[----:B------:R-:W3:Y:S01]  /*d7c0*/  LDS R8, [R8] ;  /* 0x0000000008087984 */ /* 0x000ee20000000800 */
[----:B------:R-:W-:-:S03]  /*d7d0*/  IMAD R11, R10, 0x4, R55 ;  /* 0x000000040a0b7824 */ /* 0x000fc600078e0237 */
[----:B------:R-:W4:Y:S01]  /*d7e0*/  LDS R10, [R9] ;  /* 0x00000000090a7984 */ /* 0x000f220000000800 */
[----:B------:R-:W-:-:S03]  /*d7f0*/  IMAD R13, R13, 0x4, R55 ;  /* 0x000000040d0d7824 */ /* 0x000fc600078e0237 */
[----:B0-----:R-:W0:Y:S01]  /*d800*/  LDS R2, [R11] ;  /* 0x000000000b027984 */ /* 0x001e220000000800 */
[----:B------:R-:W-:-:S03]  /*d810*/  IMAD R3, R46, 0x4, R55 ;  /* 0x000000042e037824 */ /* 0x000fc600078e0237 */
[----:B------:R-:W5:Y:S01]  /*d820*/  LDS R46, [R13] ;  /* 0x000000000d2e7984 */ /* 0x000f620000000800 */
[----:B------:R-:W-:-:S03]  /*d830*/  IMAD R55, R54, 0x4, R55 ;  /* 0x0000000436377824 */ /* 0x000fc600078e0237 */
[----:B------:R-:W5:Y:S04]  /*d840*/  LDS R54, [R3] ;  /* 0x0000000003367984 */ /* 0x000f680000000800 */
[----:B------:R-:W5:Y:S01]  /*d850*/  LDS R56, [R55] ;  /* 0x0000000037387984 */ /* 0x000f620000000800 */
[----:B-1----:R-:W-:Y:S02]  /*d860*/  FSETP.GT.AND P1, PT, R4, RZ, PT ;  /* 0x000000ff0400720b */ /* 0x002fe40003f24000 */
[----:B--2---:R-:W-:Y:S02]  /*d870*/  FSETP.GT.AND P2, PT, R6, RZ, PT ;  /* 0x000000ff0600720b */ /* 0x004fe40003f44000 */
[----:B---3--:R-:W-:-:S09]  /*d880*/  FSETP.GT.AND P3, PT, R8, RZ, PT ;  /* 0x000000ff0800720b */ /* 0x008fd20003f64000 */
[----:B------:R-:W-:Y:S01]  /*d890*/  @P1 FADD R47, R47, R4 ;  /* 0x000000042f2f1221 */ /* 0x000fe20000000000 */
[----:B----4-:R-:W-:-:S03]  /*d8a0*/  FSETP.GT.AND P1, PT, R10, RZ, PT ;  /* 0x000000ff0a00720b */ /* 0x010fc60003f24000 */
[----:B------:R-:W-:Y:S01]  /*d8b0*/  @P2 FADD R47, R47, R6 ;  /* 0x000000062f2f2221 */ /* 0x000fe20000000000 */
[----:B0-----:R-:W-:Y:S02]  /*d8c0*/  FSETP.GT.AND P2, PT, R2, RZ, PT ;  /* 0x000000ff0200720b */ /* 0x001fe40003f44000 */
[----:B-----5:R-:W-:Y:S01]  /*d8d0*/  FSETP.GT.AND P4, PT, R46, RZ, PT ;  /* 0x000000ff2e00720b */ /* 0x020fe20003f84000 */
        /* <DEDUP_REMOVED lines=8> */
.L_x_241:
[----:B------:R-:W-:Y:S05]  /*d960*/  @!P0 BRA `(.L_x_238) ;  /* 0x0000000400188947 */ /* 0x000fea0003800000 */
[----:B------:R-:W-:Y:S02]  /*d970*/  IADD3 R2, PT, PT, R28, -0x1, RZ ;  /* 0xffffffff1c027810 */ /* 0x000fe40007ffe0ff */
[----:B------:R-:W-:Y:S02]  /*d980*/  ISETP.NE.AND P4, PT, R27, RZ, PT ;  /* 0x000000ff1b00720c */ /* 0x000fe40003f85270 */
        /* <DEDUP_REMOVED lines=16> */
[----:B------:R-:W-:-:S02]  /*da90*/  MOV R6, 0x400 ;  /* 0x0000040000067802 */ /* 0x000fc40000000f00 */
[----:B------:R-:W-:Y:S01]  /*daa0*/  IADD3 R0, PT, PT, R0, 0x4, RZ ;  /* 0x0000000400007810 */ /* 0x000fe20007ffe0ff */
[----:B------:R-:W0:Y:S02]  /*dab0*/  S2R R9, SR_CgaCtaId ;  /* 0x0000000000097919 */ /* 0x000e240000008800 */
[----:B------:R-:W-:-:S05]  /*dac0*/  VIADD R6, R6, 0x10 ;  /* 0x0000001006067836 */ /* 0x000fca0000000000 */
[----:B0-----:R-:W-:-:S05]  /*dad0*/  LEA R9, R9, R6, 0x18 ;  /* 0x0000000609097211 */ /* 0x001fca00078ec0ff */
[--C-:B--2---:R-:W-:Y:S02]  /*dae0*/  IMAD R4, R4, 0x4, R9.reuse ;  /* 0x0000000404047824 */ /* 0x104fe400078e0209 */
[----:B---3--:R-:W-:-:S04]  /*daf0*/  IMAD R8, R8, 0x4, R9 ;  /* 0x0000000408087824 */ /* 0x008fc800078e0209 */
[----:B------:R-:W0:Y:S01]  /*db00*/  LDS R4, [R4] ;  /* 0x0000000004047984 */ /* 0x000e220000000800 */
[----:B----4-:R-:W-:-:S03]  /*db10*/  IMAD R10, R10, 0x4, R9 ;  /* 0x000000040a0a7824 */ /* 0x010fc600078e0209 */
[----:B------:R-:W1:Y:S01]  /*db20*/  LDS R8, [R8] ;  /* 0x0000000008087984 */ /* 0x000e620000000800 */
[----:B-----5:R-:W-:-:S03]  /*db30*/  IMAD R46, R46, 0x4, R9 ;  /* 0x000000042e2e7824 */ /* 0x020fc600078e0209 */
        /* <DEDUP_REMOVED lines=10> */
.L_x_242:
        /* <DEDUP_REMOVED lines=11> */
[----:B--2---:R-:W-:-:S06]  /*dc90*/  IMAD R0, R0, 0x4, R9 ;  /* 0x0000000400007824 */ /* 0x004fcc00078e0209 */
        /* <DEDUP_REMOVED lines=11> */
[----:B--2---:R-:W-:-:S06]  /*dd50*/  IMAD R0, R0, 0x4, R9 ;  /* 0x0000000400007824 */ /* 0x004fcc00078e0209 */
[----:B------:R-:W0:Y:S01]  /*dd60*/  LDS R0, [R0] ;  /* 0x0000000000007984 */ /* 0x000e220000000800 */
[----:B---3--:R-:W-:-:S06]  /*dd70*/  @P1 IMAD R4, R4, 0x4, R9 ;  /* 0x0000000404041824 */ /* 0x008fcc00078e0209 */
[----:B------:R-:W1:Y:S01]  /*dd80*/  @P1 LDS R4, [R4] ;  /* 0x0000000004041984 */ /* 0x000e620000000800 */
[----:B0-----:R-:W-:Y:S02]  /*dd90*/  FSETP.GT.AND P0, PT, R0, RZ, PT ;  /* 0x000000ff0000720b */ /* 0x001fe40003f04000 */
[----:B-1----:R-:W-:-:S11]  /*dda0*/  FSETP.GT.AND P2, PT, R4, RZ, P1 ;  /* 0x000000ff0400720b */ /* 0x002fd60000f44000 */
[----:B------:R-:W-:-:S04]  /*ddb0*/  @P0 FADD R47, R47, R0 ;  /* 0x000000002f2f0221 */ /* 0x000fc80000000000 */
[----:B------:R-:W-:-:S07]  /*ddc0*/  @P2 FADD R47, R47, R4 ;  /* 0x000000042f2f2221 */ /* 0x000fce0000000000 */
.L_x_238:
[----:B------:R-:W-:Y:S01]  /*ddd0*/  FSETP.GTU.AND P0, PT, R47, RZ, PT ;  /* 0x000000ff2f00720b */ /* 0x000fe20003f0c000 */
[----:B-1----:R-:W-:-:S12]  /*dde0*/  IMAD.MOV.U32 R3, RZ, RZ, RZ ;  /* 0x000000ffff037224 */ /* 0x002fd800078e00ff */
[----:B------:R-:W-:Y:S05]  /*ddf0*/  @!P0 BRA `(.L_x_243) ;  /* 0x0000001800388947 */ /* 0x000fea0003800000 */
[----:B------:R-:W-:Y:S01]  /*de00*/  HFMA2 R2, -RZ, RZ, 0, 0 ;  /* 0x00000000ff027431 */ /* 0x000fe200000001ff */
[----:B------:R-:W-:Y:S06]  /*de10*/  BRA.U !UP0, `(.L_x_244) ;  /* 0x0000001508f47547 */ /* 0x000fec000b800000 */
[----:B------:R-:W-:Y:S01]  /*de20*/  ISETP.GE.U32.AND P0, PT, R30, 0x3, PT ;  /* 0x000000031e00780c */ /* 0x000fe20003f06070 */
[----:B------:R-:W-:Y:S02]  /*de30*/  IMAD.MOV.U32 R2, RZ, RZ, RZ ;  /* 0x000000ffff027224 */ /* 0x000fe400078e00ff */
[----:B------:R-:W-:-:S10]  /*de40*/  IMAD.MOV.U32 R46, RZ, RZ, RZ ;  /* 0x000000ffff2e7224 */ /* 0x000fd400078e00ff */
[----:B------:R-:W-:Y:S05]  /*de50*/  @!P0 BRA `(.L_x_245) ;  /* 0x0000000c00508947 */ /* 0x000fea0003800000 */
[----:B------:R-:W-:Y:S02]  /*de60*/  IMAD.MOV.U32 R2, RZ, RZ, RZ ;  /* 0x000000ffff027224 */ /* 0x000fe400078e00ff */
[----:B------:R-:W-:-:S07]  /*de70*/  IMAD.MOV.U32 R46, RZ, RZ, RZ ;  /* 0x000000ffff2e7224 */ /* 0x000fce00078e00ff */
.L_x_254:
[----:B------:R-:W1:Y:S01]  /*de80*/  LDC.64 R54, c[0x0][0x388] ;  /* 0x0000e200ff367b82 */ /* 0x000e620000000a00 */
[----:B------:R-:W-:Y:S02]  /*de90*/  R2UR UR4, R38 ;  /* 0x00000000260472ca */ /* 0x000fe400000e0000 */
[----:B------:R-:W-:Y:S01]  /*dea0*/  R2UR UR5, R39 ;  /* 0x00000000270572ca */ /* 0x000fe200000e0000 */
[----:B-1----:R-:W-:-:S12]  /*deb0*/  IMAD.WIDE.U32 R54, R46, 0x4, R54 ;  /* 0x000000042e367825 */ /* 0x002fd800078e0036 */
[----:B0-234-:R-:W2:Y:S01]  /*dec0*/  LDG.E.CONSTANT R0, desc[UR4][R54.64] ;  /* 0x0000000436007981 */ /* 0x01dea2000c1e9900 */
[----:B------:R-:W-:Y:S01]  /*ded0*/  MOV R3, 0x400 ;  /* 0x0000040000037802 */ /* 0x000fe20000000f00 */
[----:B------:R-:W-:Y:S01]  /*dee0*/  VIADD R46, R46, 0x4 ;  /* 0x000000042e2e7836 */ /* 0x000fe20000000000 */
[----:B------:R-:W0:Y:S03]  /*def0*/  S2R R4, SR_CgaCtaId ;  /* 0x0000000000047919 */ /* 0x000e260000008800 */
[----:B------:R-:W-:Y:S01]  /*df00*/  VIADD R3, R3, 0x10 ;  /* 0x0000001003037836 */ /* 0x000fe20000000000 */
[----:B------:R-:W-:-:S04]  /*df10*/  ISETP.NE.AND P4, PT, R46, R25, PT ;  /* 0x000000192e00720c */ /* 0x000fc80003f85270 */
[----:B0-----:R-:W-:-:S04]  /*df20*/  LEA R3, R4, R3, 0x18 ;  /* 0x0000000304037211 */ /* 0x001fc800078ec0ff */
[----:B--2---:R-:W-:-:S06]  /*df30*/  LEA R0, R0, R3, 0x2 ;  /* 0x0000000300007211 */ /* 0x004fcc00078e10ff */
[----:B------:R-:W0:Y:S02]  /*df40*/  LDS R0, [R0] ;  /* 0x0000000000007984 */ /* 0x000e240000000800 */
[----:B0-----:R-:W-:-:S13]  /*df50*/  FSETP.GT.AND P0, PT, R0, RZ, PT ;  /* 0x000000ff0000720b */ /* 0x001fda0003f04000 */
[----:B------:R-:W-:Y:S05]  /*df60*/  @!P0 BRA `(.L_x_246) ;  /* 0x0000000000a08947 */ /* 0x000fea0003800000 */
[----:B------:R-:W0:Y:S08]  /*df70*/  MUFU.RCP R4, R47 ;  /* 0x0000002f00047308 */ /* 0x000e300000001000 */
        /* <DEDUP_REMOVED lines=11> */
.L_x_247:
[C---:B------:R-:W-:Y:S01]  /*e030*/  FMUL R0, R3.reuse, 8388608 ;  /* 0x4b00000003007820 */ /* 0x040fe20000400000 */
[----:B------:R-:W-:Y:S02]  /*e040*/  FSETP.GEU.AND P0, PT, R3, 1.175494350822287508e-38, PT ;  /* 0x008000000300780b */ /* 0x000fe40003f0e000 */
[----:B------:R-:W-:Y:S02]  /*e050*/  MOV R11, 0x3e055027 ;  /* 0x3e055027000b7802 */ /* 0x000fe40000000f00 */
[----:B------:R-:W-:-:S05]  /*e060*/  FSEL R0, R0, R3, !P0 ;  /* 0x0000000300007208 */ /* 0x000fca0004000000 */
[----:B------:R-:W-:-:S05]  /*e070*/  VIADD R4, R0, 0xc0d55555 ;  /* 0xc0d5555500047836 */ /* 0x000fca0000000000 */
[----:B------:R-:W-:-:S05]  /*e080*/  LOP3.LUT R9, R4, 0xff800000, RZ, 0xc0, !PT ;  /* 0xff80000004097812 */ /* 0x000fca00078ec0ff */
[----:B------:R-:W-:Y:S01]  /*e090*/  IMAD.IADD R4, R0, 0x1, -R9 ;  /* 0x0000000100047824 */ /* 0x000fe200078e0a09 */
[----:B------:R-:W-:-:S03]  /*e0a0*/  I2FP.F32.S32 R9, R9 ;  /* 0x0000000900097245 */ /* 0x000fc60000201400 */
        /* <DEDUP_REMOVED lines=11> */
[----:B------:R-:W-:Y:S02]  /*e160*/  FSEL R4, RZ, -23, P0 ;  /* 0xc1b80000ff047808 */ /* 0x000fe40000000000 */
[----:B------:R-:W-:-:S03]  /*e170*/  ISETP.GT.U32.AND P0, PT, R0, 0x7f7fffff, PT ;  /* 0x7f7fffff0000780c */ /* 0x000fc60003f04070 */
[----:B------:R-:W-:Y:S01]  /*e180*/  FFMA R4, R9, 1.1920928955078125e-07, R4 ;  /* 0x3400000009047823 */ /* 0x000fe20000000004 */
[----:B------:R-:W-:-:S03]  /*e190*/  IMAD.MOV.U32 R9, RZ, RZ, 0x7f800000 ;  /* 0x7f800000ff097424 */ /* 0x000fc600078e00ff */
[----:B------:R-:W-:-:S06]  /*e1a0*/  FFMA R4, R4, 0.69314718246459960938, R11 ;  /* 0x3f31721804047823 */ /* 0x000fcc000000000b */
[C---:B------:R-:W-:Y:S01]  /*e1b0*/  @P0 FFMA R4, R0.reuse, R9, +INF ;  /* 0x7f80000000040423 */ /* 0x040fe20000000009 */
[----:B------:R-:W-:-:S04]  /*e1c0*/  FSETP.NEU.AND P0, PT, R0, RZ, PT ;  /* 0x000000ff0000720b */ /* 0x000fc80003f0d000 */
[----:B------:R-:W-:-:S05]  /*e1d0*/  FSEL R9, R4, -INF , P0 ;  /* 0xff80000004097808 */ /* 0x000fca0000000000 */
[----:B------:R-:W-:-:S07]  /*e1e0*/  FFMA R2, R9, -R3, R2 ;  /* 0x8000000309027223 */ /* 0x000fce0000000002 */
.L_x_246:
        /* <DEDUP_REMOVED lines=23> */
.L_x_249:
        /* <DEDUP_REMOVED lines=28> */
.L_x_248:
        /* <DEDUP_REMOVED lines=23> */
.L_x_251:
        /* <DEDUP_REMOVED lines=28> */
.L_x_250:
[----:B------:R-:W-:Y:S02]  /*e850*/  R2UR UR4, R38 ;  /* 0x00000000260472ca */ /* 0x000fe400000e0000 */
[----:B------:R-:W-:-:S13]  /*e860*/  R2UR UR5, R39 ;  /* 0x00000000270572ca */ /* 0x000fda00000e0000 */
[----:B------:R-:W2:Y:S01]  /*e870*/  LDG.E.CONSTANT R54, desc[UR4][R54.64+0xc] ;  /* 0x00000c0436367981 */ /* 0x000ea2000c1e9900 */
[----:B------:R-:W-:Y:S01]  /*e880*/  MOV R0, 0x400 ;  /* 0x0000040000007802 */ /* 0x000fe20000000f00 */
[----:B------:R-:W0:Y:S03]  /*e890*/  S2R R3, SR_CgaCtaId ;  /* 0x0000000000037919 */ /* 0x000e260000008800 */
[----:B------:R-:W-:-:S04]  /*e8a0*/  IADD3 R0, PT, PT, R0, 0x10, RZ ;  /* 0x0000001000007810 */ /* 0x000fc80007ffe0ff */
        /* <DEDUP_REMOVED lines=17> */
.L_x_253:
[C---:B------:R-:W-:Y:S01]  /*e9c0*/  FMUL R3, R0.reuse, 8388608 ;  /* 0x4b00000000037820 */ /* 0x040fe20000400000 */
[----:B------:R-:W-:Y:S01]  /*e9d0*/  FSETP.GEU.AND P0, PT, R0, 1.175494350822287508e-38, PT ;  /* 0x008000000000780b */ /* 0x000fe20003f0e000 */
[----:B------:R-:W-:-:S03]  /*e9e0*/  HFMA2 R9, -RZ, RZ, 1.5048828125, 33.21875 ;  /* 0x3e055027ff097431 */ /* 0x000fc600000001ff */
        /* <DEDUP_REMOVED lines=25> */
.L_x_252:
[----:B------:R-:W-:Y:S05]  /*eb80*/  @P4 BRA `(.L_x_254) ;  /* 0xfffffff000bc4947 */ /* 0x000fea000383ffff */
[----:B------:R-:W-:-:S07]  /*eb90*/  IMAD.MOV.U32 R46, RZ, RZ, R25 ;  /* 0x000000ffff2e7224 */ /* 0x000fce00078e0019 */
.L_x_245:
[----:B------:R-:W-:-:S13]  /*eba0*/  ISETP.NE.AND P0, PT, R27, RZ, PT ;  /* 0x000000ff1b00720c */ /* 0x000fda0003f05270 */
[----:B------:R-:W-:Y:S05]  /*ebb0*/  @!P0 BRA `(.L_x_244) ;  /* 0x00000008008c8947 */ /* 0x000fea0003800000 */
[----:B------:R-:W-:-:S13]  /*ebc0*/  ISETP.NE.AND P0, PT, R27, 0x1, PT ;  /* 0x000000011b00780c */ /* 0x000fda0003f05270 */
[----:B------:R-:W-:Y:S05]  /*ebd0*/  @!P0 BRA `(.L_x_255) ;  /* 0x0000000400a48947 */ /* 0x000fea0003800000 */
[----:B------:R-:W1:Y:S01]  /*ebe0*/  LDC.64 R54, c[0x0][0x388] ;  /* 0x0000e200ff367b82 */ /* 0x000e620000000a00 */
[----:B------:R-:W-:Y:S02]  /*ebf0*/  R2UR UR4, R38 ;  /* 0x00000000260472ca */ /* 0x000fe400000e0000 */
[----:B------:R-:W-:Y:S01]  /*ec00*/  R2UR UR5, R39 ;  /* 0x00000000270572ca */ /* 0x000fe200000e0000 */
[----:B-1----:R-:W-:-:S12]  /*ec10*/  IMAD.WIDE.U32 R54, R46, 0x4, R54 ;  /* 0x000000042e367825 */ /* 0x002fd800078e0036 */
[----:B0-234-:R-:W2:Y:S01]  /*ec20*/  LDG.E.CONSTANT R0, desc[UR4][R54.64] ;  /* 0x0000000436007981 */ /* 0x01dea2000c1e9900 */
        /* <DEDUP_REMOVED lines=17> */
[----:B------:R-:W-:Y:S02]  /*ed40*/  MOV R3, R47 ;  /* 0x0000002f00037202 */ /* 0x000fe40000000f00 */
[----:B------:R-:W-:-:S07]  /*ed50*/  MOV R4, 0xed70 ;  /* 0x0000ed7000047802 */ /* 0x000fce0000000f00 */
[----:B------:R-:W-:Y:S05]  /*ed60*/  CALL.REL.NOINC `($__internal_0_$__cuda_sm3x_div_rn_noftz_f32_slowpath) ;  /* 0x0000000c00587944 */ /* 0x000fea0003c00000 */
.L_x_257:
        /* <DEDUP_REMOVED lines=28> */
.L_x_256:
[----:B------:R-:W-:Y:S02]  /*ef30*/  R2UR UR4, R38 ;  /* 0x00000000260472ca */ /* 0x000fe400000e0000 */
[----:B------:R-:W-:-:S13]  /*ef40*/  R2UR UR5, R39 ;  /* 0x00000000270572ca */ /* 0x000fda00000e0000 */
[----:B------:R-:W2:Y:S01]  /*ef50*/  LDG.E.CONSTANT R54, desc[UR4][R54.64+0x4] ;  /* 0x0000040436367981 */ /* 0x000ea2000c1e9900 */
[----:B------:R-:W-:Y:S01]  /*ef60*/  MOV R0, 0x400 ;  /* 0x0000040000007802 */ /* 0x000fe20000000f00 */
[----:B------:R-:W0:Y:S04]  /*ef70*/  S2R R3, SR_CgaCtaId ;  /* 0x0000000000037919 */ /* 0x000e280000008800 */
[----:B------:R-:W-:-:S05]  /*ef80*/  VIADD R0, R0, 0x10 ;  /* 0x0000001000007836 */ /* 0x000fca0000000000 */
[----:B0-----:R-:W-:-:S04]  /*ef90*/  LEA R3, R3, R0, 0x18 ;  /* 0x0000000003037211 */ /* 0x001fc800078ec0ff */
[----:B--2---:R-:W-:-:S05]  /*efa0*/  LEA R0, R54, R3, 0x2 ;  /* 0x0000000336007211 */ /* 0x004fca00078e10ff */
        /* <DEDUP_REMOVED lines=15> */
.L_x_259:
        /* <DEDUP_REMOVED lines=28> */
.L_x_258:
[----:B------:R-:W-:-:S07]  /*f260*/  VIADD R46, R46, 0x2 ;  /* 0x000000022e2e7836 */ /* 0x000fce0000000000 */
.L_x_255:
[----:B------:R-:W1:Y:S02]  /*f270*/  LDCU UR4, c[0x0][0x3b4] ;  /* 0x00007680ff0477ac */ /* 0x000e640008000800 */
[----:B-1----:R-:W-:-:S09]  /*f280*/  ULOP3.LUT UP0, URZ, UR4, 0x1, URZ, 0xc0, !UPT ;  /* 0x0000000104ff7892 */ /* 0x002fd2000f80c0ff */
[----:B------:R-:W-:Y:S05]  /*f290*/  BRA.U !UP0, `(.L_x_244) ;  /* 0x0000000108d47547 */ /* 0x000fea000b800000 */
[----:B0-----:R-:W0:Y:S01]  /*f2a0*/  LDC.64 R8, c[0x0][0x388] ;  /* 0x0000e200ff087b82 */ /* 0x001e220000000a00 */
[----:B------:R-:W-:Y:S02]  /*f2b0*/  R2UR UR4, R38 ;  /* 0x00000000260472ca */ /* 0x000fe400000e0000 */
[----:B------:R-:W-:Y:S01]  /*f2c0*/  R2UR UR5, R39 ;  /* 0x00000000270572ca */ /* 0x000fe200000e0000 */
[----:B0-----:R-:W-:-:S12]  /*f2d0*/  IMAD.WIDE.U32 R8, R46, 0x4, R8 ;  /* 0x000000042e087825 */ /* 0x001fd800078e0008 */
[----:B------:R-:W5:Y:S01]  /*f2e0*/  LDG.E.CONSTANT R8, desc[UR4][R8.64] ;  /* 0x0000000408087981 */ /* 0x000f62000c1e9900 */
[----:B--234-:R-:W-:Y:S01]  /*f2f0*/  MOV R0, 0x400 ;  /* 0x0000040000007802 */ /* 0x01cfe20000000f00 */
[----:B------:R-:W0:Y:S04]  /*f300*/  S2R R3, SR_CgaCtaId ;  /* 0x0000000000037919 */ /* 0x000e280000008800 */
[----:B------:R-:W-:-:S05]  /*f310*/  VIADD R0, R0, 0x10 ;  /* 0x0000001000007836 */ /* 0x000fca0000000000 */
[----:B0-----:R-:W-:-:S05]  /*f320*/  LEA R3, R3, R0, 0x18 ;  /* 0x0000000003037211 */ /* 0x001fca00078ec0ff */
[----:B-----5:R-:W-:-:S05]  /*f330*/  IMAD R0, R8, 0x4, R3 ;  /* 0x0000000408007824 */ /* 0x020fca00078e0203 */
        /* <DEDUP_REMOVED lines=15> */
.L_x_260:
[C---:B------:R-:W-:Y:S01]  /*f430*/  FMUL R3, R0.reuse, 8388608 ;  /* 0x4b00000000037820 */ /* 0x040fe20000400000 */
[----:B------:R-:W-:Y:S01]  /*f440*/  FSETP.GEU.AND P0, PT, R0, 1.175494350822287508e-38, PT ;  /* 0x008000000000780b */ /* 0x000fe20003f0e000 */
[----:B------:R-:W-:-:S03]  /*f450*/  IMAD.MOV.U32 R9, RZ, RZ, 0x3e055027 ;  /* 0x3e055027ff097424 */ /* 0x000fc600078e00ff */
[----:B------:R-:W-:-:S04]  /*f460*/  FSEL R3, R3, R0, !P0 ;  /* 0x0000000003037208 */ /* 0x000fc80004000000 */
[----:B------:R-:W-:-:S04]  /*f470*/  IADD3 R4, PT, PT, R3, -0x3f2aaaab, RZ ;  /* 0xc0d5555503047810 */ /* 0x000fc80007ffe0ff */
[----:B------:R-:W-:-:S05]  /*f480*/  LOP3.LUT R6, R4, 0xff800000, RZ, 0xc0, !PT ;  /* 0xff80000004067812 */ /* 0x000fca00078ec0ff */
[----:B------:R-:W-:-:S04]  /*f490*/  IMAD.IADD R4, R3, 0x1, -R6 ;  /* 0x0000000103047824 */ /* 0x000fc800078e0a06 */
        /* <DEDUP_REMOVED lines=21> */
.L_x_244:
[----:B0-234-:R-:W0:Y:S01]  /*f5f0*/  MUFU.RCP R0, R31 ;  /* 0x0000001f00007308 */ /* 0x01de220000001000 */
        /* <DEDUP_REMOVED lines=12> */
.L_x_262:
[----:B------:R-:W-:Y:S05]  /*f6c0*/  BSYNC.RECONVERGENT B3 ;  /* 0x0000000000037941 */ /* 0x000fea0003800200 */
.L_x_261:
[----:B------:R-:W-:-:S07]  /*f6d0*/  MOV R3, R0 ;  /* 0x0000000000037202 */ /* 0x000fce0000000f00 */
.L_x_243:
[----:B------:R-:W1:Y:S01]  /*f6e0*/  LDCU UR4, c[0x0][0x3cc] ;  /* 0x00007980ff0477ac */ /* 0x000e620008000800 */
[--C-:B0-234-:R-:W-:Y:S01]  /*f6f0*/  FADD R0, -R58, R3.reuse ;  /* 0x000000033a007221 */ /* 0x11dfe20000000100 */
[----:B------:R-:W-:Y:S02]  /*f700*/  IMAD.MOV.U32 R2, RZ, RZ, 0x1 ;  /* 0x00000001ff027424 */ /* 0x000fe400078e00ff */
[----:B------:R-:W-:Y:S02]  /*f710*/  IMAD.MOV.U32 R58, RZ, RZ, R3 ;  /* 0x000000ffff3a7224 */ /* 0x000fe400078e0003 */
[----:B-1----:R-:W-:-:S13]  /*f720*/  FSETP.GTU.AND P0, PT, |R0|, UR4, PT ;  /* 0x0000000400007c0b */ /* 0x002fda000bf0c200 */
[----:B------:R-:W0:Y:S01]  /*f730*/  @!P0 S2R R9, SR_CgaCtaId ;  /* 0x0000000000098919 */ /* 0x000e220000008800 */
[----:B------:R-:W-:-:S04]  /*f740*/  @!P0 MOV R0, 0x400 ;  /* 0x0000040000008802 */ /* 0x000fc80000000f00 */
[----:B0-----:R-:W-:-:S05]  /*f750*/  @!P0 LEA R0, R9, R0, 0x18 ;  /* 0x0000000009008211 */ /* 0x001fca00078ec0ff */
[----:B------:R0:W-:Y:S04]  /*f760*/  @!P0 STS.U8 [R0], R2 ;  /* 0x0000000200008388 */ /* 0x0001e80000000000 */
[----:B------:R0:W-:Y:S02]  /*f770*/  @!P0 STS [R0+0x4], R33 ;  /* 0x0000042100008388 */ /* 0x0001e40000000800 */
.L_x_237:
[----:B------:R-:W-:Y:S05]  /*f780*/  BSYNC.RECONVERGENT B2 ;  /* 0x0000000000027941 */ /* 0x000fea0003800200 */
.L_x_236:
[----:B------:R-:W5:Y:S08]  /*f790*/  S2UR UR5, SR_CgaCtaId ;  /* 0x00000000000579c3 */ /* 0x000f700000008800 */
[----:B------:R-:W-:Y:S01]  /*f7a0*/  BAR.SYNC.DEFER_BLOCKING 0x0 ;  /* 0x0000000000007b1d */ /* 0x000fe20000010000 */
[----:B0-----:R-:W-:-:S05]  /*f7b0*/  VIADD R33, R33, 0x1 ;  /* 0x0000000121217836 */ /* 0x001fca0000000000 */
[----:B------:R-:W-:Y:S02]  /*f7c0*/  UMOV UR4, 0x400 ;  /* 0x0000040000047882 */ /* 0x000fe40000000000 */
[----:B-----5:R-:W-:-:S09]  /*f7d0*/  ULEA UR4, UR5, UR4, 0x18 ;  /* 0x0000000405047291 */ /* 0x020fd2000f8ec0ff */
[----:B-1234-:R-:W0:Y:S02]  /*f7e0*/  LDS.U8 R0, [UR4] ;  /* 0x00000004ff007984 */ /* 0x01ee240008000000 */
[----:B------:R-:W1:Y:S02]  /*f7f0*/  LDCU UR4, c[0x0][0x3c4] ;  /* 0x00007880ff0477ac */ /* 0x000e640008000800 */
[----:B-1----:R-:W-:Y:S02]  /*f800*/  ISETP.GE.AND P0, PT, R33, UR4, PT ;  /* 0x0000000421007c0c */ /* 0x002fe4000bf06270 */
[----:B0-----:R-:W-:-:S13]  /*f810*/  ISETP.EQ.AND P1, PT, R0, RZ, PT ;  /* 0x000000ff0000720c */ /* 0x001fda0003f22270 */
[----:B------:R-:W-:Y:S05]  /*f820*/  @!P0 BRA P1, `(.L_x_263) ;  /* 0xffffff9800988947 */ /* 0x000fea000083ffff */
.L_x_156:
[----:B------:R-:W-:-:S13]  /*f830*/  ISETP.NE.AND P0, PT, R62, RZ, PT ;  /* 0x000000ff3e00720c */ /* 0x000fda0003f05270 */
[----:B------:R-:W-:Y:S05]  /*f840*/  @P0 EXIT ;  /* 0x000000000000094d */ /* 0x000fea0003800000 */
[----:B------:R-:W4:Y:S01]  /*f850*/  S2UR UR5, SR_CgaCtaId ;  /* 0x00000000000579c3 */ /* 0x000f220000008800 */
[----:B------:R-:W-:Y:S02]  /*f860*/  UMOV UR4, 0x400 ;  /* 0x0000040000047882 */ /* 0x000fe40000000000 */
[----:B----4-:R-:W-:-:S09]  /*f870*/  ULEA UR4, UR5, UR4, 0x18 ;  /* 0x0000000405047291 */ /* 0x010fd2000f8ec0ff */
[----:B------:R-:W4:Y:S02]  /*f880*/  LDS.U8 R0, [UR4] ;  /* 0x00000004ff007984 */ /* 0x000f240008000000 */
[----:B----4-:R-:W-:-:S13]  /*f890*/  ISETP.NE.AND P0, PT, R0, RZ, PT ;  /* 0x000000ff0000720c */ /* 0x010fda0003f05270 */
[----:B------:R-:W-:Y:S05]  /*f8a0*/  @!P0 BRA `(.L_x_264) ;  /* 0x0000000000508947 */ /* 0x000fea0003800000 */
[----:B------:R-:W4:Y:S01]  /*f8b0*/  LDS R0, [UR4+0x4] ;  /* 0x00000404ff007984 */ /* 0x000f220008000800 */
[----:B------:R-:W5:Y:S01]  /*f8c0*/  LDCU UR4, c[0x0][0x3c8] ;  /* 0x00007900ff0477ac */ /* 0x000f620008000800 */
[----:B-12---:R-:W1:Y:S01]  /*f8d0*/  LDC.64 R2, c[0x0][0x3a8] ;  /* 0x0000ea00ff027b82 */ /* 0x006e620000000a00 */
[----:B------:R-:W-:Y:S01]  /*f8e0*/  R2UR UR6, R38 ;  /* 0x00000000260672ca */ /* 0x000fe200000e0000 */
[----:B------:R-:W-:Y:S01]  /*f8f0*/  IMAD.MOV.U32 R7, RZ, RZ, R17 ;  /* 0x000000ffff077224 */ /* 0x000fe200078e0011 */
[----:B------:R-:W-:Y:S02]  /*f900*/  R2UR UR7, R39 ;  /* 0x00000000270772ca */ /* 0x000fe400000e0000 */
[----:B------:R-:W-:Y:S02]  /*f910*/  MOV R10, 0x0 ;  /* 0x00000000000a7802 */ /* 0x000fe40000000f00 */
[----:B------:R-:W-:-:S04]  /*f920*/  MOV R6, R18 ;  /* 0x0000001200067202 */ /* 0x000fc80000000f00 */
[----:B------:R-:W2:Y:S01]  /*f930*/  LDC.64 R10, c[0x4][R10] ;  /* 0x010000000a0a7b82 */ /* 0x000ea20000000a00 */
[----:B----4-:R-:W-:-:S05]  /*f940*/  I2FP.F32.S32 R0, R0 ;  /* 0x0000000000007245 */ /* 0x010fca0000201400 */
[----:B-----5:R-:W-:Y:S01]  /*f950*/  FMUL R0, R0, UR4 ;  /* 0x0000000400007c20 */ /* 0x020fe20008400000 */
[----:B------:R-:W0:Y:S03]  /*f960*/  LDCU.64 UR4, c[0x4][0x78] ;  /* 0x01000f00ff0477ac */ /* 0x000e260008000a00 */
[----:B------:R-:W4:Y:S01]  /*f970*/  F2F.F64.F32 R8, R0 ;  /* 0x0000000000087310 */ /* 0x000f220000201800 */
[----:B-1----:R1:W-:Y:S04]  /*f980*/  STG.E desc[UR6][R2.64], R0 ;  /* 0x0000000002007986 */ /* 0x0023e8000c101906 */
[----:B----4-:R1:W-:Y:S01]  /*f990*/  STL.64 [R1], R8 ;  /* 0x0000000801007387 */ /* 0x0103e20000100a00 */
[----:B0-----:R-:W-:-:S02]  /*f9a0*/  IMAD.U32 R4, RZ, RZ, UR4 ;  /* 0x00000004ff047e24 */ /* 0x001fc4000f8e00ff */
[----:B--2---:R-:W-:-:S07]  /*f9b0*/  IMAD.U32 R5, RZ, RZ, UR5 ;  /* 0x00000005ff057e24 */ /* 0x004fce000f8e00ff */
[----:B------:R-:W-:-:S07]  /*f9c0*/  LEPC R20, `(.L_x_265) ;  /* 0x000000001014794e */ /* 0x000fce0000000000 */
[----:B-1-3--:R-:W-:Y:S05]  /*f9d0*/  CALL.ABS.NOINC R10 ;  /* 0x000000000a007343 */ /* 0x00afea0003c00000 */
.L_x_265:
[----:B------:R-:W-:Y:S05]  /*f9e0*/  EXIT ;  /* 0x000000000000794d */ /* 0x000fea0003800000 */
.L_x_264:
[----:B-12---:R-:W1:Y:S01]  /*f9f0*/  LDC.64 R2, c[0x0][0x3a8] ;  /* 0x0000ea00ff027b82 */ /* 0x006e620000000a00 */
[----:B------:R-:W-:Y:S01]  /*fa00*/  R2UR UR6, R38 ;  /* 0x00000000260672ca */ /* 0x000fe200000e0000 */
[----:B------:R-:W-:Y:S01]  /*fa10*/  IMAD.MOV.U32 R0, RZ, RZ, -0x368bdc10 ;  /* 0xc97423f0ff007424 */ /* 0x000fe200078e00ff */
[----:B------:R-:W-:Y:S01]  /*fa20*/  R2UR UR7, R39 ;  /* 0x00000000270772ca */ /* 0x000fe200000e0000 */
[----:B------:R-:W0:Y:S01]  /*fa30*/  LDCU.64 UR4, c[0x4][0x80] ;  /* 0x01001000ff0477ac */ /* 0x000e220008000a00 */
[----:B------:R-:W-:Y:S02]  /*fa40*/  MOV R8, 0x0 ;  /* 0x0000000000087802 */ /* 0x000fe40000000f00 */
[----:B------:R-:W-:-:S04]  /*fa50*/  CS2R R6, SRZ ;  /* 0x0000000000067805 */ /* 0x000fc8000001ff00 */
[----:B------:R-:W2:Y:S01]  /*fa60*/  LDC.64 R8, c[0x4][R8] ;  /* 0x0100000008087b82 */ /* 0x000ea20000000a00 */
[----:B0-----:R-:W-:-:S04]  /*fa70*/  IMAD.U32 R4, RZ, RZ, UR4 ;  /* 0x00000004ff047e24 */ /* 0x001fc8000f8e00ff */
[----:B-1----:R0:W-:Y:S01]  /*fa80*/  STG.E desc[UR6][R2.64], R0 ;  /* 0x0000000002007986 */ /* 0x0021e2000c101906 */
[----:B------:R-:W-:-:S07]  /*fa90*/  IMAD.U32 R5, RZ, RZ, UR5 ;  /* 0x00000005ff057e24 */ /* 0x000fce000f8e00ff */
[----:B------:R-:W-:-:S07]  /*faa0*/  LEPC R20, `(.L_x_266) ;  /* 0x000000001014794e */ /* 0x000fce0000000000 */
[----:B0-23--:R-:W-:Y:S05]  /*fab0*/  CALL.ABS.NOINC R8 ;  /* 0x0000000008007343 */ /* 0x00dfea0003c00000 */
.L_x_266:
[----:B------:R-:W-:Y:S05]  /*fac0*/  EXIT ;  /* 0x000000000000794d */ /* 0x000fea0003800000 */
        .weak           $__internal_0_$__cuda_sm3x_div_rn_noftz_f32_slowpath
        .type           $__internal_0_$__cuda_sm3x_div_rn_noftz_f32_slowpath,@function
        .size           $__internal_0_$__cuda_sm3x_div_rn_noftz_f32_slowpath,(.L_x_279 - $__internal_0_$__cuda_sm3x_div_rn_noftz_f32_slowpath)
$__internal_0_$__cuda_sm3x_div_rn_noftz_f32_slowpath:
[----:B------:R-:W-:Y:S01]  /*fad0*/  SHF.R.U32.HI R8, RZ, 0x17, R3 ;  /* 0x00000017ff087819 */ /* 0x000fe20000011603 */
[----:B------:R-:W-:Y:S01]  /*fae0*/  BSSY.RECONVERGENT B0, `(.L_x_267) ;  /* 0x0000063000007945 */ /* 0x000fe20003800200 */
[----:B------:R-:W-:Y:S02]  /*faf0*/  SHF.R.U32.HI R9, RZ, 0x17, R0 ;  /* 0x00000017ff097819 */ /* 0x000fe40000011600 */
[----:B------:R-:W-:Y:S02]  /*fb00*/  LOP3.LUT R8, R8, 0xff, RZ, 0xc0, !PT ;  /* 0x000000ff08087812 */ /* 0x000fe400078ec0ff */
[----:B------:R-:W-:-:S03]  /*fb10*/  LOP3.LUT R9, R9, 0xff, RZ, 0xc0, !PT ;  /* 0x000000ff09097812 */ /* 0x000fc600078ec0ff */
[----:B------:R-:W-:Y:S01]  /*fb20*/  VIADD R10, R8, 0xffffffff ;  /* 0xffffffff080a7836 */ /* 0x000fe20000000000 */
[----:B------:R-:W-:-:S04]  /*fb30*/  IADD3 R11, PT, PT, R9, -0x1, RZ ;  /* 0xffffffff090b7810 */ /* 0x000fc80007ffe0ff */
[----:B------:R-:W-:-:S04]  /*fb40*/  ISETP.GT.U32.AND P0, PT, R10, 0xfd, PT ;  /* 0x000000fd0a00780c */ /* 0x000fc80003f04070 */
[----:B------:R-:W-:-:S13]  /*fb50*/  ISETP.GT.U32.OR P0, PT, R11, 0xfd, P0 ;  /* 0x000000fd0b00780c */ /* 0x000fda0000704470 */
[----:B------:R-:W-:Y:S01]  /*fb60*/  @!P0 IMAD.MOV.U32 R6, RZ, RZ, RZ ;  /* 0x000000ffff068224 */ /* 0x000fe200078e00ff */
[----:B------:R-:W-:Y:S06]  /*fb70*/  @!P0 BRA `(.L_x_268) ;  /* 0x00000000005c8947 */ /* 0x000fec0003800000 */
[----:B------:R-:W-:Y:S02]  /*fb80*/  FSETP.GTU.FTZ.AND P0, PT, |R0|, +INF , PT ;  /* 0x7f8000000000780b */ /* 0x000fe40003f1c200 */
[----:B------:R-:W-:-:S04]  /*fb90*/  FSETP.GTU.FTZ.AND P1, PT, |R3|, +INF , PT ;  /* 0x7f8000000300780b */ /* 0x000fc80003f3c200 */
[----:B------:R-:W-:-:S13]  /*fba0*/  PLOP3.LUT P0, PT, P0, P1, PT, 0xf8, 0x8f ;  /* 0x00000000008f781c */ /* 0x000fda0000703f70 */
[----:B------:R-:W-:Y:S05]  /*fbb0*/  @P0 BRA `(.L_x_269) ;  /* 0x0000000400500947 */ /* 0x000fea0003800000 */
[----:B------:R-:W-:-:S13]  /*fbc0*/  LOP3.LUT P0, RZ, R3, 0x7fffffff, R0, 0xc8, !PT ;  /* 0x7fffffff03ff7812 */ /* 0x000fda000780c800 */
[----:B------:R-:W-:Y:S05]  /*fbd0*/  @!P0 BRA `(.L_x_270) ;  /* 0x0000000400408947 */ /* 0x000fea0003800000 */
[C---:B------:R-:W-:Y:S02]  /*fbe0*/  FSETP.NEU.FTZ.AND P0, PT, |R0|.reuse, +INF , PT ;  /* 0x7f8000000000780b */ /* 0x040fe40003f1d200 */
[----:B------:R-:W-:Y:S02]  /*fbf0*/  FSETP.NEU.FTZ.AND P2, PT, |R3|, +INF , PT ;  /* 0x7f8000000300780b */ /* 0x000fe40003f5d200 */
[----:B------:R-:W-:-:S11]  /*fc00*/  FSETP.NEU.FTZ.AND P1, PT, |R0|, +INF , PT ;  /* 0x7f8000000000780b */ /* 0x000fd60003f3d200 */
[----:B------:R-:W-:Y:S05]  /*fc10*/  @!P2 BRA !P0, `(.L_x_270) ;  /* 0x000000040030a947 */ /* 0x000fea0004000000 */
[----:B------:R-:W-:-:S04]  /*fc20*/  LOP3.LUT P0, RZ, R0, 0x7fffffff, RZ, 0xc0, !PT ;  /* 0x7fffffff00ff7812 */ /* 0x000fc8000780c0ff */
[----:B------:R-:W-:-:S13]  /*fc30*/  PLOP3.LUT P0, PT, P2, P0, PT, 0x2f, 0xf2 ;  /* 0x0000000000f2781c */ /* 0x000fda0001700577 */
[----:B------:R-:W-:Y:S05]  /*fc40*/  @P0 BRA `(.L_x_271) ;  /* 0x00000004001c0947 */ /* 0x000fea0003800000 */
[----:B------:R-:W-:-:S04]  /*fc50*/  LOP3.LUT P0, RZ, R3, 0x7fffffff, RZ, 0xc0, !PT ;  /* 0x7fffffff03ff7812 */ /* 0x000fc8000780c0ff */
[----:B------:R-:W-:-:S13]  /*fc60*/  PLOP3.LUT P1, PT, P1, P0, PT, 0x2f, 0xf2 ;  /* 0x0000000000f2781c */ /* 0x000fda0000f20577 */
[----:B------:R-:W-:Y:S05]  /*fc70*/  @P1 BRA `(.L_x_272) ;  /* 0x0000000400041947 */ /* 0x000fea0003800000 */
[----:B------:R-:W-:Y:S02]  /*fc80*/  ISETP.GE.AND P0, PT, R11, RZ, PT ;  /* 0x000000ff0b00720c */ /* 0x000fe40003f06270 */
[----:B------:R-:W-:-:S11]  /*fc90*/  ISETP.GE.AND P1, PT, R10, RZ, PT ;  /* 0x000000ff0a00720c */ /* 0x000fd60003f26270 */
[----:B------:R-:W-:Y:S02]  /*fca0*/  @P0 IMAD.MOV.U32 R6, RZ, RZ, RZ ;  /* 0x000000ffff060224 */ /* 0x000fe400078e00ff */
[----:B------:R-:W-:Y:S01]  /*fcb0*/  @!P0 FFMA R0, R0, 1.84467440737095516160e+19, RZ ;  /* 0x5f80000000008823 */ /* 0x000fe200000000ff */
[----:B------:R-:W-:Y:S02]  /*fcc0*/  @!P0 IMAD.MOV.U32 R6, RZ, RZ, -0x40 ;  /* 0xffffffc0ff068424 */ /* 0x000fe400078e00ff */
[----:B------:R-:W-:Y:S02]  /*fcd0*/  @!P1 FFMA R3, R3, 1.84467440737095516160e+19, RZ ;  /* 0x5f80000003039823 */ /* 0x000fe400000000ff */
[----:B------:R-:W-:-:S07]  /*fce0*/  @!P1 VIADD R6, R6, 0x40 ;  /* 0x0000004006069836 */ /* 0x000fce0000000000 */
.L_x_268:
[----:B------:R-:W-:Y:S01]  /*fcf0*/  LEA R10, R8, 0xc0800000, 0x17 ;  /* 0xc0800000080a7811 */ /* 0x000fe200078eb8ff */
[----:B------:R-:W-:Y:S01]  /*fd00*/  BSSY.RECONVERGENT B1, `(.L_x_273) ;  /* 0x0000036000017945 */ /* 0x000fe20003800200 */
[----:B------:R-:W-:-:S03]  /*fd10*/  IADD3 R11, PT, PT, R9, -0x7f, RZ ;  /* 0xffffff81090b7810 */ /* 0x000fc60007ffe0ff */
[----:B------:R-:W-:Y:S02]  /*fd20*/  IMAD.IADD R10, R3, 0x1, -R10 ;  /* 0x00000001030a7824 */ /* 0x000fe400078e0a0a */
[C---:B------:R-:W-:Y:S01]  /*fd30*/  IMAD R0, R11.reuse, -0x800000, R0 ;  /* 0xff8000000b007824 */ /* 0x040fe200078e0200 */
[----:B------:R-:W-:Y:S01]  /*fd40*/  IADD3 R11, PT, PT, R11, 0x7f, -R8 ;  /* 0x0000007f0b0b7810 */ /* 0x000fe20007ffe808 */
[----:B------:R-:W0:Y:S01]  /*fd50*/  MUFU.RCP R3, R10 ;  /* 0x0000000a00037308 */ /* 0x000e220000001000 */
[----:B------:R-:W-:-:S03]  /*fd60*/  FADD.FTZ R9, -R10, -RZ ;  /* 0x800000ff0a097221 */ /* 0x000fc60000010100 */
[----:B------:R-:W-:Y:S02]  /*fd70*/  IMAD.IADD R6, R11, 0x1, R6 ;  /* 0x000000010b067824 */ /* 0x000fe400078e0206 */
[----:B0-----:R-:W-:-:S04]  /*fd80*/  FFMA R8, R3, R9, 1 ;  /* 0x3f80000003087423 */ /* 0x001fc80000000009 */
[----:B------:R-:W-:-:S04]  /*fd90*/  FFMA R3, R3, R8, R3 ;  /* 0x0000000803037223 */ /* 0x000fc80000000003 */
[----:B------:R-:W-:-:S04]  /*fda0*/  FFMA R8, R0, R3, RZ ;  /* 0x0000000300087223 */ /* 0x000fc800000000ff */
[----:B------:R-:W-:-:S04]  /*fdb0*/  FFMA R11, R9, R8, R0 ;  /* 0x00000008090b7223 */ /* 0x000fc80000000000 */
[----:B------:R-:W-:-:S04]  /*fdc0*/  FFMA R8, R3, R11, R8 ;  /* 0x0000000b03087223 */ /* 0x000fc80000000008 */
[----:B------:R-:W-:-:S04]  /*fdd0*/  FFMA R11, R9, R8, R0 ;  /* 0x00000008090b7223 */ /* 0x000fc80000000000 */
[----:B------:R-:W-:-:S05]  /*fde0*/  FFMA R9, R3, R11, R8 ;  /* 0x0000000b03097223 */ /* 0x000fca0000000008 */
[----:B------:R-:W-:-:S04]  /*fdf0*/  SHF.R.U32.HI R0, RZ, 0x17, R9 ;  /* 0x00000017ff007819 */ /* 0x000fc80000011609 */
[----:B------:R-:W-:-:S05]  /*fe00*/  LOP3.LUT R13, R0, 0xff, RZ, 0xc0, !PT ;  /* 0x000000ff000d7812 */ /* 0x000fca00078ec0ff */
[----:B------:R-:W-:-:S04]  /*fe10*/  IMAD.IADD R0, R13, 0x1, R6 ;  /* 0x000000010d007824 */ /* 0x000fc800078e0206 */
[----:B------:R-:W-:-:S05]  /*fe20*/  VIADD R10, R0, 0xffffffff ;  /* 0xffffffff000a7836 */ /* 0x000fca0000000000 */
[----:B------:R-:W-:-:S13]  /*fe30*/  ISETP.GE.U32.AND P0, PT, R10, 0xfe, PT ;  /* 0x000000fe0a00780c */ /* 0x000fda0003f06070 */
[----:B------:R-:W-:Y:S05]  /*fe40*/  @!P0 BRA `(.L_x_274) ;  /* 0x0000000000808947 */ /* 0x000fea0003800000 */
[----:B------:R-:W-:-:S13]  /*fe50*/  ISETP.GT.AND P0, PT, R0, 0xfe, PT ;  /* 0x000000fe0000780c */ /* 0x000fda0003f04270 */
[----:B------:R-:W-:Y:S05]  /*fe60*/  @P0 BRA `(.L_x_275) ;  /* 0x00000000006c0947 */ /* 0x000fea0003800000 */
[----:B------:R-:W-:-:S13]  /*fe70*/  ISETP.GE.AND P0, PT, R0, 0x1, PT ;  /* 0x000000010000780c */ /* 0x000fda0003f06270 */
[----:B------:R-:W-:Y:S05]  /*fe80*/  @P0 BRA `(.L_x_276) ;  /* 0x0000000000740947 */ /* 0x000fea0003800000 */
[----:B------:R-:W-:Y:S02]  /*fe90*/  ISETP.GE.AND P0, PT, R0, -0x18, PT ;  /* 0xffffffe80000780c */ /* 0x000fe40003f06270 */
[----:B------:R-:W-:-:S11]  /*fea0*/  LOP3.LUT R9, R9, 0x80000000, RZ, 0xc0, !PT ;  /* 0x8000000009097812 */ /* 0x000fd600078ec0ff */
[----:B------:R-:W-:Y:S05]  /*feb0*/  @!P0 BRA `(.L_x_276) ;  /* 0x0000000000688947 */ /* 0x000fea0003800000 */
[CCC-:B------:R-:W-:Y:S01]  /*fec0*/  FFMA.RP R6, R3.reuse, R11.reuse, R8.reuse ;  /* 0x0000000b03067223 */ /* 0x1c0fe20000008008 */
[CCC-:B------:R-:W-:Y:S01]  /*fed0*/  FFMA.RM R13, R3.reuse, R11.reuse, R8.reuse ;  /* 0x0000000b030d7223 */ /* 0x1c0fe20000004008 */
[----:B------:R-:W-:Y:S01]  /*fee0*/  FFMA.RZ R3, R3, R11, R8 ;  /* 0x0000000b03037223 */ /* 0x000fe2000000c008 */
[C---:B------:R-:W-:Y:S02]  /*fef0*/  ISETP.NE.AND P2, PT, R0.reuse, RZ, PT ;  /* 0x000000ff0000720c */ /* 0x040fe40003f45270 */
[----:B------:R-:W-:Y:S02]  /*ff00*/  ISETP.NE.AND P0, PT, R0, RZ, PT ;  /* 0x000000ff0000720c */ /* 0x000fe40003f05270 */
[----:B------:R-:W-:Y:S02]  /*ff10*/  LOP3.LUT R3, R3, 0x7fffff, RZ, 0xc0, !PT ;  /* 0x007fffff03037812 */ /* 0x000fe400078ec0ff */
[----:B------:R-:W-:Y:S01]  /*ff20*/  FSETP.NEU.FTZ.AND P1, PT, R6, R13, PT ;  /* 0x0000000d0600720b */ /* 0x000fe20003f3d000 */
[----:B------:R-:W-:Y:S01]  /*ff30*/  VIADD R6, R0, 0x20 ;  /* 0x0000002000067836 */ /* 0x000fe20000000000 */
[----:B------:R-:W-:Y:S01]  /*ff40*/  LOP3.LUT R3, R3, 0x800000, RZ, 0xfc, !PT ;  /* 0x0080000003037812 */ /* 0x000fe200078efcff */
[----:B------:R-:W-:-:S03]  /*ff50*/  IMAD.MOV R0, RZ, RZ, -R0 ;  /* 0x000000ffff007224 */ /* 0x000fc600078e0a00 */
[----:B------:R-:W-:Y:S02]  /*ff60*/  SHF.L.U32 R6, R3, R6, RZ ;  /* 0x0000000603067219 */ /* 0x000fe400000006ff */
[----:B------:R-:W-:Y:S02]  /*ff70*/  SEL R0, R0, RZ, P2 ;  /* 0x000000ff00007207 */ /* 0x000fe40001000000 */
[----:B------:R-:W-:Y:S02]  /*ff80*/  ISETP.NE.AND P0, PT, R6, RZ, P0 ;  /* 0x000000ff0600720c */ /* 0x000fe40000705270 */
[----:B------:R-:W-:Y:S02]  /*ff90*/  SHF.R.U32.HI R3, RZ, R0, R3 ;  /* 0x00000000ff037219 */ /* 0x000fe40000011603 */
[----:B------:R-:W-:Y:S02]  /*ffa0*/  PLOP3.LUT P0, PT, P1, P0, PT, 0xf8, 0x8f ;  /* 0x00000000008f781c */ /* 0x000fe40000f01f70 */
[----:B------:R-:W-:-:S02]  /*ffb0*/  SHF.R.U32.HI R0, RZ, 0x1, R3 ;  /* 0x00000001ff007819 */ /* 0x000fc40000011603 */
[----:B------:R-:W-:-:S04]  /*ffc0*/  SEL R11, RZ, 0x1, !P0 ;  /* 0x00000001ff0b7807 */ /* 0x000fc80004000000 */
[----:B------:R-:W-:-:S04]  /*ffd0*/  LOP3.LUT R6, R11, 0x1, R0, 0xf8, !PT ;  /* 0x000000010b067812 */ /* 0x000fc800078ef800 */
[----:B------:R-:W-:-:S04]  /*ffe0*/  LOP3.LUT R3, R6, R3, RZ, 0xc0, !PT ;  /* 0x0000000306037212 */ /* 0x000fc800078ec0ff */
[----:B------:R-:W-:-:S04]  /*fff0*/  IADD3 R0, PT, PT, R0, R3, RZ ;  /* 0x0000000300007210 */ /* 0x000fc80007ffe0ff */
[----:B------:R-:W-:Y:S01]  /*10000*/  LOP3.LUT R9, R0, R9, RZ, 0xfc, !PT ;  /* 0x0000000900097212 */ /* 0x000fe200078efcff */
[----:B------:R-:W-:Y:S06]  /*10010*/  BRA `(.L_x_276) ;  /* 0x0000000000107947 */ /* 0x000fec0003800000 */
.L_x_275:
[----:B------:R-:W-:-:S04]  /*10020*/  LOP3.LUT R9, R9, 0x80000000, RZ, 0xc0, !PT ;  /* 0x8000000009097812 */ /* 0x000fc800078ec0ff */
[----:B------:R-:W-:Y:S01]  /*10030*/  LOP3.LUT R9, R9, 0x7f800000, RZ, 0xfc, !PT ;  /* 0x7f80000009097812 */ /* 0x000fe200078efcff */
[----:B------:R-:W-:Y:S06]  /*10040*/  BRA `(.L_x_276) ;  /* 0x0000000000047947 */ /* 0x000fec0003800000 */
.L_x_274:
[----:B------:R-:W-:-:S07]  /*10050*/  IMAD R9, R6, 0x800000, R9 ;  /* 0x0080000006097824 */ /* 0x000fce00078e0209 */
.L_x_276:
[----:B------:R-:W-:Y:S05]  /*10060*/  BSYNC.RECONVERGENT B1 ;  /* 0x0000000000017941 */ /* 0x000fea0003800200 */
.L_x_273:
[----:B------:R-:W-:Y:S01]  /*10070*/  IMAD.MOV.U32 R0, RZ, RZ, R9 ;  /* 0x000000ffff007224 */ /* 0x000fe200078e0009 */
[----:B------:R-:W-:Y:S06]  /*10080*/  BRA `(.L_x_277) ;  /* 0x0000000000207947 */ /* 0x000fec0003800000 */
.L_x_272:
[----:B------:R-:W-:-:S04]  /*10090*/  LOP3.LUT R0, R3, 0x80000000, R0, 0x48, !PT ;  /* 0x8000000003007812 */ /* 0x000fc800078e4800 */
[----:B------:R-:W-:Y:S01]  /*100a0*/  LOP3.LUT R0, R0, 0x7f800000, RZ, 0xfc, !PT ;  /* 0x7f80000000007812 */ /* 0x000fe200078efcff */
[----:B------:R-:W-:Y:S06]  /*100b0*/  BRA `(.L_x_277) ;  /* 0x0000000000147947 */ /* 0x000fec0003800000 */
.L_x_271:
[----:B------:R-:W-:Y:S01]  /*100c0*/  LOP3.LUT R0, R3, 0x80000000, R0, 0x48, !PT ;  /* 0x8000000003007812 */ /* 0x000fe200078e4800 */
[----:B------:R-:W-:Y:S06]  /*100d0*/  BRA `(.L_x_277) ;  /* 0x00000000000c7947 */ /* 0x000fec0003800000 */
.L_x_270:
[----:B------:R-:W0:Y:S01]  /*100e0*/  MUFU.RSQ R0, -QNAN ;  /* 0xffc0000000007908 */ /* 0x000e220000001400 */
[----:B------:R-:W-:Y:S05]  /*100f0*/  BRA `(.L_x_277) ;  /* 0x0000000000047947 */ /* 0x000fea0003800000 */
.L_x_269:
[----:B------:R-:W-:-:S07]  /*10100*/  FADD.FTZ R0, R0, R3 ;  /* 0x0000000300007221 */ /* 0x000fce0000010000 */
.L_x_277:
[----:B------:R-:W-:Y:S05]  /*10110*/  BSYNC.RECONVERGENT B0 ;  /* 0x0000000000007941 */ /* 0x000fea0003800200 */
.L_x_267:
[----:B------:R-:W-:Y:S02]  /*10120*/  IMAD.MOV.U32 R8, RZ, RZ, R4 ;  /* 0x000000ffff087224 */ /* 0x000fe400078e0004 */
[----:B------:R-:W-:-:S04]  /*10130*/  IMAD.MOV.U32 R9, RZ, RZ, 0x0 ;  /* 0x00000000ff097424 */ /* 0x000fc800078e00ff */
[----:B0-----:R-:W-:Y:S05]  /*10140*/  RET.REL.NODEC R8 `(sepal_simulation_debug) ;  /* 0xfffffefc08ac7950 */ /* 0x001fea0003c3ffff */
.L_x_278:
[----:B------:R-:W-:-:S00]  /*10150*/  BRA `(.L_x_278) ;  /* 0xfffffffc00fc7947 */ /* 0x000fc0000383ffff */
[----:B------:R-:W-:-:S00]  /*10160*/  NOP ;  /* 0x0000000000007918 */ /* 0x000fc00000000000 */
        /* <DEDUP_REMOVED lines=9> */
.L_x_279:


//--------------------- .nv.global.init           --------------------------
	.section	.nv.global.init,"aw",@progbits
.nv.global.init:
	.type		$str$6,@object
	.size		$str$6,($str - $str$6)
$str$6:
        /*0000*/ 	.byte	0x49, 0x74, 0x65, 0x72, 0x20, 0x25, 0x64, 0x3a, 0x0a, 0x00
	.type		$str,@object
	.size		$str,($str$4 - $str)
$str:
        /*000a*/ 	.byte	0x3d, 0x3d, 0x3d, 0x20, 0x47, 0x50, 0x55, 0x20, 0x44, 0x45, 0x42, 0x55, 0x47, 0x20, 0x3d, 0x3d
        /*001a*/ 	.byte	0x3d, 0x0a, 0x00
	.type		$str$4,@object
	.size		$str$4,($str$15 - $str$4)
$str$4:
        /*001d*/ 	.byte	0x73, 0x61, 0x74, 0x5b, 0x30, 0x3a, 0x33, 0x5d, 0x3a, 0x20, 0x25, 0x64, 0x20, 0x25, 0x64, 0x20
        /*002d*/ 	.byte	0x25, 0x64, 0x0a, 0x00
	.type		$str$15,@object
	.size		$str$15,($str$5 - $str$15)
$str$15:
        /*0031*/ 	.byte	0x47, 0x50, 0x55, 0x20, 0x4e, 0x6f, 0x20, 0x63, 0x6f, 0x6e, 0x76, 0x65, 0x72, 0x67, 0x65, 0x6e
        /*0041*/ 	.byte	0x63, 0x65, 0x0a, 0x00
	.type		$str$5,@object
	.size		$str$5,($str$14 - $str$5)
$str$5:
        /*0045*/ 	.byte	0x75, 0x6e, 0x73, 0x61, 0x74, 0x5b, 0x30, 0x3a, 0x33, 0x5d, 0x3a, 0x20, 0x25, 0x64, 0x20, 0x25
        /*0055*/ 	.byte	0x64, 0x20, 0x25, 0x64, 0x0a, 0x00
	.type		$str$14,@object
	.size		$str$14,($str$9 - $str$14)
$str$14:
        /*005b*/ 	.byte	0x47, 0x50, 0x55, 0x20, 0x46, 0x69, 0x6e, 0x61, 0x6c, 0x20, 0x72, 0x65, 0x73, 0x75, 0x6c, 0x74
        /*006b*/ 	.byte	0x3a, 0x20, 0x25, 0x2e, 0x36, 0x66, 0x0a, 0x00
	.type		$str$9,@object
	.size		$str$9,($str$12 - $str$9)
$str$9:
        /*0073*/ 	.byte	0x20, 0x20, 0x64, 0x32, 0x5b, 0x30, 0x3a, 0x33, 0x5d, 0x3a, 0x20, 0x25, 0x2e, 0x36, 0x66, 0x20
        /*0083*/ 	.byte	0x25, 0x2e, 0x36, 0x66, 0x20, 0x25, 0x2e, 0x36, 0x66, 0x0a, 0x00
	.type		$str$12,@object
	.size		$str$12,($str$7 - $str$12)
$str$12:
        /*008e*/ 	.byte	0x20, 0x20, 0x65, 0x6e, 0x74, 0x72, 0x6f, 0x70, 0x79, 0x3a, 0x20, 0x25, 0x2e, 0x36, 0x66, 0x2c
        /*009e*/ 	.byte	0x20, 0x64, 0x69, 0x66, 0x66, 0x3a, 0x20, 0x25, 0x2e, 0x36, 0x66, 0x0a, 0x00
	.type		$str$7,@object
	.size		$str$7,($str$13 - $str$7)
$str$7:
        /*00ab*/ 	.byte	0x20, 0x20, 0x6e, 0x68, 0x6f, 0x6f, 0x64, 0x5b, 0x30, 0x3a, 0x33, 0x5d, 0x3a, 0x20, 0x25, 0x2e
        /*00bb*/ 	.byte	0x36, 0x66, 0x20, 0x25, 0x2e, 0x36, 0x66, 0x20, 0x25, 0x2e, 0x36, 0x66, 0x0a, 0x00
	.type		$str$13,@object
	.size		$str$13,($str$8 - $str$13)
$str$13:
        /*00c9*/ 	.byte	0x20, 0x20, 0x47, 0x50, 0x55, 0x20, 0x43, 0x4f, 0x4e, 0x56, 0x45, 0x52, 0x47, 0x45, 0x44, 0x20
        /*00d9*/ 	.byte	0x61, 0x74, 0x20, 0x69, 0x74, 0x65, 0x72, 0x61, 0x74, 0x69, 0x6f, 0x6e, 0x20, 0x25, 0x64, 0x0a
        /*00e9*/ 	.byte	0x00
	.type		$str$8,@object
	.size		$str$8,($str$1 - $str$8)
$str$8:
        /*00ea*/ 	.byte	0x20, 0x20, 0x63, 0x6f, 0x6e, 0x63, 0x5b, 0x73, 0x61, 0x74, 0x5d, 0x5b, 0x30, 0x3a, 0x33, 0x5d
        /*00fa*/ 	.byte	0x3a, 0x20, 0x25, 0x2e, 0x36, 0x66, 0x20, 0x25, 0x2e, 0x36, 0x66, 0x20, 0x25, 0x2e, 0x36, 0x66
        /*010a*/ 	.byte	0x0a, 0x00
	.type		$str$1,@object
	.size		$str$1,($str$3 - $str$1)
$str$1:
        /*010c*/ 	.byte	0x6e, 0x5f, 0x63, 0x65, 0x6c, 0x6c, 0x73, 0x3a, 0x20, 0x25, 0x64, 0x2c, 0x20, 0x6e, 0x5f, 0x73
        /*011c*/ 	.byte	0x61, 0x74, 0x3a, 0x20, 0x25, 0x64, 0x2c, 0x20, 0x6e, 0x5f, 0x75, 0x6e, 0x73, 0x61, 0x74, 0x3a
        /*012c*/ 	.byte	0x20, 0x25, 0x64, 0x0a, 0x00
	.type		$str$3,@object
	.size		$str$3,($str$10 - $str$3)
$str$3:
        /*0131*/ 	.byte	0x49, 0x6e, 0x69, 0x74, 0x69, 0x61, 0x6c, 0x20, 0x63, 0x6f, 0x6e, 0x63, 0x5b, 0x30, 0x3a, 0x35
        /*0141*/ 	.byte	0x5d, 0x3a, 0x20, 0x25, 0x2e, 0x36, 0x66, 0x20, 0x25, 0x2e, 0x36, 0x66, 0x20, 0x25, 0x2e, 0x36
        /*0151*/ 	.byte	0x66, 0x20, 0x25, 0x2e, 0x36, 0x66, 0x20, 0x25, 0x2e, 0x36, 0x66, 0x0a, 0x00
	.type		$str$10,@object
	.size		$str$10,($str$11 - $str$10)
$str$10:
        /*015e*/ 	.byte	0x20, 0x20, 0x41, 0x66, 0x74, 0x65, 0x72, 0x20, 0x75, 0x70, 0x64, 0x61, 0x74, 0x65, 0x20, 0x63
        /*016e*/ 	.byte	0x6f, 0x6e, 0x63, 0x5b, 0x73, 0x61, 0x74, 0x5d, 0x5b, 0x30, 0x3a, 0x33, 0x5d, 0x3a, 0x20, 0x25
        /*017e*/ 	.byte	0x2e, 0x36, 0x66, 0x20, 0x25, 0x2e, 0x36, 0x66, 0x20, 0x25, 0x2e, 0x36, 0x66, 0x0a, 0x00
	.type		$str$11,@object
	.size		$str$11,($str$2 - $str$11)
$str$11:
        /*018d*/ 	.byte	0x20, 0x20, 0x41, 0x66, 0x74, 0x65, 0x72, 0x20, 0x75, 0x70, 0x64, 0x61, 0x74, 0x65, 0x20, 0x63
        /*019d*/ 	.byte	0x6f, 0x6e, 0x63, 0x5b, 0x75, 0x6e, 0x73, 0x61, 0x74, 0x5d, 0x5b, 0x30, 0x3a, 0x33, 0x5d, 0x3a
        /*01ad*/ 	.byte	0x20, 0x25, 0x2e, 0x36, 0x66, 0x20, 0x25, 0x2e, 0x36, 0x66, 0x20, 0x25, 0x2e, 0x36, 0x66, 0x0a
        /*01bd*/ 	.byte	0x00
	.type		$str$2,@object
	.size		$str$2,(.L_2 - $str$2)
$str$2:
        /*01be*/ 	.byte	0x4d, 0x65, 0x6d, 0x6f, 0x72, 0x79, 0x20, 0x6c, 0x61, 0x79, 0x6f, 0x75, 0x74, 0x3a, 0x20, 0x63
        /*01ce*/ 	.byte	0x6f, 0x6e, 0x63, 0x5b, 0x30, 0x3a, 0x25, 0x64, 0x5d, 0x20, 0x6e, 0x68, 0x6f, 0x6f, 0x64, 0x5b
        /*01de*/ 	.byte	0x25, 0x64, 0x3a, 0x25, 0x64, 0x5d, 0x20, 0x64, 0x63, 0x64, 0x74, 0x5b, 0x25, 0x64, 0x3a, 0x25
        /*01ee*/ 	.byte	0x64, 0x5d, 0x0a, 0x00
.L_2:


//--------------------- .nv.shared.sepal_simulation_debug --------------------------
	.section	.nv.shared.sepal_simulation_debug,"aw",@nobits
	.sectionflags	@""
	.align	16
.nv.shared.sepal_simulation_debug:
	.zero		1040


//--------------------- .nv.shared.reserved.0     --------------------------
	.section	.nv.shared.reserved.0,"aw",@nobits
	.weak		__nv_reservedSMEM_offset_0_alias
	.size		__nv_reservedSMEM_offset_0_alias, 0, 64
	.other		__nv_reservedSMEM_offset_0_alias,@"STO_CUDA_RESERVED_SHARED STV_DEFAULT"
__nv_reservedSMEM_offset_0_alias:
	.zero		0
	.zero		64


//--------------------- .nv.constant0.sepal_simulation_debug --------------------------
	.section	.nv.constant0.sepal_simulation_debug,"a",@progbits
	.sectionflags	@""
	.align	4
.nv.constant0.sepal_simulation_debug:
	.zero		976


//--------------------- SYMBOLS --------------------------

	.type		.nv.reservedSmem.offset0,@object
	.size		.nv.reservedSmem.offset0,0x4
	.type		.nv.reservedSmem.cap,@object
	.size		.nv.reservedSmem.cap,0x4
	.type		vprintf,@function
